//
// Generated by NVIDIA NVVM Compiler
//
// Compiler Build ID: CL-36424714
// Cuda compilation tools, release 13.0, V13.0.88
// Based on NVVM 20.0.0
//

.version 9.0
.target sm_100
.address_size 64

	// .globl	_Z33rwkv7_state_clampw_forward_kernelIfLi2ELi16EEviiPfPT_S2_S2_S2_S2_S2_S2_S0_S0_
// _ZZ33rwkv7_state_clampw_forward_kernelIfLi2ELi16EEviiPfPT_S2_S2_S2_S2_S2_S2_S0_S0_E1r has been demoted
// _ZZ33rwkv7_state_clampw_forward_kernelIfLi2ELi16EEviiPfPT_S2_S2_S2_S2_S2_S2_S0_S0_E1w has been demoted
// _ZZ33rwkv7_state_clampw_forward_kernelIfLi2ELi16EEviiPfPT_S2_S2_S2_S2_S2_S2_S0_S0_E1k has been demoted
// _ZZ33rwkv7_state_clampw_forward_kernelIfLi2ELi16EEviiPfPT_S2_S2_S2_S2_S2_S2_S0_S0_E1a has been demoted
// _ZZ33rwkv7_state_clampw_forward_kernelIfLi2ELi16EEviiPfPT_S2_S2_S2_S2_S2_S2_S0_S0_E1b has been demoted
// _ZZ33rwkv7_state_clampw_forward_kernelIfLi4ELi16EEviiPfPT_S2_S2_S2_S2_S2_S2_S0_S0_E1r has been demoted
// _ZZ33rwkv7_state_clampw_forward_kernelIfLi4ELi16EEviiPfPT_S2_S2_S2_S2_S2_S2_S0_S0_E1w has been demoted
// _ZZ33rwkv7_state_clampw_forward_kernelIfLi4ELi16EEviiPfPT_S2_S2_S2_S2_S2_S2_S0_S0_E1k has been demoted
// _ZZ33rwkv7_state_clampw_forward_kernelIfLi4ELi16EEviiPfPT_S2_S2_S2_S2_S2_S2_S0_S0_E1a has been demoted
// _ZZ33rwkv7_state_clampw_forward_kernelIfLi4ELi16EEviiPfPT_S2_S2_S2_S2_S2_S2_S0_S0_E1b has been demoted
// _ZZ33rwkv7_state_clampw_forward_kernelIfLi8ELi16EEviiPfPT_S2_S2_S2_S2_S2_S2_S0_S0_E1r has been demoted
// _ZZ33rwkv7_state_clampw_forward_kernelIfLi8ELi16EEviiPfPT_S2_S2_S2_S2_S2_S2_S0_S0_E1w has been demoted
// _ZZ33rwkv7_state_clampw_forward_kernelIfLi8ELi16EEviiPfPT_S2_S2_S2_S2_S2_S2_S0_S0_E1k has been demoted
// _ZZ33rwkv7_state_clampw_forward_kernelIfLi8ELi16EEviiPfPT_S2_S2_S2_S2_S2_S2_S0_S0_E1a has been demoted
// _ZZ33rwkv7_state_clampw_forward_kernelIfLi8ELi16EEviiPfPT_S2_S2_S2_S2_S2_S2_S0_S0_E1b has been demoted
// _ZZ33rwkv7_state_clampw_forward_kernelIfLi16ELi16EEviiPfPT_S2_S2_S2_S2_S2_S2_S0_S0_E1r has been demoted
// _ZZ33rwkv7_state_clampw_forward_kernelIfLi16ELi16EEviiPfPT_S2_S2_S2_S2_S2_S2_S0_S0_E1w has been demoted
// _ZZ33rwkv7_state_clampw_forward_kernelIfLi16ELi16EEviiPfPT_S2_S2_S2_S2_S2_S2_S0_S0_E1k has been demoted
// _ZZ33rwkv7_state_clampw_forward_kernelIfLi16ELi16EEviiPfPT_S2_S2_S2_S2_S2_S2_S0_S0_E1a has been demoted
// _ZZ33rwkv7_state_clampw_forward_kernelIfLi16ELi16EEviiPfPT_S2_S2_S2_S2_S2_S2_S0_S0_E1b has been demoted
// _ZZ33rwkv7_state_clampw_forward_kernelIfLi32ELi16EEviiPfPT_S2_S2_S2_S2_S2_S2_S0_S0_E1r has been demoted
// _ZZ33rwkv7_state_clampw_forward_kernelIfLi32ELi16EEviiPfPT_S2_S2_S2_S2_S2_S2_S0_S0_E1w has been demoted
// _ZZ33rwkv7_state_clampw_forward_kernelIfLi32ELi16EEviiPfPT_S2_S2_S2_S2_S2_S2_S0_S0_E1k has been demoted
// _ZZ33rwkv7_state_clampw_forward_kernelIfLi32ELi16EEviiPfPT_S2_S2_S2_S2_S2_S2_S0_S0_E1a has been demoted
// _ZZ33rwkv7_state_clampw_forward_kernelIfLi32ELi16EEviiPfPT_S2_S2_S2_S2_S2_S2_S0_S0_E1b has been demoted
// _ZZ33rwkv7_state_clampw_forward_kernelIfLi64ELi16EEviiPfPT_S2_S2_S2_S2_S2_S2_S0_S0_E1r has been demoted
// _ZZ33rwkv7_state_clampw_forward_kernelIfLi64ELi16EEviiPfPT_S2_S2_S2_S2_S2_S2_S0_S0_E1w has been demoted
// _ZZ33rwkv7_state_clampw_forward_kernelIfLi64ELi16EEviiPfPT_S2_S2_S2_S2_S2_S2_S0_S0_E1k has been demoted
// _ZZ33rwkv7_state_clampw_forward_kernelIfLi64ELi16EEviiPfPT_S2_S2_S2_S2_S2_S2_S0_S0_E1a has been demoted
// _ZZ33rwkv7_state_clampw_forward_kernelIfLi64ELi16EEviiPfPT_S2_S2_S2_S2_S2_S2_S0_S0_E1b has been demoted
// _ZZ33rwkv7_state_clampw_forward_kernelI6__halfLi2ELi16EEviiPfPT_S3_S3_S3_S3_S3_S3_S1_S1_E1r has been demoted
// _ZZ33rwkv7_state_clampw_forward_kernelI6__halfLi2ELi16EEviiPfPT_S3_S3_S3_S3_S3_S3_S1_S1_E1w has been demoted
// _ZZ33rwkv7_state_clampw_forward_kernelI6__halfLi2ELi16EEviiPfPT_S3_S3_S3_S3_S3_S3_S1_S1_E1k has been demoted
// _ZZ33rwkv7_state_clampw_forward_kernelI6__halfLi2ELi16EEviiPfPT_S3_S3_S3_S3_S3_S3_S1_S1_E1a has been demoted
// _ZZ33rwkv7_state_clampw_forward_kernelI6__halfLi2ELi16EEviiPfPT_S3_S3_S3_S3_S3_S3_S1_S1_E1b has been demoted
// _ZZ33rwkv7_state_clampw_forward_kernelI6__halfLi4ELi16EEviiPfPT_S3_S3_S3_S3_S3_S3_S1_S1_E1r has been demoted
// _ZZ33rwkv7_state_clampw_forward_kernelI6__halfLi4ELi16EEviiPfPT_S3_S3_S3_S3_S3_S3_S1_S1_E1w has been demoted
// _ZZ33rwkv7_state_clampw_forward_kernelI6__halfLi4ELi16EEviiPfPT_S3_S3_S3_S3_S3_S3_S1_S1_E1k has been demoted
// _ZZ33rwkv7_state_clampw_forward_kernelI6__halfLi4ELi16EEviiPfPT_S3_S3_S3_S3_S3_S3_S1_S1_E1a has been demoted
// _ZZ33rwkv7_state_clampw_forward_kernelI6__halfLi4ELi16EEviiPfPT_S3_S3_S3_S3_S3_S3_S1_S1_E1b has been demoted
// _ZZ33rwkv7_state_clampw_forward_kernelI6__halfLi8ELi16EEviiPfPT_S3_S3_S3_S3_S3_S3_S1_S1_E1r has been demoted
// _ZZ33rwkv7_state_clampw_forward_kernelI6__halfLi8ELi16EEviiPfPT_S3_S3_S3_S3_S3_S3_S1_S1_E1w has been demoted
// _ZZ33rwkv7_state_clampw_forward_kernelI6__halfLi8ELi16EEviiPfPT_S3_S3_S3_S3_S3_S3_S1_S1_E1k has been demoted
// _ZZ33rwkv7_state_clampw_forward_kernelI6__halfLi8ELi16EEviiPfPT_S3_S3_S3_S3_S3_S3_S1_S1_E1a has been demoted
// _ZZ33rwkv7_state_clampw_forward_kernelI6__halfLi8ELi16EEviiPfPT_S3_S3_S3_S3_S3_S3_S1_S1_E1b has been demoted
// _ZZ33rwkv7_state_clampw_forward_kernelI6__halfLi16ELi16EEviiPfPT_S3_S3_S3_S3_S3_S3_S1_S1_E1r has been demoted
// _ZZ33rwkv7_state_clampw_forward_kernelI6__halfLi16ELi16EEviiPfPT_S3_S3_S3_S3_S3_S3_S1_S1_E1w has been demoted
// _ZZ33rwkv7_state_clampw_forward_kernelI6__halfLi16ELi16EEviiPfPT_S3_S3_S3_S3_S3_S3_S1_S1_E1k has been demoted
// _ZZ33rwkv7_state_clampw_forward_kernelI6__halfLi16ELi16EEviiPfPT_S3_S3_S3_S3_S3_S3_S1_S1_E1a has been demoted
// _ZZ33rwkv7_state_clampw_forward_kernelI6__halfLi16ELi16EEviiPfPT_S3_S3_S3_S3_S3_S3_S1_S1_E1b has been demoted
// _ZZ33rwkv7_state_clampw_forward_kernelI6__halfLi32ELi16EEviiPfPT_S3_S3_S3_S3_S3_S3_S1_S1_E1r has been demoted
// _ZZ33rwkv7_state_clampw_forward_kernelI6__halfLi32ELi16EEviiPfPT_S3_S3_S3_S3_S3_S3_S1_S1_E1w has been demoted
// _ZZ33rwkv7_state_clampw_forward_kernelI6__halfLi32ELi16EEviiPfPT_S3_S3_S3_S3_S3_S3_S1_S1_E1k has been demoted
// _ZZ33rwkv7_state_clampw_forward_kernelI6__halfLi32ELi16EEviiPfPT_S3_S3_S3_S3_S3_S3_S1_S1_E1a has been demoted
// _ZZ33rwkv7_state_clampw_forward_kernelI6__halfLi32ELi16EEviiPfPT_S3_S3_S3_S3_S3_S3_S1_S1_E1b has been demoted
// _ZZ33rwkv7_state_clampw_forward_kernelI6__halfLi64ELi16EEviiPfPT_S3_S3_S3_S3_S3_S3_S1_S1_E1r has been demoted
// _ZZ33rwkv7_state_clampw_forward_kernelI6__halfLi64ELi16EEviiPfPT_S3_S3_S3_S3_S3_S3_S1_S1_E1w has been demoted
// _ZZ33rwkv7_state_clampw_forward_kernelI6__halfLi64ELi16EEviiPfPT_S3_S3_S3_S3_S3_S3_S1_S1_E1k has been demoted
// _ZZ33rwkv7_state_clampw_forward_kernelI6__halfLi64ELi16EEviiPfPT_S3_S3_S3_S3_S3_S3_S1_S1_E1a has been demoted
// _ZZ33rwkv7_state_clampw_forward_kernelI6__halfLi64ELi16EEviiPfPT_S3_S3_S3_S3_S3_S3_S1_S1_E1b has been demoted
// _ZZ33rwkv7_state_clampw_forward_kernelI13__nv_bfloat16Li2ELi16EEviiPfPT_S3_S3_S3_S3_S3_S3_S1_S1_E1r has been demoted
// _ZZ33rwkv7_state_clampw_forward_kernelI13__nv_bfloat16Li2ELi16EEviiPfPT_S3_S3_S3_S3_S3_S3_S1_S1_E1w has been demoted
// _ZZ33rwkv7_state_clampw_forward_kernelI13__nv_bfloat16Li2ELi16EEviiPfPT_S3_S3_S3_S3_S3_S3_S1_S1_E1k has been demoted
// _ZZ33rwkv7_state_clampw_forward_kernelI13__nv_bfloat16Li2ELi16EEviiPfPT_S3_S3_S3_S3_S3_S3_S1_S1_E1a has been demoted
// _ZZ33rwkv7_state_clampw_forward_kernelI13__nv_bfloat16Li2ELi16EEviiPfPT_S3_S3_S3_S3_S3_S3_S1_S1_E1b has been demoted
// _ZZ33rwkv7_state_clampw_forward_kernelI13__nv_bfloat16Li4ELi16EEviiPfPT_S3_S3_S3_S3_S3_S3_S1_S1_E1r has been demoted
// _ZZ33rwkv7_state_clampw_forward_kernelI13__nv_bfloat16Li4ELi16EEviiPfPT_S3_S3_S3_S3_S3_S3_S1_S1_E1w has been demoted
// _ZZ33rwkv7_state_clampw_forward_kernelI13__nv_bfloat16Li4ELi16EEviiPfPT_S3_S3_S3_S3_S3_S3_S1_S1_E1k has been demoted
// _ZZ33rwkv7_state_clampw_forward_kernelI13__nv_bfloat16Li4ELi16EEviiPfPT_S3_S3_S3_S3_S3_S3_S1_S1_E1a has been demoted
// _ZZ33rwkv7_state_clampw_forward_kernelI13__nv_bfloat16Li4ELi16EEviiPfPT_S3_S3_S3_S3_S3_S3_S1_S1_E1b has been demoted
// _ZZ33rwkv7_state_clampw_forward_kernelI13__nv_bfloat16Li8ELi16EEviiPfPT_S3_S3_S3_S3_S3_S3_S1_S1_E1r has been demoted
// _ZZ33rwkv7_state_clampw_forward_kernelI13__nv_bfloat16Li8ELi16EEviiPfPT_S3_S3_S3_S3_S3_S3_S1_S1_E1w has been demoted
// _ZZ33rwkv7_state_clampw_forward_kernelI13__nv_bfloat16Li8ELi16EEviiPfPT_S3_S3_S3_S3_S3_S3_S1_S1_E1k has been demoted
// _ZZ33rwkv7_state_clampw_forward_kernelI13__nv_bfloat16Li8ELi16EEviiPfPT_S3_S3_S3_S3_S3_S3_S1_S1_E1a has been demoted
// _ZZ33rwkv7_state_clampw_forward_kernelI13__nv_bfloat16Li8ELi16EEviiPfPT_S3_S3_S3_S3_S3_S3_S1_S1_E1b has been demoted
// _ZZ33rwkv7_state_clampw_forward_kernelI13__nv_bfloat16Li16ELi16EEviiPfPT_S3_S3_S3_S3_S3_S3_S1_S1_E1r has been demoted
// _ZZ33rwkv7_state_clampw_forward_kernelI13__nv_bfloat16Li16ELi16EEviiPfPT_S3_S3_S3_S3_S3_S3_S1_S1_E1w has been demoted
// _ZZ33rwkv7_state_clampw_forward_kernelI13__nv_bfloat16Li16ELi16EEviiPfPT_S3_S3_S3_S3_S3_S3_S1_S1_E1k has been demoted
// _ZZ33rwkv7_state_clampw_forward_kernelI13__nv_bfloat16Li16ELi16EEviiPfPT_S3_S3_S3_S3_S3_S3_S1_S1_E1a has been demoted
// _ZZ33rwkv7_state_clampw_forward_kernelI13__nv_bfloat16Li16ELi16EEviiPfPT_S3_S3_S3_S3_S3_S3_S1_S1_E1b has been demoted
// _ZZ33rwkv7_state_clampw_forward_kernelI13__nv_bfloat16Li32ELi16EEviiPfPT_S3_S3_S3_S3_S3_S3_S1_S1_E1r has been demoted
// _ZZ33rwkv7_state_clampw_forward_kernelI13__nv_bfloat16Li32ELi16EEviiPfPT_S3_S3_S3_S3_S3_S3_S1_S1_E1w has been demoted
// _ZZ33rwkv7_state_clampw_forward_kernelI13__nv_bfloat16Li32ELi16EEviiPfPT_S3_S3_S3_S3_S3_S3_S1_S1_E1k has been demoted
// _ZZ33rwkv7_state_clampw_forward_kernelI13__nv_bfloat16Li32ELi16EEviiPfPT_S3_S3_S3_S3_S3_S3_S1_S1_E1a has been demoted
// _ZZ33rwkv7_state_clampw_forward_kernelI13__nv_bfloat16Li32ELi16EEviiPfPT_S3_S3_S3_S3_S3_S3_S1_S1_E1b has been demoted
// _ZZ33rwkv7_state_clampw_forward_kernelI13__nv_bfloat16Li64ELi16EEviiPfPT_S3_S3_S3_S3_S3_S3_S1_S1_E1r has been demoted
// _ZZ33rwkv7_state_clampw_forward_kernelI13__nv_bfloat16Li64ELi16EEviiPfPT_S3_S3_S3_S3_S3_S3_S1_S1_E1w has been demoted
// _ZZ33rwkv7_state_clampw_forward_kernelI13__nv_bfloat16Li64ELi16EEviiPfPT_S3_S3_S3_S3_S3_S3_S1_S1_E1k has been demoted
// _ZZ33rwkv7_state_clampw_forward_kernelI13__nv_bfloat16Li64ELi16EEviiPfPT_S3_S3_S3_S3_S3_S3_S1_S1_E1a has been demoted
// _ZZ33rwkv7_state_clampw_forward_kernelI13__nv_bfloat16Li64ELi16EEviiPfPT_S3_S3_S3_S3_S3_S3_S1_S1_E1b has been demoted
// _ZZ34rwkv7_state_clampw_backward_kernelIfLi2ELi16EEviiPT_S1_S1_S1_S1_S1_S1_PfS2_S2_S1_S1_S1_S1_S1_S1_E1r has been demoted
// _ZZ34rwkv7_state_clampw_backward_kernelIfLi2ELi16EEviiPT_S1_S1_S1_S1_S1_S1_PfS2_S2_S1_S1_S1_S1_S1_S1_E1w has been demoted
// _ZZ34rwkv7_state_clampw_backward_kernelIfLi2ELi16EEviiPT_S1_S1_S1_S1_S1_S1_PfS2_S2_S1_S1_S1_S1_S1_S1_E1k has been demoted
// _ZZ34rwkv7_state_clampw_backward_kernelIfLi2ELi16EEviiPT_S1_S1_S1_S1_S1_S1_PfS2_S2_S1_S1_S1_S1_S1_S1_E1v has been demoted
// _ZZ34rwkv7_state_clampw_backward_kernelIfLi2ELi16EEviiPT_S1_S1_S1_S1_S1_S1_PfS2_S2_S1_S1_S1_S1_S1_S1_E1a has been demoted
// _ZZ34rwkv7_state_clampw_backward_kernelIfLi2ELi16EEviiPT_S1_S1_S1_S1_S1_S1_PfS2_S2_S1_S1_S1_S1_S1_S1_E1b has been demoted
// _ZZ34rwkv7_state_clampw_backward_kernelIfLi2ELi16EEviiPT_S1_S1_S1_S1_S1_S1_PfS2_S2_S1_S1_S1_S1_S1_S1_E2dy has been demoted
// _ZZ34rwkv7_state_clampw_backward_kernelIfLi2ELi16EEviiPT_S1_S1_S1_S1_S1_S1_PfS2_S2_S1_S1_S1_S1_S1_S1_E2sa has been demoted
// _ZZ34rwkv7_state_clampw_backward_kernelIfLi2ELi16EEviiPT_S1_S1_S1_S1_S1_S1_PfS2_S2_S1_S1_S1_S1_S1_S1_E10dSb_shared has been demoted
// _ZZ34rwkv7_state_clampw_backward_kernelIfLi4ELi16EEviiPT_S1_S1_S1_S1_S1_S1_PfS2_S2_S1_S1_S1_S1_S1_S1_E1r has been demoted
// _ZZ34rwkv7_state_clampw_backward_kernelIfLi4ELi16EEviiPT_S1_S1_S1_S1_S1_S1_PfS2_S2_S1_S1_S1_S1_S1_S1_E1w has been demoted
// _ZZ34rwkv7_state_clampw_backward_kernelIfLi4ELi16EEviiPT_S1_S1_S1_S1_S1_S1_PfS2_S2_S1_S1_S1_S1_S1_S1_E1k has been demoted
// _ZZ34rwkv7_state_clampw_backward_kernelIfLi4ELi16EEviiPT_S1_S1_S1_S1_S1_S1_PfS2_S2_S1_S1_S1_S1_S1_S1_E1v has been demoted
// _ZZ34rwkv7_state_clampw_backward_kernelIfLi4ELi16EEviiPT_S1_S1_S1_S1_S1_S1_PfS2_S2_S1_S1_S1_S1_S1_S1_E1a has been demoted
// _ZZ34rwkv7_state_clampw_backward_kernelIfLi4ELi16EEviiPT_S1_S1_S1_S1_S1_S1_PfS2_S2_S1_S1_S1_S1_S1_S1_E1b has been demoted
// _ZZ34rwkv7_state_clampw_backward_kernelIfLi4ELi16EEviiPT_S1_S1_S1_S1_S1_S1_PfS2_S2_S1_S1_S1_S1_S1_S1_E2dy has been demoted
// _ZZ34rwkv7_state_clampw_backward_kernelIfLi4ELi16EEviiPT_S1_S1_S1_S1_S1_S1_PfS2_S2_S1_S1_S1_S1_S1_S1_E2sa has been demoted
// _ZZ34rwkv7_state_clampw_backward_kernelIfLi4ELi16EEviiPT_S1_S1_S1_S1_S1_S1_PfS2_S2_S1_S1_S1_S1_S1_S1_E10dSb_shared has been demoted
// _ZZ34rwkv7_state_clampw_backward_kernelIfLi8ELi16EEviiPT_S1_S1_S1_S1_S1_S1_PfS2_S2_S1_S1_S1_S1_S1_S1_E1r has been demoted
// _ZZ34rwkv7_state_clampw_backward_kernelIfLi8ELi16EEviiPT_S1_S1_S1_S1_S1_S1_PfS2_S2_S1_S1_S1_S1_S1_S1_E1w has been demoted
// _ZZ34rwkv7_state_clampw_backward_kernelIfLi8ELi16EEviiPT_S1_S1_S1_S1_S1_S1_PfS2_S2_S1_S1_S1_S1_S1_S1_E1k has been demoted
// _ZZ34rwkv7_state_clampw_backward_kernelIfLi8ELi16EEviiPT_S1_S1_S1_S1_S1_S1_PfS2_S2_S1_S1_S1_S1_S1_S1_E1v has been demoted
// _ZZ34rwkv7_state_clampw_backward_kernelIfLi8ELi16EEviiPT_S1_S1_S1_S1_S1_S1_PfS2_S2_S1_S1_S1_S1_S1_S1_E1a has been demoted
// _ZZ34rwkv7_state_clampw_backward_kernelIfLi8ELi16EEviiPT_S1_S1_S1_S1_S1_S1_PfS2_S2_S1_S1_S1_S1_S1_S1_E1b has been demoted
// _ZZ34rwkv7_state_clampw_backward_kernelIfLi8ELi16EEviiPT_S1_S1_S1_S1_S1_S1_PfS2_S2_S1_S1_S1_S1_S1_S1_E2dy has been demoted
// _ZZ34rwkv7_state_clampw_backward_kernelIfLi8ELi16EEviiPT_S1_S1_S1_S1_S1_S1_PfS2_S2_S1_S1_S1_S1_S1_S1_E2sa has been demoted
// _ZZ34rwkv7_state_clampw_backward_kernelIfLi8ELi16EEviiPT_S1_S1_S1_S1_S1_S1_PfS2_S2_S1_S1_S1_S1_S1_S1_E10dSb_shared has been demoted
// _ZZ34rwkv7_state_clampw_backward_kernelIfLi16ELi16EEviiPT_S1_S1_S1_S1_S1_S1_PfS2_S2_S1_S1_S1_S1_S1_S1_E1r has been demoted
// _ZZ34rwkv7_state_clampw_backward_kernelIfLi16ELi16EEviiPT_S1_S1_S1_S1_S1_S1_PfS2_S2_S1_S1_S1_S1_S1_S1_E1w has been demoted
// _ZZ34rwkv7_state_clampw_backward_kernelIfLi16ELi16EEviiPT_S1_S1_S1_S1_S1_S1_PfS2_S2_S1_S1_S1_S1_S1_S1_E1k has been demoted
// _ZZ34rwkv7_state_clampw_backward_kernelIfLi16ELi16EEviiPT_S1_S1_S1_S1_S1_S1_PfS2_S2_S1_S1_S1_S1_S1_S1_E1v has been demoted
// _ZZ34rwkv7_state_clampw_backward_kernelIfLi16ELi16EEviiPT_S1_S1_S1_S1_S1_S1_PfS2_S2_S1_S1_S1_S1_S1_S1_E1a has been demoted
// _ZZ34rwkv7_state_clampw_backward_kernelIfLi16ELi16EEviiPT_S1_S1_S1_S1_S1_S1_PfS2_S2_S1_S1_S1_S1_S1_S1_E1b has been demoted
// _ZZ34rwkv7_state_clampw_backward_kernelIfLi16ELi16EEviiPT_S1_S1_S1_S1_S1_S1_PfS2_S2_S1_S1_S1_S1_S1_S1_E2dy has been demoted
// _ZZ34rwkv7_state_clampw_backward_kernelIfLi16ELi16EEviiPT_S1_S1_S1_S1_S1_S1_PfS2_S2_S1_S1_S1_S1_S1_S1_E2sa has been demoted
// _ZZ34rwkv7_state_clampw_backward_kernelIfLi16ELi16EEviiPT_S1_S1_S1_S1_S1_S1_PfS2_S2_S1_S1_S1_S1_S1_S1_E10dSb_shared has been demoted
// _ZZ34rwkv7_state_clampw_backward_kernelIfLi32ELi16EEviiPT_S1_S1_S1_S1_S1_S1_PfS2_S2_S1_S1_S1_S1_S1_S1_E1r has been demoted
// _ZZ34rwkv7_state_clampw_backward_kernelIfLi32ELi16EEviiPT_S1_S1_S1_S1_S1_S1_PfS2_S2_S1_S1_S1_S1_S1_S1_E1w has been demoted
// _ZZ34rwkv7_state_clampw_backward_kernelIfLi32ELi16EEviiPT_S1_S1_S1_S1_S1_S1_PfS2_S2_S1_S1_S1_S1_S1_S1_E1k has been demoted
// _ZZ34rwkv7_state_clampw_backward_kernelIfLi32ELi16EEviiPT_S1_S1_S1_S1_S1_S1_PfS2_S2_S1_S1_S1_S1_S1_S1_E1v has been demoted
// _ZZ34rwkv7_state_clampw_backward_kernelIfLi32ELi16EEviiPT_S1_S1_S1_S1_S1_S1_PfS2_S2_S1_S1_S1_S1_S1_S1_E1a has been demoted
// _ZZ34rwkv7_state_clampw_backward_kernelIfLi32ELi16EEviiPT_S1_S1_S1_S1_S1_S1_PfS2_S2_S1_S1_S1_S1_S1_S1_E1b has been demoted
// _ZZ34rwkv7_state_clampw_backward_kernelIfLi32ELi16EEviiPT_S1_S1_S1_S1_S1_S1_PfS2_S2_S1_S1_S1_S1_S1_S1_E2dy has been demoted
// _ZZ34rwkv7_state_clampw_backward_kernelIfLi32ELi16EEviiPT_S1_S1_S1_S1_S1_S1_PfS2_S2_S1_S1_S1_S1_S1_S1_E2sa has been demoted
// _ZZ34rwkv7_state_clampw_backward_kernelIfLi32ELi16EEviiPT_S1_S1_S1_S1_S1_S1_PfS2_S2_S1_S1_S1_S1_S1_S1_E10dSb_shared has been demoted
// _ZZ34rwkv7_state_clampw_backward_kernelIfLi64ELi16EEviiPT_S1_S1_S1_S1_S1_S1_PfS2_S2_S1_S1_S1_S1_S1_S1_E1r has been demoted
// _ZZ34rwkv7_state_clampw_backward_kernelIfLi64ELi16EEviiPT_S1_S1_S1_S1_S1_S1_PfS2_S2_S1_S1_S1_S1_S1_S1_E1w has been demoted
// _ZZ34rwkv7_state_clampw_backward_kernelIfLi64ELi16EEviiPT_S1_S1_S1_S1_S1_S1_PfS2_S2_S1_S1_S1_S1_S1_S1_E1k has been demoted
// _ZZ34rwkv7_state_clampw_backward_kernelIfLi64ELi16EEviiPT_S1_S1_S1_S1_S1_S1_PfS2_S2_S1_S1_S1_S1_S1_S1_E1v has been demoted
// _ZZ34rwkv7_state_clampw_backward_kernelIfLi64ELi16EEviiPT_S1_S1_S1_S1_S1_S1_PfS2_S2_S1_S1_S1_S1_S1_S1_E1a has been demoted
// _ZZ34rwkv7_state_clampw_backward_kernelIfLi64ELi16EEviiPT_S1_S1_S1_S1_S1_S1_PfS2_S2_S1_S1_S1_S1_S1_S1_E1b has been demoted
// _ZZ34rwkv7_state_clampw_backward_kernelIfLi64ELi16EEviiPT_S1_S1_S1_S1_S1_S1_PfS2_S2_S1_S1_S1_S1_S1_S1_E2dy has been demoted
// _ZZ34rwkv7_state_clampw_backward_kernelIfLi64ELi16EEviiPT_S1_S1_S1_S1_S1_S1_PfS2_S2_S1_S1_S1_S1_S1_S1_E2sa has been demoted
// _ZZ34rwkv7_state_clampw_backward_kernelIfLi64ELi16EEviiPT_S1_S1_S1_S1_S1_S1_PfS2_S2_S1_S1_S1_S1_S1_S1_E10dSb_shared has been demoted
// _ZZ34rwkv7_state_clampw_backward_kernelI6__halfLi2ELi16EEviiPT_S2_S2_S2_S2_S2_S2_PfS3_S3_S2_S2_S2_S2_S2_S2_E1r has been demoted
// _ZZ34rwkv7_state_clampw_backward_kernelI6__halfLi2ELi16EEviiPT_S2_S2_S2_S2_S2_S2_PfS3_S3_S2_S2_S2_S2_S2_S2_E1w has been demoted
// _ZZ34rwkv7_state_clampw_backward_kernelI6__halfLi2ELi16EEviiPT_S2_S2_S2_S2_S2_S2_PfS3_S3_S2_S2_S2_S2_S2_S2_E1k has been demoted
// _ZZ34rwkv7_state_clampw_backward_kernelI6__halfLi2ELi16EEviiPT_S2_S2_S2_S2_S2_S2_PfS3_S3_S2_S2_S2_S2_S2_S2_E1v has been demoted
// _ZZ34rwkv7_state_clampw_backward_kernelI6__halfLi2ELi16EEviiPT_S2_S2_S2_S2_S2_S2_PfS3_S3_S2_S2_S2_S2_S2_S2_E1a has been demoted
// _ZZ34rwkv7_state_clampw_backward_kernelI6__halfLi2ELi16EEviiPT_S2_S2_S2_S2_S2_S2_PfS3_S3_S2_S2_S2_S2_S2_S2_E1b has been demoted
// _ZZ34rwkv7_state_clampw_backward_kernelI6__halfLi2ELi16EEviiPT_S2_S2_S2_S2_S2_S2_PfS3_S3_S2_S2_S2_S2_S2_S2_E2dy has been demoted
// _ZZ34rwkv7_state_clampw_backward_kernelI6__halfLi2ELi16EEviiPT_S2_S2_S2_S2_S2_S2_PfS3_S3_S2_S2_S2_S2_S2_S2_E2sa has been demoted
// _ZZ34rwkv7_state_clampw_backward_kernelI6__halfLi2ELi16EEviiPT_S2_S2_S2_S2_S2_S2_PfS3_S3_S2_S2_S2_S2_S2_S2_E10dSb_shared has been demoted
// _ZZ34rwkv7_state_clampw_backward_kernelI6__halfLi4ELi16EEviiPT_S2_S2_S2_S2_S2_S2_PfS3_S3_S2_S2_S2_S2_S2_S2_E1r has been demoted
// _ZZ34rwkv7_state_clampw_backward_kernelI6__halfLi4ELi16EEviiPT_S2_S2_S2_S2_S2_S2_PfS3_S3_S2_S2_S2_S2_S2_S2_E1w has been demoted
// _ZZ34rwkv7_state_clampw_backward_kernelI6__halfLi4ELi16EEviiPT_S2_S2_S2_S2_S2_S2_PfS3_S3_S2_S2_S2_S2_S2_S2_E1k has been demoted
// _ZZ34rwkv7_state_clampw_backward_kernelI6__halfLi4ELi16EEviiPT_S2_S2_S2_S2_S2_S2_PfS3_S3_S2_S2_S2_S2_S2_S2_E1v has been demoted
// _ZZ34rwkv7_state_clampw_backward_kernelI6__halfLi4ELi16EEviiPT_S2_S2_S2_S2_S2_S2_PfS3_S3_S2_S2_S2_S2_S2_S2_E1a has been demoted
// _ZZ34rwkv7_state_clampw_backward_kernelI6__halfLi4ELi16EEviiPT_S2_S2_S2_S2_S2_S2_PfS3_S3_S2_S2_S2_S2_S2_S2_E1b has been demoted
// _ZZ34rwkv7_state_clampw_backward_kernelI6__halfLi4ELi16EEviiPT_S2_S2_S2_S2_S2_S2_PfS3_S3_S2_S2_S2_S2_S2_S2_E2dy has been demoted
// _ZZ34rwkv7_state_clampw_backward_kernelI6__halfLi4ELi16EEviiPT_S2_S2_S2_S2_S2_S2_PfS3_S3_S2_S2_S2_S2_S2_S2_E2sa has been demoted
// _ZZ34rwkv7_state_clampw_backward_kernelI6__halfLi4ELi16EEviiPT_S2_S2_S2_S2_S2_S2_PfS3_S3_S2_S2_S2_S2_S2_S2_E10dSb_shared has been demoted
// _ZZ34rwkv7_state_clampw_backward_kernelI6__halfLi8ELi16EEviiPT_S2_S2_S2_S2_S2_S2_PfS3_S3_S2_S2_S2_S2_S2_S2_E1r has been demoted
// _ZZ34rwkv7_state_clampw_backward_kernelI6__halfLi8ELi16EEviiPT_S2_S2_S2_S2_S2_S2_PfS3_S3_S2_S2_S2_S2_S2_S2_E1w has been demoted
// _ZZ34rwkv7_state_clampw_backward_kernelI6__halfLi8ELi16EEviiPT_S2_S2_S2_S2_S2_S2_PfS3_S3_S2_S2_S2_S2_S2_S2_E1k has been demoted
// _ZZ34rwkv7_state_clampw_backward_kernelI6__halfLi8ELi16EEviiPT_S2_S2_S2_S2_S2_S2_PfS3_S3_S2_S2_S2_S2_S2_S2_E1v has been demoted
// _ZZ34rwkv7_state_clampw_backward_kernelI6__halfLi8ELi16EEviiPT_S2_S2_S2_S2_S2_S2_PfS3_S3_S2_S2_S2_S2_S2_S2_E1a has been demoted
// _ZZ34rwkv7_state_clampw_backward_kernelI6__halfLi8ELi16EEviiPT_S2_S2_S2_S2_S2_S2_PfS3_S3_S2_S2_S2_S2_S2_S2_E1b has been demoted
// _ZZ34rwkv7_state_clampw_backward_kernelI6__halfLi8ELi16EEviiPT_S2_S2_S2_S2_S2_S2_PfS3_S3_S2_S2_S2_S2_S2_S2_E2dy has been demoted
// _ZZ34rwkv7_state_clampw_backward_kernelI6__halfLi8ELi16EEviiPT_S2_S2_S2_S2_S2_S2_PfS3_S3_S2_S2_S2_S2_S2_S2_E2sa has been demoted
// _ZZ34rwkv7_state_clampw_backward_kernelI6__halfLi8ELi16EEviiPT_S2_S2_S2_S2_S2_S2_PfS3_S3_S2_S2_S2_S2_S2_S2_E10dSb_shared has been demoted
// _ZZ34rwkv7_state_clampw_backward_kernelI6__halfLi16ELi16EEviiPT_S2_S2_S2_S2_S2_S2_PfS3_S3_S2_S2_S2_S2_S2_S2_E1r has been demoted
// _ZZ34rwkv7_state_clampw_backward_kernelI6__halfLi16ELi16EEviiPT_S2_S2_S2_S2_S2_S2_PfS3_S3_S2_S2_S2_S2_S2_S2_E1w has been demoted
// _ZZ34rwkv7_state_clampw_backward_kernelI6__halfLi16ELi16EEviiPT_S2_S2_S2_S2_S2_S2_PfS3_S3_S2_S2_S2_S2_S2_S2_E1k has been demoted
// _ZZ34rwkv7_state_clampw_backward_kernelI6__halfLi16ELi16EEviiPT_S2_S2_S2_S2_S2_S2_PfS3_S3_S2_S2_S2_S2_S2_S2_E1v has been demoted
// _ZZ34rwkv7_state_clampw_backward_kernelI6__halfLi16ELi16EEviiPT_S2_S2_S2_S2_S2_S2_PfS3_S3_S2_S2_S2_S2_S2_S2_E1a has been demoted
// _ZZ34rwkv7_state_clampw_backward_kernelI6__halfLi16ELi16EEviiPT_S2_S2_S2_S2_S2_S2_PfS3_S3_S2_S2_S2_S2_S2_S2_E1b has been demoted
// _ZZ34rwkv7_state_clampw_backward_kernelI6__halfLi16ELi16EEviiPT_S2_S2_S2_S2_S2_S2_PfS3_S3_S2_S2_S2_S2_S2_S2_E2dy has been demoted
// _ZZ34rwkv7_state_clampw_backward_kernelI6__halfLi16ELi16EEviiPT_S2_S2_S2_S2_S2_S2_PfS3_S3_S2_S2_S2_S2_S2_S2_E2sa has been demoted
// _ZZ34rwkv7_state_clampw_backward_kernelI6__halfLi16ELi16EEviiPT_S2_S2_S2_S2_S2_S2_PfS3_S3_S2_S2_S2_S2_S2_S2_E10dSb_shared has been demoted
// _ZZ34rwkv7_state_clampw_backward_kernelI6__halfLi32ELi16EEviiPT_S2_S2_S2_S2_S2_S2_PfS3_S3_S2_S2_S2_S2_S2_S2_E1r has been demoted
// _ZZ34rwkv7_state_clampw_backward_kernelI6__halfLi32ELi16EEviiPT_S2_S2_S2_S2_S2_S2_PfS3_S3_S2_S2_S2_S2_S2_S2_E1w has been demoted
// _ZZ34rwkv7_state_clampw_backward_kernelI6__halfLi32ELi16EEviiPT_S2_S2_S2_S2_S2_S2_PfS3_S3_S2_S2_S2_S2_S2_S2_E1k has been demoted
// _ZZ34rwkv7_state_clampw_backward_kernelI6__halfLi32ELi16EEviiPT_S2_S2_S2_S2_S2_S2_PfS3_S3_S2_S2_S2_S2_S2_S2_E1v has been demoted
// _ZZ34rwkv7_state_clampw_backward_kernelI6__halfLi32ELi16EEviiPT_S2_S2_S2_S2_S2_S2_PfS3_S3_S2_S2_S2_S2_S2_S2_E1a has been demoted
// _ZZ34rwkv7_state_clampw_backward_kernelI6__halfLi32ELi16EEviiPT_S2_S2_S2_S2_S2_S2_PfS3_S3_S2_S2_S2_S2_S2_S2_E1b has been demoted
// _ZZ34rwkv7_state_clampw_backward_kernelI6__halfLi32ELi16EEviiPT_S2_S2_S2_S2_S2_S2_PfS3_S3_S2_S2_S2_S2_S2_S2_E2dy has been demoted
// _ZZ34rwkv7_state_clampw_backward_kernelI6__halfLi32ELi16EEviiPT_S2_S2_S2_S2_S2_S2_PfS3_S3_S2_S2_S2_S2_S2_S2_E2sa has been demoted
// _ZZ34rwkv7_state_clampw_backward_kernelI6__halfLi32ELi16EEviiPT_S2_S2_S2_S2_S2_S2_PfS3_S3_S2_S2_S2_S2_S2_S2_E10dSb_shared has been demoted
// _ZZ34rwkv7_state_clampw_backward_kernelI6__halfLi64ELi16EEviiPT_S2_S2_S2_S2_S2_S2_PfS3_S3_S2_S2_S2_S2_S2_S2_E1r has been demoted
// _ZZ34rwkv7_state_clampw_backward_kernelI6__halfLi64ELi16EEviiPT_S2_S2_S2_S2_S2_S2_PfS3_S3_S2_S2_S2_S2_S2_S2_E1w has been demoted
// _ZZ34rwkv7_state_clampw_backward_kernelI6__halfLi64ELi16EEviiPT_S2_S2_S2_S2_S2_S2_PfS3_S3_S2_S2_S2_S2_S2_S2_E1k has been demoted
// _ZZ34rwkv7_state_clampw_backward_kernelI6__halfLi64ELi16EEviiPT_S2_S2_S2_S2_S2_S2_PfS3_S3_S2_S2_S2_S2_S2_S2_E1v has been demoted
// _ZZ34rwkv7_state_clampw_backward_kernelI6__halfLi64ELi16EEviiPT_S2_S2_S2_S2_S2_S2_PfS3_S3_S2_S2_S2_S2_S2_S2_E1a has been demoted
// _ZZ34rwkv7_state_clampw_backward_kernelI6__halfLi64ELi16EEviiPT_S2_S2_S2_S2_S2_S2_PfS3_S3_S2_S2_S2_S2_S2_S2_E1b has been demoted
// _ZZ34rwkv7_state_clampw_backward_kernelI6__halfLi64ELi16EEviiPT_S2_S2_S2_S2_S2_S2_PfS3_S3_S2_S2_S2_S2_S2_S2_E2dy has been demoted
// _ZZ34rwkv7_state_clampw_backward_kernelI6__halfLi64ELi16EEviiPT_S2_S2_S2_S2_S2_S2_PfS3_S3_S2_S2_S2_S2_S2_S2_E2sa has been demoted
// _ZZ34rwkv7_state_clampw_backward_kernelI6__halfLi64ELi16EEviiPT_S2_S2_S2_S2_S2_S2_PfS3_S3_S2_S2_S2_S2_S2_S2_E10dSb_shared has been demoted
// _ZZ34rwkv7_state_clampw_backward_kernelI13__nv_bfloat16Li2ELi16EEviiPT_S2_S2_S2_S2_S2_S2_PfS3_S3_S2_S2_S2_S2_S2_S2_E1r has been demoted
// _ZZ34rwkv7_state_clampw_backward_kernelI13__nv_bfloat16Li2ELi16EEviiPT_S2_S2_S2_S2_S2_S2_PfS3_S3_S2_S2_S2_S2_S2_S2_E1w has been demoted
// _ZZ34rwkv7_state_clampw_backward_kernelI13__nv_bfloat16Li2ELi16EEviiPT_S2_S2_S2_S2_S2_S2_PfS3_S3_S2_S2_S2_S2_S2_S2_E1k has been demoted
// _ZZ34rwkv7_state_clampw_backward_kernelI13__nv_bfloat16Li2ELi16EEviiPT_S2_S2_S2_S2_S2_S2_PfS3_S3_S2_S2_S2_S2_S2_S2_E1v has been demoted
// _ZZ34rwkv7_state_clampw_backward_kernelI13__nv_bfloat16Li2ELi16EEviiPT_S2_S2_S2_S2_S2_S2_PfS3_S3_S2_S2_S2_S2_S2_S2_E1a has been demoted
// _ZZ34rwkv7_state_clampw_backward_kernelI13__nv_bfloat16Li2ELi16EEviiPT_S2_S2_S2_S2_S2_S2_PfS3_S3_S2_S2_S2_S2_S2_S2_E1b has been demoted
// _ZZ34rwkv7_state_clampw_backward_kernelI13__nv_bfloat16Li2ELi16EEviiPT_S2_S2_S2_S2_S2_S2_PfS3_S3_S2_S2_S2_S2_S2_S2_E2dy has been demoted
// _ZZ34rwkv7_state_clampw_backward_kernelI13__nv_bfloat16Li2ELi16EEviiPT_S2_S2_S2_S2_S2_S2_PfS3_S3_S2_S2_S2_S2_S2_S2_E2sa has been demoted
// _ZZ34rwkv7_state_clampw_backward_kernelI13__nv_bfloat16Li2ELi16EEviiPT_S2_S2_S2_S2_S2_S2_PfS3_S3_S2_S2_S2_S2_S2_S2_E10dSb_shared has been demoted
// _ZZ34rwkv7_state_clampw_backward_kernelI13__nv_bfloat16Li4ELi16EEviiPT_S2_S2_S2_S2_S2_S2_PfS3_S3_S2_S2_S2_S2_S2_S2_E1r has been demoted
// _ZZ34rwkv7_state_clampw_backward_kernelI13__nv_bfloat16Li4ELi16EEviiPT_S2_S2_S2_S2_S2_S2_PfS3_S3_S2_S2_S2_S2_S2_S2_E1w has been demoted
// _ZZ34rwkv7_state_clampw_backward_kernelI13__nv_bfloat16Li4ELi16EEviiPT_S2_S2_S2_S2_S2_S2_PfS3_S3_S2_S2_S2_S2_S2_S2_E1k has been demoted
// _ZZ34rwkv7_state_clampw_backward_kernelI13__nv_bfloat16Li4ELi16EEviiPT_S2_S2_S2_S2_S2_S2_PfS3_S3_S2_S2_S2_S2_S2_S2_E1v has been demoted
// _ZZ34rwkv7_state_clampw_backward_kernelI13__nv_bfloat16Li4ELi16EEviiPT_S2_S2_S2_S2_S2_S2_PfS3_S3_S2_S2_S2_S2_S2_S2_E1a has been demoted
// _ZZ34rwkv7_state_clampw_backward_kernelI13__nv_bfloat16Li4ELi16EEviiPT_S2_S2_S2_S2_S2_S2_PfS3_S3_S2_S2_S2_S2_S2_S2_E1b has been demoted
// _ZZ34rwkv7_state_clampw_backward_kernelI13__nv_bfloat16Li4ELi16EEviiPT_S2_S2_S2_S2_S2_S2_PfS3_S3_S2_S2_S2_S2_S2_S2_E2dy has been demoted
// _ZZ34rwkv7_state_clampw_backward_kernelI13__nv_bfloat16Li4ELi16EEviiPT_S2_S2_S2_S2_S2_S2_PfS3_S3_S2_S2_S2_S2_S2_S2_E2sa has been demoted
// _ZZ34rwkv7_state_clampw_backward_kernelI13__nv_bfloat16Li4ELi16EEviiPT_S2_S2_S2_S2_S2_S2_PfS3_S3_S2_S2_S2_S2_S2_S2_E10dSb_shared has been demoted
// _ZZ34rwkv7_state_clampw_backward_kernelI13__nv_bfloat16Li8ELi16EEviiPT_S2_S2_S2_S2_S2_S2_PfS3_S3_S2_S2_S2_S2_S2_S2_E1r has been demoted
// _ZZ34rwkv7_state_clampw_backward_kernelI13__nv_bfloat16Li8ELi16EEviiPT_S2_S2_S2_S2_S2_S2_PfS3_S3_S2_S2_S2_S2_S2_S2_E1w has been demoted
// _ZZ34rwkv7_state_clampw_backward_kernelI13__nv_bfloat16Li8ELi16EEviiPT_S2_S2_S2_S2_S2_S2_PfS3_S3_S2_S2_S2_S2_S2_S2_E1k has been demoted
// _ZZ34rwkv7_state_clampw_backward_kernelI13__nv_bfloat16Li8ELi16EEviiPT_S2_S2_S2_S2_S2_S2_PfS3_S3_S2_S2_S2_S2_S2_S2_E1v has been demoted
// _ZZ34rwkv7_state_clampw_backward_kernelI13__nv_bfloat16Li8ELi16EEviiPT_S2_S2_S2_S2_S2_S2_PfS3_S3_S2_S2_S2_S2_S2_S2_E1a has been demoted
// _ZZ34rwkv7_state_clampw_backward_kernelI13__nv_bfloat16Li8ELi16EEviiPT_S2_S2_S2_S2_S2_S2_PfS3_S3_S2_S2_S2_S2_S2_S2_E1b has been demoted
// _ZZ34rwkv7_state_clampw_backward_kernelI13__nv_bfloat16Li8ELi16EEviiPT_S2_S2_S2_S2_S2_S2_PfS3_S3_S2_S2_S2_S2_S2_S2_E2dy has been demoted
// _ZZ34rwkv7_state_clampw_backward_kernelI13__nv_bfloat16Li8ELi16EEviiPT_S2_S2_S2_S2_S2_S2_PfS3_S3_S2_S2_S2_S2_S2_S2_E2sa has been demoted
// _ZZ34rwkv7_state_clampw_backward_kernelI13__nv_bfloat16Li8ELi16EEviiPT_S2_S2_S2_S2_S2_S2_PfS3_S3_S2_S2_S2_S2_S2_S2_E10dSb_shared has been demoted
// _ZZ34rwkv7_state_clampw_backward_kernelI13__nv_bfloat16Li16ELi16EEviiPT_S2_S2_S2_S2_S2_S2_PfS3_S3_S2_S2_S2_S2_S2_S2_E1r has been demoted
// _ZZ34rwkv7_state_clampw_backward_kernelI13__nv_bfloat16Li16ELi16EEviiPT_S2_S2_S2_S2_S2_S2_PfS3_S3_S2_S2_S2_S2_S2_S2_E1w has been demoted
// _ZZ34rwkv7_state_clampw_backward_kernelI13__nv_bfloat16Li16ELi16EEviiPT_S2_S2_S2_S2_S2_S2_PfS3_S3_S2_S2_S2_S2_S2_S2_E1k has been demoted
// _ZZ34rwkv7_state_clampw_backward_kernelI13__nv_bfloat16Li16ELi16EEviiPT_S2_S2_S2_S2_S2_S2_PfS3_S3_S2_S2_S2_S2_S2_S2_E1v has been demoted
// _ZZ34rwkv7_state_clampw_backward_kernelI13__nv_bfloat16Li16ELi16EEviiPT_S2_S2_S2_S2_S2_S2_PfS3_S3_S2_S2_S2_S2_S2_S2_E1a has been demoted
// _ZZ34rwkv7_state_clampw_backward_kernelI13__nv_bfloat16Li16ELi16EEviiPT_S2_S2_S2_S2_S2_S2_PfS3_S3_S2_S2_S2_S2_S2_S2_E1b has been demoted
// _ZZ34rwkv7_state_clampw_backward_kernelI13__nv_bfloat16Li16ELi16EEviiPT_S2_S2_S2_S2_S2_S2_PfS3_S3_S2_S2_S2_S2_S2_S2_E2dy has been demoted
// _ZZ34rwkv7_state_clampw_backward_kernelI13__nv_bfloat16Li16ELi16EEviiPT_S2_S2_S2_S2_S2_S2_PfS3_S3_S2_S2_S2_S2_S2_S2_E2sa has been demoted
// _ZZ34rwkv7_state_clampw_backward_kernelI13__nv_bfloat16Li16ELi16EEviiPT_S2_S2_S2_S2_S2_S2_PfS3_S3_S2_S2_S2_S2_S2_S2_E10dSb_shared has been demoted
// _ZZ34rwkv7_state_clampw_backward_kernelI13__nv_bfloat16Li32ELi16EEviiPT_S2_S2_S2_S2_S2_S2_PfS3_S3_S2_S2_S2_S2_S2_S2_E1r has been demoted
// _ZZ34rwkv7_state_clampw_backward_kernelI13__nv_bfloat16Li32ELi16EEviiPT_S2_S2_S2_S2_S2_S2_PfS3_S3_S2_S2_S2_S2_S2_S2_E1w has been demoted
// _ZZ34rwkv7_state_clampw_backward_kernelI13__nv_bfloat16Li32ELi16EEviiPT_S2_S2_S2_S2_S2_S2_PfS3_S3_S2_S2_S2_S2_S2_S2_E1k has been demoted
// _ZZ34rwkv7_state_clampw_backward_kernelI13__nv_bfloat16Li32ELi16EEviiPT_S2_S2_S2_S2_S2_S2_PfS3_S3_S2_S2_S2_S2_S2_S2_E1v has been demoted
// _ZZ34rwkv7_state_clampw_backward_kernelI13__nv_bfloat16Li32ELi16EEviiPT_S2_S2_S2_S2_S2_S2_PfS3_S3_S2_S2_S2_S2_S2_S2_E1a has been demoted
// _ZZ34rwkv7_state_clampw_backward_kernelI13__nv_bfloat16Li32ELi16EEviiPT_S2_S2_S2_S2_S2_S2_PfS3_S3_S2_S2_S2_S2_S2_S2_E1b has been demoted
// _ZZ34rwkv7_state_clampw_backward_kernelI13__nv_bfloat16Li32ELi16EEviiPT_S2_S2_S2_S2_S2_S2_PfS3_S3_S2_S2_S2_S2_S2_S2_E2dy has been demoted
// _ZZ34rwkv7_state_clampw_backward_kernelI13__nv_bfloat16Li32ELi16EEviiPT_S2_S2_S2_S2_S2_S2_PfS3_S3_S2_S2_S2_S2_S2_S2_E2sa has been demoted
// _ZZ34rwkv7_state_clampw_backward_kernelI13__nv_bfloat16Li32ELi16EEviiPT_S2_S2_S2_S2_S2_S2_PfS3_S3_S2_S2_S2_S2_S2_S2_E10dSb_shared has been demoted
// _ZZ34rwkv7_state_clampw_backward_kernelI13__nv_bfloat16Li64ELi16EEviiPT_S2_S2_S2_S2_S2_S2_PfS3_S3_S2_S2_S2_S2_S2_S2_E1r has been demoted
// _ZZ34rwkv7_state_clampw_backward_kernelI13__nv_bfloat16Li64ELi16EEviiPT_S2_S2_S2_S2_S2_S2_PfS3_S3_S2_S2_S2_S2_S2_S2_E1w has been demoted
// _ZZ34rwkv7_state_clampw_backward_kernelI13__nv_bfloat16Li64ELi16EEviiPT_S2_S2_S2_S2_S2_S2_PfS3_S3_S2_S2_S2_S2_S2_S2_E1k has been demoted
// _ZZ34rwkv7_state_clampw_backward_kernelI13__nv_bfloat16Li64ELi16EEviiPT_S2_S2_S2_S2_S2_S2_PfS3_S3_S2_S2_S2_S2_S2_S2_E1v has been demoted
// _ZZ34rwkv7_state_clampw_backward_kernelI13__nv_bfloat16Li64ELi16EEviiPT_S2_S2_S2_S2_S2_S2_PfS3_S3_S2_S2_S2_S2_S2_S2_E1a has been demoted
// _ZZ34rwkv7_state_clampw_backward_kernelI13__nv_bfloat16Li64ELi16EEviiPT_S2_S2_S2_S2_S2_S2_PfS3_S3_S2_S2_S2_S2_S2_S2_E1b has been demoted
// _ZZ34rwkv7_state_clampw_backward_kernelI13__nv_bfloat16Li64ELi16EEviiPT_S2_S2_S2_S2_S2_S2_PfS3_S3_S2_S2_S2_S2_S2_S2_E2dy has been demoted
// _ZZ34rwkv7_state_clampw_backward_kernelI13__nv_bfloat16Li64ELi16EEviiPT_S2_S2_S2_S2_S2_S2_PfS3_S3_S2_S2_S2_S2_S2_S2_E2sa has been demoted
// _ZZ34rwkv7_state_clampw_backward_kernelI13__nv_bfloat16Li64ELi16EEviiPT_S2_S2_S2_S2_S2_S2_PfS3_S3_S2_S2_S2_S2_S2_S2_E10dSb_shared has been demoted

.visible .entry _Z33rwkv7_state_clampw_forward_kernelIfLi2ELi16EEviiPfPT_S2_S2_S2_S2_S2_S2_S0_S0_(
	.param .u32 _Z33rwkv7_state_clampw_forward_kernelIfLi2ELi16EEviiPfPT_S2_S2_S2_S2_S2_S2_S0_S0__param_0,
	.param .u32 _Z33rwkv7_state_clampw_forward_kernelIfLi2ELi16EEviiPfPT_S2_S2_S2_S2_S2_S2_S0_S0__param_1,
	.param .u64 .ptr .align 1 _Z33rwkv7_state_clampw_forward_kernelIfLi2ELi16EEviiPfPT_S2_S2_S2_S2_S2_S2_S0_S0__param_2,
	.param .u64 .ptr .align 1 _Z33rwkv7_state_clampw_forward_kernelIfLi2ELi16EEviiPfPT_S2_S2_S2_S2_S2_S2_S0_S0__param_3,
	.param .u64 .ptr .align 1 _Z33rwkv7_state_clampw_forward_kernelIfLi2ELi16EEviiPfPT_S2_S2_S2_S2_S2_S2_S0_S0__param_4,
	.param .u64 .ptr .align 1 _Z33rwkv7_state_clampw_forward_kernelIfLi2ELi16EEviiPfPT_S2_S2_S2_S2_S2_S2_S0_S0__param_5,
	.param .u64 .ptr .align 1 _Z33rwkv7_state_clampw_forward_kernelIfLi2ELi16EEviiPfPT_S2_S2_S2_S2_S2_S2_S0_S0__param_6,
	.param .u64 .ptr .align 1 _Z33rwkv7_state_clampw_forward_kernelIfLi2ELi16EEviiPfPT_S2_S2_S2_S2_S2_S2_S0_S0__param_7,
	.param .u64 .ptr .align 1 _Z33rwkv7_state_clampw_forward_kernelIfLi2ELi16EEviiPfPT_S2_S2_S2_S2_S2_S2_S0_S0__param_8,
	.param .u64 .ptr .align 1 _Z33rwkv7_state_clampw_forward_kernelIfLi2ELi16EEviiPfPT_S2_S2_S2_S2_S2_S2_S0_S0__param_9,
	.param .u64 .ptr .align 1 _Z33rwkv7_state_clampw_forward_kernelIfLi2ELi16EEviiPfPT_S2_S2_S2_S2_S2_S2_S0_S0__param_10,
	.param .u64 .ptr .align 1 _Z33rwkv7_state_clampw_forward_kernelIfLi2ELi16EEviiPfPT_S2_S2_S2_S2_S2_S2_S0_S0__param_11
)
.maxntid 2
.minnctapersm 2
{
	.reg .pred 	%p<7>;
	.reg .b32 	%r<64>;
	.reg .b32 	%f<109>;
	.reg .b64 	%rd<64>;
	// demoted variable
	.shared .align 4 .b8 _ZZ33rwkv7_state_clampw_forward_kernelIfLi2ELi16EEviiPfPT_S2_S2_S2_S2_S2_S2_S0_S0_E1r[8];
	// demoted variable
	.shared .align 4 .b8 _ZZ33rwkv7_state_clampw_forward_kernelIfLi2ELi16EEviiPfPT_S2_S2_S2_S2_S2_S2_S0_S0_E1w[8];
	// demoted variable
	.shared .align 4 .b8 _ZZ33rwkv7_state_clampw_forward_kernelIfLi2ELi16EEviiPfPT_S2_S2_S2_S2_S2_S2_S0_S0_E1k[8];
	// demoted variable
	.shared .align 4 .b8 _ZZ33rwkv7_state_clampw_forward_kernelIfLi2ELi16EEviiPfPT_S2_S2_S2_S2_S2_S2_S0_S0_E1a[8];
	// demoted variable
	.shared .align 4 .b8 _ZZ33rwkv7_state_clampw_forward_kernelIfLi2ELi16EEviiPfPT_S2_S2_S2_S2_S2_S2_S0_S0_E1b[8];
	ld.param.u32 	%r25, [_Z33rwkv7_state_clampw_forward_kernelIfLi2ELi16EEviiPfPT_S2_S2_S2_S2_S2_S2_S0_S0__param_0];
	ld.param.u32 	%r26, [_Z33rwkv7_state_clampw_forward_kernelIfLi2ELi16EEviiPfPT_S2_S2_S2_S2_S2_S2_S0_S0__param_1];
	ld.param.u64 	%rd13, [_Z33rwkv7_state_clampw_forward_kernelIfLi2ELi16EEviiPfPT_S2_S2_S2_S2_S2_S2_S0_S0__param_2];
	ld.param.u64 	%rd14, [_Z33rwkv7_state_clampw_forward_kernelIfLi2ELi16EEviiPfPT_S2_S2_S2_S2_S2_S2_S0_S0__param_3];
	ld.param.u64 	%rd15, [_Z33rwkv7_state_clampw_forward_kernelIfLi2ELi16EEviiPfPT_S2_S2_S2_S2_S2_S2_S0_S0__param_4];
	ld.param.u64 	%rd16, [_Z33rwkv7_state_clampw_forward_kernelIfLi2ELi16EEviiPfPT_S2_S2_S2_S2_S2_S2_S0_S0__param_5];
	ld.param.u64 	%rd17, [_Z33rwkv7_state_clampw_forward_kernelIfLi2ELi16EEviiPfPT_S2_S2_S2_S2_S2_S2_S0_S0__param_6];
	ld.param.u64 	%rd18, [_Z33rwkv7_state_clampw_forward_kernelIfLi2ELi16EEviiPfPT_S2_S2_S2_S2_S2_S2_S0_S0__param_7];
	ld.param.u64 	%rd19, [_Z33rwkv7_state_clampw_forward_kernelIfLi2ELi16EEviiPfPT_S2_S2_S2_S2_S2_S2_S0_S0__param_8];
	ld.param.u64 	%rd20, [_Z33rwkv7_state_clampw_forward_kernelIfLi2ELi16EEviiPfPT_S2_S2_S2_S2_S2_S2_S0_S0__param_9];
	ld.param.u64 	%rd12, [_Z33rwkv7_state_clampw_forward_kernelIfLi2ELi16EEviiPfPT_S2_S2_S2_S2_S2_S2_S0_S0__param_10];
	ld.param.u64 	%rd21, [_Z33rwkv7_state_clampw_forward_kernelIfLi2ELi16EEviiPfPT_S2_S2_S2_S2_S2_S2_S0_S0__param_11];
	cvta.to.global.u64 	%rd1, %rd20;
	cvta.to.global.u64 	%rd2, %rd17;
	cvta.to.global.u64 	%rd3, %rd21;
	cvta.to.global.u64 	%rd4, %rd19;
	cvta.to.global.u64 	%rd5, %rd18;
	cvta.to.global.u64 	%rd6, %rd16;
	cvta.to.global.u64 	%rd7, %rd15;
	cvta.to.global.u64 	%rd8, %rd14;
	mov.u32 	%r1, %ctaid.y;
	mov.u32 	%r2, %ctaid.x;
	mov.u32 	%r3, %tid.x;
	mul.lo.s32 	%r4, %r26, %r1;
	add.s32 	%r27, %r4, %r2;
	cvt.s64.s32 	%rd9, %r27;
	mul.wide.s32 	%rd22, %r27, 4;
	shl.b32 	%r28, %r3, 1;
	cvt.u64.u32 	%rd23, %r28;
	or.b64  	%rd24, %rd22, %rd23;
	cvta.to.global.u64 	%rd25, %rd13;
	shl.b64 	%rd26, %rd24, 2;
	add.s64 	%rd27, %rd25, %rd26;
	ld.global.nc.f32 	%f108, [%rd27];
	ld.global.nc.f32 	%f107, [%rd27+4];
	setp.lt.s32 	%p1, %r25, 1;
	@%p1 bra 	$L__BB0_8;
	mul.lo.s32 	%r5, %r25, %r1;
	shl.b32 	%r30, %r3, 2;
	mov.u32 	%r31, _ZZ33rwkv7_state_clampw_forward_kernelIfLi2ELi16EEviiPfPT_S2_S2_S2_S2_S2_S2_S0_S0_E1r;
	add.s32 	%r6, %r31, %r30;
	mov.u32 	%r32, _ZZ33rwkv7_state_clampw_forward_kernelIfLi2ELi16EEviiPfPT_S2_S2_S2_S2_S2_S2_S0_S0_E1w;
	add.s32 	%r7, %r32, %r30;
	mov.u32 	%r33, _ZZ33rwkv7_state_clampw_forward_kernelIfLi2ELi16EEviiPfPT_S2_S2_S2_S2_S2_S2_S0_S0_E1k;
	add.s32 	%r8, %r33, %r30;
	mov.u32 	%r34, _ZZ33rwkv7_state_clampw_forward_kernelIfLi2ELi16EEviiPfPT_S2_S2_S2_S2_S2_S2_S0_S0_E1a;
	add.s32 	%r9, %r34, %r30;
	mov.u32 	%r35, _ZZ33rwkv7_state_clampw_forward_kernelIfLi2ELi16EEviiPfPT_S2_S2_S2_S2_S2_S2_S0_S0_E1b;
	add.s32 	%r10, %r35, %r30;
	setp.eq.s32 	%p2, %r25, 1;
	mov.b32 	%r63, 0;
	@%p2 bra 	$L__BB0_6;
	cvta.to.global.u64 	%rd10, %rd12;
	shr.s32 	%r37, %r25, 31;
	shr.u32 	%r38, %r37, 28;
	add.s32 	%r39, %r25, %r38;
	shr.s32 	%r40, %r39, 4;
	shl.b32 	%r41, %r40, 2;
	cvt.s64.s32 	%rd28, %r41;
	mul.lo.s64 	%rd11, %rd9, %rd28;
	and.b32  	%r63, %r25, 2147483646;
	neg.s32 	%r62, %r63;
	mad.lo.s32 	%r42, %r26, %r5, %r26;
	shl.b32 	%r43, %r42, 1;
	or.b32  	%r44, %r3, %r43;
	shl.b32 	%r45, %r2, 1;
	add.s32 	%r60, %r44, %r45;
	shl.b32 	%r14, %r26, 2;
	mad.lo.s32 	%r46, %r4, %r25, %r2;
	shl.b32 	%r47, %r46, 1;
	or.b32  	%r59, %r3, %r47;
	mov.b32 	%r61, 1;
$L__BB0_3:
	bar.sync 	0;
	mul.wide.s32 	%rd29, %r59, 4;
	add.s64 	%rd30, %rd8, %rd29;
	ld.global.nc.f32 	%f9, [%rd30];
	st.shared.f32 	[%r6], %f9;
	add.s64 	%rd31, %rd7, %rd29;
	ld.global.nc.f32 	%f10, [%rd31];
	mul.f32 	%f11, %f10, 0fBFB8AA3B;
	ex2.approx.f32 	%f12, %f11;
	add.f32 	%f13, %f12, 0f3F800000;
	mov.f32 	%f14, 0fBF1B4598;
	div.rn.f32 	%f15, %f14, %f13;
	mul.f32 	%f16, %f15, 0f3FB8AA3B;
	ex2.approx.f32 	%f17, %f16;
	st.shared.f32 	[%r7], %f17;
	add.s64 	%rd32, %rd6, %rd29;
	ld.global.nc.f32 	%f18, [%rd32];
	st.shared.f32 	[%r8], %f18;
	add.s64 	%rd33, %rd5, %rd29;
	ld.global.nc.f32 	%f19, [%rd33];
	st.shared.f32 	[%r9], %f19;
	add.s64 	%rd34, %rd4, %rd29;
	ld.global.nc.f32 	%f20, [%rd34];
	st.shared.f32 	[%r10], %f20;
	bar.sync 	0;
	ld.shared.f32 	%f21, [_ZZ33rwkv7_state_clampw_forward_kernelIfLi2ELi16EEviiPfPT_S2_S2_S2_S2_S2_S2_S0_S0_E1a];
	fma.rn.f32 	%f22, %f108, %f21, 0f00000000;
	ld.shared.f32 	%f23, [_ZZ33rwkv7_state_clampw_forward_kernelIfLi2ELi16EEviiPfPT_S2_S2_S2_S2_S2_S2_S0_S0_E1a+4];
	fma.rn.f32 	%f24, %f107, %f23, %f22;
	add.s64 	%rd35, %rd3, %rd29;
	st.global.f32 	[%rd35], %f24;
	add.s64 	%rd36, %rd2, %rd29;
	ld.global.nc.f32 	%f25, [%rd36];
	ld.shared.f32 	%f26, [_ZZ33rwkv7_state_clampw_forward_kernelIfLi2ELi16EEviiPfPT_S2_S2_S2_S2_S2_S2_S0_S0_E1w];
	ld.shared.f32 	%f27, [_ZZ33rwkv7_state_clampw_forward_kernelIfLi2ELi16EEviiPfPT_S2_S2_S2_S2_S2_S2_S0_S0_E1b];
	ld.shared.f32 	%f28, [_ZZ33rwkv7_state_clampw_forward_kernelIfLi2ELi16EEviiPfPT_S2_S2_S2_S2_S2_S2_S0_S0_E1k];
	mul.f32 	%f29, %f25, %f28;
	fma.rn.f32 	%f30, %f24, %f27, %f29;
	fma.rn.f32 	%f31, %f108, %f26, %f30;
	ld.shared.f32 	%f32, [_ZZ33rwkv7_state_clampw_forward_kernelIfLi2ELi16EEviiPfPT_S2_S2_S2_S2_S2_S2_S0_S0_E1r];
	fma.rn.f32 	%f33, %f32, %f31, 0f00000000;
	ld.shared.f32 	%f34, [_ZZ33rwkv7_state_clampw_forward_kernelIfLi2ELi16EEviiPfPT_S2_S2_S2_S2_S2_S2_S0_S0_E1w+4];
	ld.shared.f32 	%f35, [_ZZ33rwkv7_state_clampw_forward_kernelIfLi2ELi16EEviiPfPT_S2_S2_S2_S2_S2_S2_S0_S0_E1b+4];
	ld.shared.f32 	%f36, [_ZZ33rwkv7_state_clampw_forward_kernelIfLi2ELi16EEviiPfPT_S2_S2_S2_S2_S2_S2_S0_S0_E1k+4];
	mul.f32 	%f37, %f25, %f36;
	fma.rn.f32 	%f38, %f24, %f35, %f37;
	fma.rn.f32 	%f39, %f107, %f34, %f38;
	ld.shared.f32 	%f40, [_ZZ33rwkv7_state_clampw_forward_kernelIfLi2ELi16EEviiPfPT_S2_S2_S2_S2_S2_S2_S0_S0_E1r+4];
	fma.rn.f32 	%f41, %f40, %f39, %f33;
	add.s64 	%rd37, %rd1, %rd29;
	st.global.f32 	[%rd37], %f41;
	bar.sync 	0;
	mul.wide.s32 	%rd38, %r60, 4;
	add.s64 	%rd39, %rd8, %rd38;
	ld.global.nc.f32 	%f42, [%rd39];
	st.shared.f32 	[%r6], %f42;
	add.s64 	%rd40, %rd7, %rd38;
	ld.global.nc.f32 	%f43, [%rd40];
	mul.f32 	%f44, %f43, 0fBFB8AA3B;
	ex2.approx.f32 	%f45, %f44;
	add.f32 	%f46, %f45, 0f3F800000;
	div.rn.f32 	%f47, %f14, %f46;
	mul.f32 	%f48, %f47, 0f3FB8AA3B;
	ex2.approx.f32 	%f49, %f48;
	st.shared.f32 	[%r7], %f49;
	add.s64 	%rd41, %rd6, %rd38;
	ld.global.nc.f32 	%f50, [%rd41];
	st.shared.f32 	[%r8], %f50;
	add.s64 	%rd42, %rd5, %rd38;
	ld.global.nc.f32 	%f51, [%rd42];
	st.shared.f32 	[%r9], %f51;
	add.s64 	%rd43, %rd4, %rd38;
	ld.global.nc.f32 	%f52, [%rd43];
	st.shared.f32 	[%r10], %f52;
	bar.sync 	0;
	ld.shared.f32 	%f53, [_ZZ33rwkv7_state_clampw_forward_kernelIfLi2ELi16EEviiPfPT_S2_S2_S2_S2_S2_S2_S0_S0_E1a];
	fma.rn.f32 	%f54, %f31, %f53, 0f00000000;
	ld.shared.f32 	%f55, [_ZZ33rwkv7_state_clampw_forward_kernelIfLi2ELi16EEviiPfPT_S2_S2_S2_S2_S2_S2_S0_S0_E1a+4];
	fma.rn.f32 	%f56, %f39, %f55, %f54;
	add.s64 	%rd44, %rd3, %rd38;
	st.global.f32 	[%rd44], %f56;
	add.s64 	%rd45, %rd2, %rd38;
	ld.global.nc.f32 	%f57, [%rd45];
	ld.shared.f32 	%f58, [_ZZ33rwkv7_state_clampw_forward_kernelIfLi2ELi16EEviiPfPT_S2_S2_S2_S2_S2_S2_S0_S0_E1w];
	ld.shared.f32 	%f59, [_ZZ33rwkv7_state_clampw_forward_kernelIfLi2ELi16EEviiPfPT_S2_S2_S2_S2_S2_S2_S0_S0_E1b];
	ld.shared.f32 	%f60, [_ZZ33rwkv7_state_clampw_forward_kernelIfLi2ELi16EEviiPfPT_S2_S2_S2_S2_S2_S2_S0_S0_E1k];
	mul.f32 	%f61, %f57, %f60;
	fma.rn.f32 	%f62, %f56, %f59, %f61;
	fma.rn.f32 	%f108, %f31, %f58, %f62;
	ld.shared.f32 	%f63, [_ZZ33rwkv7_state_clampw_forward_kernelIfLi2ELi16EEviiPfPT_S2_S2_S2_S2_S2_S2_S0_S0_E1r];
	fma.rn.f32 	%f64, %f63, %f108, 0f00000000;
	ld.shared.f32 	%f65, [_ZZ33rwkv7_state_clampw_forward_kernelIfLi2ELi16EEviiPfPT_S2_S2_S2_S2_S2_S2_S0_S0_E1w+4];
	ld.shared.f32 	%f66, [_ZZ33rwkv7_state_clampw_forward_kernelIfLi2ELi16EEviiPfPT_S2_S2_S2_S2_S2_S2_S0_S0_E1b+4];
	ld.shared.f32 	%f67, [_ZZ33rwkv7_state_clampw_forward_kernelIfLi2ELi16EEviiPfPT_S2_S2_S2_S2_S2_S2_S0_S0_E1k+4];
	mul.f32 	%f68, %f57, %f67;
	fma.rn.f32 	%f69, %f56, %f66, %f68;
	fma.rn.f32 	%f107, %f39, %f65, %f69;
	ld.shared.f32 	%f70, [_ZZ33rwkv7_state_clampw_forward_kernelIfLi2ELi16EEviiPfPT_S2_S2_S2_S2_S2_S2_S0_S0_E1r+4];
	fma.rn.f32 	%f71, %f70, %f107, %f64;
	add.s64 	%rd46, %rd1, %rd38;
	st.global.f32 	[%rd46], %f71;
	and.b32  	%r48, %r61, 15;
	setp.ne.s32 	%p3, %r48, 15;
	@%p3 bra 	$L__BB0_5;
	add.s32 	%r49, %r61, -1;
	shr.u32 	%r50, %r49, 2;
	and.b32  	%r51, %r50, 536870908;
	or.b32  	%r52, %r51, %r3;
	cvt.u64.u32 	%rd47, %r52;
	add.s64 	%rd48, %rd11, %rd47;
	shl.b64 	%rd49, %rd48, 2;
	add.s64 	%rd50, %rd10, %rd49;
	st.global.f32 	[%rd50], %f108;
	or.b32  	%r53, %r52, 2;
	cvt.u64.u32 	%rd51, %r53;
	add.s64 	%rd52, %rd11, %rd51;
	shl.b64 	%rd53, %rd52, 2;
	add.s64 	%rd54, %rd10, %rd53;
	st.global.f32 	[%rd54], %f107;
$L__BB0_5:
	add.s32 	%r62, %r62, 2;
	add.s32 	%r61, %r61, 2;
	add.s32 	%r60, %r60, %r14;
	add.s32 	%r59, %r59, %r14;
	setp.ne.s32 	%p4, %r62, 0;
	@%p4 bra 	$L__BB0_3;
$L__BB0_6:
	and.b32  	%r54, %r25, 1;
	setp.eq.b32 	%p5, %r54, 1;
	not.pred 	%p6, %p5;
	@%p6 bra 	$L__BB0_8;
	add.s32 	%r55, %r63, %r5;
	mad.lo.s32 	%r56, %r55, %r26, %r2;
	shl.b32 	%r57, %r56, 1;
	or.b32  	%r58, %r57, %r3;
	bar.sync 	0;
	mul.wide.s32 	%rd55, %r58, 4;
	add.s64 	%rd56, %rd8, %rd55;
	ld.global.nc.f32 	%f72, [%rd56];
	st.shared.f32 	[%r6], %f72;
	add.s64 	%rd57, %rd7, %rd55;
	ld.global.nc.f32 	%f73, [%rd57];
	mul.f32 	%f74, %f73, 0fBFB8AA3B;
	ex2.approx.f32 	%f75, %f74;
	add.f32 	%f76, %f75, 0f3F800000;
	mov.f32 	%f77, 0fBF1B4598;
	div.rn.f32 	%f78, %f77, %f76;
	mul.f32 	%f79, %f78, 0f3FB8AA3B;
	ex2.approx.f32 	%f80, %f79;
	st.shared.f32 	[%r7], %f80;
	add.s64 	%rd58, %rd6, %rd55;
	ld.global.nc.f32 	%f81, [%rd58];
	st.shared.f32 	[%r8], %f81;
	add.s64 	%rd59, %rd5, %rd55;
	ld.global.nc.f32 	%f82, [%rd59];
	st.shared.f32 	[%r9], %f82;
	add.s64 	%rd60, %rd4, %rd55;
	ld.global.nc.f32 	%f83, [%rd60];
	st.shared.f32 	[%r10], %f83;
	bar.sync 	0;
	ld.shared.f32 	%f84, [_ZZ33rwkv7_state_clampw_forward_kernelIfLi2ELi16EEviiPfPT_S2_S2_S2_S2_S2_S2_S0_S0_E1a];
	fma.rn.f32 	%f85, %f108, %f84, 0f00000000;
	ld.shared.f32 	%f86, [_ZZ33rwkv7_state_clampw_forward_kernelIfLi2ELi16EEviiPfPT_S2_S2_S2_S2_S2_S2_S0_S0_E1a+4];
	fma.rn.f32 	%f87, %f107, %f86, %f85;
	add.s64 	%rd61, %rd3, %rd55;
	st.global.f32 	[%rd61], %f87;
	add.s64 	%rd62, %rd2, %rd55;
	ld.global.nc.f32 	%f88, [%rd62];
	ld.shared.f32 	%f89, [_ZZ33rwkv7_state_clampw_forward_kernelIfLi2ELi16EEviiPfPT_S2_S2_S2_S2_S2_S2_S0_S0_E1w];
	ld.shared.f32 	%f90, [_ZZ33rwkv7_state_clampw_forward_kernelIfLi2ELi16EEviiPfPT_S2_S2_S2_S2_S2_S2_S0_S0_E1b];
	ld.shared.f32 	%f91, [_ZZ33rwkv7_state_clampw_forward_kernelIfLi2ELi16EEviiPfPT_S2_S2_S2_S2_S2_S2_S0_S0_E1k];
	mul.f32 	%f92, %f88, %f91;
	fma.rn.f32 	%f93, %f87, %f90, %f92;
	fma.rn.f32 	%f94, %f108, %f89, %f93;
	ld.shared.f32 	%f95, [_ZZ33rwkv7_state_clampw_forward_kernelIfLi2ELi16EEviiPfPT_S2_S2_S2_S2_S2_S2_S0_S0_E1r];
	fma.rn.f32 	%f96, %f95, %f94, 0f00000000;
	ld.shared.f32 	%f97, [_ZZ33rwkv7_state_clampw_forward_kernelIfLi2ELi16EEviiPfPT_S2_S2_S2_S2_S2_S2_S0_S0_E1w+4];
	ld.shared.f32 	%f98, [_ZZ33rwkv7_state_clampw_forward_kernelIfLi2ELi16EEviiPfPT_S2_S2_S2_S2_S2_S2_S0_S0_E1b+4];
	ld.shared.f32 	%f99, [_ZZ33rwkv7_state_clampw_forward_kernelIfLi2ELi16EEviiPfPT_S2_S2_S2_S2_S2_S2_S0_S0_E1k+4];
	mul.f32 	%f100, %f88, %f99;
	fma.rn.f32 	%f101, %f87, %f98, %f100;
	fma.rn.f32 	%f102, %f107, %f97, %f101;
	ld.shared.f32 	%f103, [_ZZ33rwkv7_state_clampw_forward_kernelIfLi2ELi16EEviiPfPT_S2_S2_S2_S2_S2_S2_S0_S0_E1r+4];
	fma.rn.f32 	%f104, %f103, %f102, %f96;
	add.s64 	%rd63, %rd1, %rd55;
	st.global.f32 	[%rd63], %f104;
$L__BB0_8:
	ret;

}
	// .globl	_Z33rwkv7_state_clampw_forward_kernelIfLi4ELi16EEviiPfPT_S2_S2_S2_S2_S2_S2_S0_S0_
.visible .entry _Z33rwkv7_state_clampw_forward_kernelIfLi4ELi16EEviiPfPT_S2_S2_S2_S2_S2_S2_S0_S0_(
	.param .u32 _Z33rwkv7_state_clampw_forward_kernelIfLi4ELi16EEviiPfPT_S2_S2_S2_S2_S2_S2_S0_S0__param_0,
	.param .u32 _Z33rwkv7_state_clampw_forward_kernelIfLi4ELi16EEviiPfPT_S2_S2_S2_S2_S2_S2_S0_S0__param_1,
	.param .u64 .ptr .align 1 _Z33rwkv7_state_clampw_forward_kernelIfLi4ELi16EEviiPfPT_S2_S2_S2_S2_S2_S2_S0_S0__param_2,
	.param .u64 .ptr .align 1 _Z33rwkv7_state_clampw_forward_kernelIfLi4ELi16EEviiPfPT_S2_S2_S2_S2_S2_S2_S0_S0__param_3,
	.param .u64 .ptr .align 1 _Z33rwkv7_state_clampw_forward_kernelIfLi4ELi16EEviiPfPT_S2_S2_S2_S2_S2_S2_S0_S0__param_4,
	.param .u64 .ptr .align 1 _Z33rwkv7_state_clampw_forward_kernelIfLi4ELi16EEviiPfPT_S2_S2_S2_S2_S2_S2_S0_S0__param_5,
	.param .u64 .ptr .align 1 _Z33rwkv7_state_clampw_forward_kernelIfLi4ELi16EEviiPfPT_S2_S2_S2_S2_S2_S2_S0_S0__param_6,
	.param .u64 .ptr .align 1 _Z33rwkv7_state_clampw_forward_kernelIfLi4ELi16EEviiPfPT_S2_S2_S2_S2_S2_S2_S0_S0__param_7,
	.param .u64 .ptr .align 1 _Z33rwkv7_state_clampw_forward_kernelIfLi4ELi16EEviiPfPT_S2_S2_S2_S2_S2_S2_S0_S0__param_8,
	.param .u64 .ptr .align 1 _Z33rwkv7_state_clampw_forward_kernelIfLi4ELi16EEviiPfPT_S2_S2_S2_S2_S2_S2_S0_S0__param_9,
	.param .u64 .ptr .align 1 _Z33rwkv7_state_clampw_forward_kernelIfLi4ELi16EEviiPfPT_S2_S2_S2_S2_S2_S2_S0_S0__param_10,
	.param .u64 .ptr .align 1 _Z33rwkv7_state_clampw_forward_kernelIfLi4ELi16EEviiPfPT_S2_S2_S2_S2_S2_S2_S0_S0__param_11
)
.maxntid 4
.minnctapersm 2
{
	.reg .pred 	%p<4>;
	.reg .b32 	%r<41>;
	.reg .b32 	%f<66>;
	.reg .b64 	%rd<40>;
	// demoted variable
	.shared .align 4 .b8 _ZZ33rwkv7_state_clampw_forward_kernelIfLi4ELi16EEviiPfPT_S2_S2_S2_S2_S2_S2_S0_S0_E1r[16];
	// demoted variable
	.shared .align 4 .b8 _ZZ33rwkv7_state_clampw_forward_kernelIfLi4ELi16EEviiPfPT_S2_S2_S2_S2_S2_S2_S0_S0_E1w[16];
	// demoted variable
	.shared .align 4 .b8 _ZZ33rwkv7_state_clampw_forward_kernelIfLi4ELi16EEviiPfPT_S2_S2_S2_S2_S2_S2_S0_S0_E1k[16];
	// demoted variable
	.shared .align 4 .b8 _ZZ33rwkv7_state_clampw_forward_kernelIfLi4ELi16EEviiPfPT_S2_S2_S2_S2_S2_S2_S0_S0_E1a[16];
	// demoted variable
	.shared .align 4 .b8 _ZZ33rwkv7_state_clampw_forward_kernelIfLi4ELi16EEviiPfPT_S2_S2_S2_S2_S2_S2_S0_S0_E1b[16];
	ld.param.u32 	%r16, [_Z33rwkv7_state_clampw_forward_kernelIfLi4ELi16EEviiPfPT_S2_S2_S2_S2_S2_S2_S0_S0__param_0];
	ld.param.u32 	%r17, [_Z33rwkv7_state_clampw_forward_kernelIfLi4ELi16EEviiPfPT_S2_S2_S2_S2_S2_S2_S0_S0__param_1];
	ld.param.u64 	%rd11, [_Z33rwkv7_state_clampw_forward_kernelIfLi4ELi16EEviiPfPT_S2_S2_S2_S2_S2_S2_S0_S0__param_2];
	ld.param.u64 	%rd12, [_Z33rwkv7_state_clampw_forward_kernelIfLi4ELi16EEviiPfPT_S2_S2_S2_S2_S2_S2_S0_S0__param_3];
	ld.param.u64 	%rd13, [_Z33rwkv7_state_clampw_forward_kernelIfLi4ELi16EEviiPfPT_S2_S2_S2_S2_S2_S2_S0_S0__param_4];
	ld.param.u64 	%rd14, [_Z33rwkv7_state_clampw_forward_kernelIfLi4ELi16EEviiPfPT_S2_S2_S2_S2_S2_S2_S0_S0__param_5];
	ld.param.u64 	%rd15, [_Z33rwkv7_state_clampw_forward_kernelIfLi4ELi16EEviiPfPT_S2_S2_S2_S2_S2_S2_S0_S0__param_6];
	ld.param.u64 	%rd16, [_Z33rwkv7_state_clampw_forward_kernelIfLi4ELi16EEviiPfPT_S2_S2_S2_S2_S2_S2_S0_S0__param_7];
	ld.param.u64 	%rd17, [_Z33rwkv7_state_clampw_forward_kernelIfLi4ELi16EEviiPfPT_S2_S2_S2_S2_S2_S2_S0_S0__param_8];
	ld.param.u64 	%rd18, [_Z33rwkv7_state_clampw_forward_kernelIfLi4ELi16EEviiPfPT_S2_S2_S2_S2_S2_S2_S0_S0__param_9];
	ld.param.u64 	%rd19, [_Z33rwkv7_state_clampw_forward_kernelIfLi4ELi16EEviiPfPT_S2_S2_S2_S2_S2_S2_S0_S0__param_10];
	ld.param.u64 	%rd20, [_Z33rwkv7_state_clampw_forward_kernelIfLi4ELi16EEviiPfPT_S2_S2_S2_S2_S2_S2_S0_S0__param_11];
	mov.u32 	%r1, %tid.x;
	setp.lt.s32 	%p1, %r16, 1;
	@%p1 bra 	$L__BB1_5;
	mov.u32 	%r19, %ctaid.x;
	mov.u32 	%r20, %ctaid.y;
	mul.lo.s32 	%r21, %r17, %r20;
	add.s32 	%r22, %r21, %r19;
	cvta.to.global.u64 	%rd21, %rd11;
	shl.b32 	%r23, %r1, 2;
	cvt.u64.u32 	%rd22, %r23;
	mul.wide.s32 	%rd23, %r22, 16;
	or.b64  	%rd24, %rd23, %rd22;
	shl.b64 	%rd25, %rd24, 2;
	add.s64 	%rd26, %rd21, %rd25;
	ld.global.nc.f32 	%f62, [%rd26+12];
	ld.global.nc.f32 	%f63, [%rd26+8];
	ld.global.nc.f32 	%f64, [%rd26+4];
	ld.global.nc.f32 	%f65, [%rd26];
	mov.u32 	%r24, _ZZ33rwkv7_state_clampw_forward_kernelIfLi4ELi16EEviiPfPT_S2_S2_S2_S2_S2_S2_S0_S0_E1r;
	add.s32 	%r2, %r24, %r23;
	mov.u32 	%r25, _ZZ33rwkv7_state_clampw_forward_kernelIfLi4ELi16EEviiPfPT_S2_S2_S2_S2_S2_S2_S0_S0_E1w;
	add.s32 	%r3, %r25, %r23;
	mov.u32 	%r26, _ZZ33rwkv7_state_clampw_forward_kernelIfLi4ELi16EEviiPfPT_S2_S2_S2_S2_S2_S2_S0_S0_E1k;
	add.s32 	%r4, %r26, %r23;
	mov.u32 	%r27, _ZZ33rwkv7_state_clampw_forward_kernelIfLi4ELi16EEviiPfPT_S2_S2_S2_S2_S2_S2_S0_S0_E1a;
	add.s32 	%r5, %r27, %r23;
	mov.u32 	%r28, _ZZ33rwkv7_state_clampw_forward_kernelIfLi4ELi16EEviiPfPT_S2_S2_S2_S2_S2_S2_S0_S0_E1b;
	add.s32 	%r6, %r28, %r23;
	neg.s32 	%r39, %r16;
	mad.lo.s32 	%r29, %r21, %r16, %r19;
	shl.b32 	%r30, %r29, 2;
	or.b32  	%r38, %r1, %r30;
	shl.b32 	%r9, %r17, 2;
	shr.s32 	%r31, %r16, 31;
	shr.u32 	%r32, %r31, 28;
	add.s32 	%r33, %r16, %r32;
	and.b32  	%r34, %r33, -16;
	mul.wide.s32 	%rd1, %r22, %r34;
	cvta.to.global.u64 	%rd2, %rd12;
	cvta.to.global.u64 	%rd3, %rd13;
	cvta.to.global.u64 	%rd4, %rd14;
	cvta.to.global.u64 	%rd5, %rd16;
	cvta.to.global.u64 	%rd6, %rd17;
	cvta.to.global.u64 	%rd7, %rd20;
	cvta.to.global.u64 	%rd8, %rd15;
	cvta.to.global.u64 	%rd9, %rd18;
	cvta.to.global.u64 	%rd10, %rd19;
	mov.b32 	%r40, 0;
$L__BB1_2:
	bar.sync 	0;
	mul.wide.s32 	%rd27, %r38, 4;
	add.s64 	%rd28, %rd2, %rd27;
	ld.global.nc.f32 	%f13, [%rd28];
	st.shared.f32 	[%r2], %f13;
	add.s64 	%rd29, %rd3, %rd27;
	ld.global.nc.f32 	%f14, [%rd29];
	mul.f32 	%f15, %f14, 0fBFB8AA3B;
	ex2.approx.f32 	%f16, %f15;
	add.f32 	%f17, %f16, 0f3F800000;
	mov.f32 	%f18, 0fBF1B4598;
	div.rn.f32 	%f19, %f18, %f17;
	mul.f32 	%f20, %f19, 0f3FB8AA3B;
	ex2.approx.f32 	%f21, %f20;
	st.shared.f32 	[%r3], %f21;
	add.s64 	%rd30, %rd4, %rd27;
	ld.global.nc.f32 	%f22, [%rd30];
	st.shared.f32 	[%r4], %f22;
	add.s64 	%rd31, %rd5, %rd27;
	ld.global.nc.f32 	%f23, [%rd31];
	st.shared.f32 	[%r5], %f23;
	add.s64 	%rd32, %rd6, %rd27;
	ld.global.nc.f32 	%f24, [%rd32];
	st.shared.f32 	[%r6], %f24;
	bar.sync 	0;
	ld.shared.f32 	%f25, [_ZZ33rwkv7_state_clampw_forward_kernelIfLi4ELi16EEviiPfPT_S2_S2_S2_S2_S2_S2_S0_S0_E1a];
	fma.rn.f32 	%f26, %f65, %f25, 0f00000000;
	ld.shared.f32 	%f27, [_ZZ33rwkv7_state_clampw_forward_kernelIfLi4ELi16EEviiPfPT_S2_S2_S2_S2_S2_S2_S0_S0_E1a+4];
	fma.rn.f32 	%f28, %f64, %f27, %f26;
	ld.shared.f32 	%f29, [_ZZ33rwkv7_state_clampw_forward_kernelIfLi4ELi16EEviiPfPT_S2_S2_S2_S2_S2_S2_S0_S0_E1a+8];
	fma.rn.f32 	%f30, %f63, %f29, %f28;
	ld.shared.f32 	%f31, [_ZZ33rwkv7_state_clampw_forward_kernelIfLi4ELi16EEviiPfPT_S2_S2_S2_S2_S2_S2_S0_S0_E1a+12];
	fma.rn.f32 	%f32, %f62, %f31, %f30;
	add.s64 	%rd33, %rd7, %rd27;
	st.global.f32 	[%rd33], %f32;
	add.s64 	%rd34, %rd8, %rd27;
	ld.global.nc.f32 	%f33, [%rd34];
	ld.shared.f32 	%f34, [_ZZ33rwkv7_state_clampw_forward_kernelIfLi4ELi16EEviiPfPT_S2_S2_S2_S2_S2_S2_S0_S0_E1w];
	ld.shared.f32 	%f35, [_ZZ33rwkv7_state_clampw_forward_kernelIfLi4ELi16EEviiPfPT_S2_S2_S2_S2_S2_S2_S0_S0_E1b];
	ld.shared.f32 	%f36, [_ZZ33rwkv7_state_clampw_forward_kernelIfLi4ELi16EEviiPfPT_S2_S2_S2_S2_S2_S2_S0_S0_E1k];
	mul.f32 	%f37, %f33, %f36;
	fma.rn.f32 	%f38, %f32, %f35, %f37;
	fma.rn.f32 	%f65, %f65, %f34, %f38;
	ld.shared.f32 	%f39, [_ZZ33rwkv7_state_clampw_forward_kernelIfLi4ELi16EEviiPfPT_S2_S2_S2_S2_S2_S2_S0_S0_E1r];
	fma.rn.f32 	%f40, %f39, %f65, 0f00000000;
	ld.shared.f32 	%f41, [_ZZ33rwkv7_state_clampw_forward_kernelIfLi4ELi16EEviiPfPT_S2_S2_S2_S2_S2_S2_S0_S0_E1w+4];
	ld.shared.f32 	%f42, [_ZZ33rwkv7_state_clampw_forward_kernelIfLi4ELi16EEviiPfPT_S2_S2_S2_S2_S2_S2_S0_S0_E1b+4];
	ld.shared.f32 	%f43, [_ZZ33rwkv7_state_clampw_forward_kernelIfLi4ELi16EEviiPfPT_S2_S2_S2_S2_S2_S2_S0_S0_E1k+4];
	mul.f32 	%f44, %f33, %f43;
	fma.rn.f32 	%f45, %f32, %f42, %f44;
	fma.rn.f32 	%f64, %f64, %f41, %f45;
	ld.shared.f32 	%f46, [_ZZ33rwkv7_state_clampw_forward_kernelIfLi4ELi16EEviiPfPT_S2_S2_S2_S2_S2_S2_S0_S0_E1r+4];
	fma.rn.f32 	%f47, %f46, %f64, %f40;
	ld.shared.f32 	%f48, [_ZZ33rwkv7_state_clampw_forward_kernelIfLi4ELi16EEviiPfPT_S2_S2_S2_S2_S2_S2_S0_S0_E1w+8];
	ld.shared.f32 	%f49, [_ZZ33rwkv7_state_clampw_forward_kernelIfLi4ELi16EEviiPfPT_S2_S2_S2_S2_S2_S2_S0_S0_E1b+8];
	ld.shared.f32 	%f50, [_ZZ33rwkv7_state_clampw_forward_kernelIfLi4ELi16EEviiPfPT_S2_S2_S2_S2_S2_S2_S0_S0_E1k+8];
	mul.f32 	%f51, %f33, %f50;
	fma.rn.f32 	%f52, %f32, %f49, %f51;
	fma.rn.f32 	%f63, %f63, %f48, %f52;
	ld.shared.f32 	%f53, [_ZZ33rwkv7_state_clampw_forward_kernelIfLi4ELi16EEviiPfPT_S2_S2_S2_S2_S2_S2_S0_S0_E1r+8];
	fma.rn.f32 	%f54, %f53, %f63, %f47;
	ld.shared.f32 	%f55, [_ZZ33rwkv7_state_clampw_forward_kernelIfLi4ELi16EEviiPfPT_S2_S2_S2_S2_S2_S2_S0_S0_E1w+12];
	ld.shared.f32 	%f56, [_ZZ33rwkv7_state_clampw_forward_kernelIfLi4ELi16EEviiPfPT_S2_S2_S2_S2_S2_S2_S0_S0_E1b+12];
	ld.shared.f32 	%f57, [_ZZ33rwkv7_state_clampw_forward_kernelIfLi4ELi16EEviiPfPT_S2_S2_S2_S2_S2_S2_S0_S0_E1k+12];
	mul.f32 	%f58, %f33, %f57;
	fma.rn.f32 	%f59, %f32, %f56, %f58;
	fma.rn.f32 	%f62, %f62, %f55, %f59;
	ld.shared.f32 	%f60, [_ZZ33rwkv7_state_clampw_forward_kernelIfLi4ELi16EEviiPfPT_S2_S2_S2_S2_S2_S2_S0_S0_E1r+12];
	fma.rn.f32 	%f61, %f60, %f62, %f54;
	add.s64 	%rd35, %rd9, %rd27;
	st.global.f32 	[%rd35], %f61;
	and.b32  	%r35, %r40, 15;
	setp.ne.s32 	%p2, %r35, 15;
	@%p2 bra 	$L__BB1_4;
	and.b32  	%r36, %r40, 2147483632;
	or.b32  	%r37, %r36, %r1;
	cvt.u64.u32 	%rd36, %r37;
	add.s64 	%rd37, %rd1, %rd36;
	shl.b64 	%rd38, %rd37, 2;
	add.s64 	%rd39, %rd10, %rd38;
	st.global.f32 	[%rd39], %f65;
	st.global.f32 	[%rd39+16], %f64;
	st.global.f32 	[%rd39+32], %f63;
	st.global.f32 	[%rd39+48], %f62;
$L__BB1_4:
	add.s32 	%r40, %r40, 1;
	add.s32 	%r39, %r39, 1;
	setp.ne.s32 	%p3, %r39, 0;
	add.s32 	%r38, %r38, %r9;
	@%p3 bra 	$L__BB1_2;
$L__BB1_5:
	ret;

}
	// .globl	_Z33rwkv7_state_clampw_forward_kernelIfLi8ELi16EEviiPfPT_S2_S2_S2_S2_S2_S2_S0_S0_
.visible .entry _Z33rwkv7_state_clampw_forward_kernelIfLi8ELi16EEviiPfPT_S2_S2_S2_S2_S2_S2_S0_S0_(
	.param .u32 _Z33rwkv7_state_clampw_forward_kernelIfLi8ELi16EEviiPfPT_S2_S2_S2_S2_S2_S2_S0_S0__param_0,
	.param .u32 _Z33rwkv7_state_clampw_forward_kernelIfLi8ELi16EEviiPfPT_S2_S2_S2_S2_S2_S2_S0_S0__param_1,
	.param .u64 .ptr .align 1 _Z33rwkv7_state_clampw_forward_kernelIfLi8ELi16EEviiPfPT_S2_S2_S2_S2_S2_S2_S0_S0__param_2,
	.param .u64 .ptr .align 1 _Z33rwkv7_state_clampw_forward_kernelIfLi8ELi16EEviiPfPT_S2_S2_S2_S2_S2_S2_S0_S0__param_3,
	.param .u64 .ptr .align 1 _Z33rwkv7_state_clampw_forward_kernelIfLi8ELi16EEviiPfPT_S2_S2_S2_S2_S2_S2_S0_S0__param_4,
	.param .u64 .ptr .align 1 _Z33rwkv7_state_clampw_forward_kernelIfLi8ELi16EEviiPfPT_S2_S2_S2_S2_S2_S2_S0_S0__param_5,
	.param .u64 .ptr .align 1 _Z33rwkv7_state_clampw_forward_kernelIfLi8ELi16EEviiPfPT_S2_S2_S2_S2_S2_S2_S0_S0__param_6,
	.param .u64 .ptr .align 1 _Z33rwkv7_state_clampw_forward_kernelIfLi8ELi16EEviiPfPT_S2_S2_S2_S2_S2_S2_S0_S0__param_7,
	.param .u64 .ptr .align 1 _Z33rwkv7_state_clampw_forward_kernelIfLi8ELi16EEviiPfPT_S2_S2_S2_S2_S2_S2_S0_S0__param_8,
	.param .u64 .ptr .align 1 _Z33rwkv7_state_clampw_forward_kernelIfLi8ELi16EEviiPfPT_S2_S2_S2_S2_S2_S2_S0_S0__param_9,
	.param .u64 .ptr .align 1 _Z33rwkv7_state_clampw_forward_kernelIfLi8ELi16EEviiPfPT_S2_S2_S2_S2_S2_S2_S0_S0__param_10,
	.param .u64 .ptr .align 1 _Z33rwkv7_state_clampw_forward_kernelIfLi8ELi16EEviiPfPT_S2_S2_S2_S2_S2_S2_S0_S0__param_11
)
.maxntid 8
.minnctapersm 2
{
	.reg .pred 	%p<4>;
	.reg .b32 	%r<51>;
	.reg .b32 	%f<118>;
	.reg .b64 	%rd<68>;
	// demoted variable
	.shared .align 4 .b8 _ZZ33rwkv7_state_clampw_forward_kernelIfLi8ELi16EEviiPfPT_S2_S2_S2_S2_S2_S2_S0_S0_E1r[32];
	// demoted variable
	.shared .align 4 .b8 _ZZ33rwkv7_state_clampw_forward_kernelIfLi8ELi16EEviiPfPT_S2_S2_S2_S2_S2_S2_S0_S0_E1w[32];
	// demoted variable
	.shared .align 4 .b8 _ZZ33rwkv7_state_clampw_forward_kernelIfLi8ELi16EEviiPfPT_S2_S2_S2_S2_S2_S2_S0_S0_E1k[32];
	// demoted variable
	.shared .align 4 .b8 _ZZ33rwkv7_state_clampw_forward_kernelIfLi8ELi16EEviiPfPT_S2_S2_S2_S2_S2_S2_S0_S0_E1a[32];
	// demoted variable
	.shared .align 4 .b8 _ZZ33rwkv7_state_clampw_forward_kernelIfLi8ELi16EEviiPfPT_S2_S2_S2_S2_S2_S2_S0_S0_E1b[32];
	ld.param.u32 	%r16, [_Z33rwkv7_state_clampw_forward_kernelIfLi8ELi16EEviiPfPT_S2_S2_S2_S2_S2_S2_S0_S0__param_0];
	ld.param.u32 	%r17, [_Z33rwkv7_state_clampw_forward_kernelIfLi8ELi16EEviiPfPT_S2_S2_S2_S2_S2_S2_S0_S0__param_1];
	ld.param.u64 	%rd11, [_Z33rwkv7_state_clampw_forward_kernelIfLi8ELi16EEviiPfPT_S2_S2_S2_S2_S2_S2_S0_S0__param_2];
	ld.param.u64 	%rd12, [_Z33rwkv7_state_clampw_forward_kernelIfLi8ELi16EEviiPfPT_S2_S2_S2_S2_S2_S2_S0_S0__param_3];
	ld.param.u64 	%rd13, [_Z33rwkv7_state_clampw_forward_kernelIfLi8ELi16EEviiPfPT_S2_S2_S2_S2_S2_S2_S0_S0__param_4];
	ld.param.u64 	%rd14, [_Z33rwkv7_state_clampw_forward_kernelIfLi8ELi16EEviiPfPT_S2_S2_S2_S2_S2_S2_S0_S0__param_5];
	ld.param.u64 	%rd15, [_Z33rwkv7_state_clampw_forward_kernelIfLi8ELi16EEviiPfPT_S2_S2_S2_S2_S2_S2_S0_S0__param_6];
	ld.param.u64 	%rd16, [_Z33rwkv7_state_clampw_forward_kernelIfLi8ELi16EEviiPfPT_S2_S2_S2_S2_S2_S2_S0_S0__param_7];
	ld.param.u64 	%rd17, [_Z33rwkv7_state_clampw_forward_kernelIfLi8ELi16EEviiPfPT_S2_S2_S2_S2_S2_S2_S0_S0__param_8];
	ld.param.u64 	%rd18, [_Z33rwkv7_state_clampw_forward_kernelIfLi8ELi16EEviiPfPT_S2_S2_S2_S2_S2_S2_S0_S0__param_9];
	ld.param.u64 	%rd19, [_Z33rwkv7_state_clampw_forward_kernelIfLi8ELi16EEviiPfPT_S2_S2_S2_S2_S2_S2_S0_S0__param_10];
	ld.param.u64 	%rd20, [_Z33rwkv7_state_clampw_forward_kernelIfLi8ELi16EEviiPfPT_S2_S2_S2_S2_S2_S2_S0_S0__param_11];
	mov.u32 	%r1, %tid.x;
	setp.lt.s32 	%p1, %r16, 1;
	@%p1 bra 	$L__BB2_5;
	cvta.to.global.u64 	%rd1, %rd19;
	mov.u32 	%r19, %ctaid.x;
	mov.u32 	%r20, %ctaid.y;
	mul.lo.s32 	%r21, %r17, %r20;
	add.s32 	%r22, %r21, %r19;
	shr.s32 	%r23, %r16, 31;
	shr.u32 	%r24, %r23, 28;
	add.s32 	%r25, %r16, %r24;
	shl.b32 	%r26, %r25, 2;
	and.b32  	%r27, %r26, -64;
	mul.wide.s32 	%rd2, %r22, %r27;
	cvta.to.global.u64 	%rd21, %rd11;
	shl.b32 	%r28, %r1, 3;
	cvt.u64.u32 	%rd22, %r28;
	mul.wide.s32 	%rd23, %r22, 64;
	or.b64  	%rd24, %rd23, %rd22;
	shl.b64 	%rd25, %rd24, 2;
	add.s64 	%rd26, %rd21, %rd25;
	ld.global.nc.f32 	%f110, [%rd26+28];
	ld.global.nc.f32 	%f111, [%rd26+24];
	ld.global.nc.f32 	%f112, [%rd26+20];
	ld.global.nc.f32 	%f113, [%rd26+16];
	ld.global.nc.f32 	%f114, [%rd26+12];
	ld.global.nc.f32 	%f115, [%rd26+8];
	ld.global.nc.f32 	%f116, [%rd26+4];
	ld.global.nc.f32 	%f117, [%rd26];
	shl.b32 	%r29, %r1, 2;
	mov.u32 	%r30, _ZZ33rwkv7_state_clampw_forward_kernelIfLi8ELi16EEviiPfPT_S2_S2_S2_S2_S2_S2_S0_S0_E1r;
	add.s32 	%r2, %r30, %r29;
	mov.u32 	%r31, _ZZ33rwkv7_state_clampw_forward_kernelIfLi8ELi16EEviiPfPT_S2_S2_S2_S2_S2_S2_S0_S0_E1w;
	add.s32 	%r3, %r31, %r29;
	mov.u32 	%r32, _ZZ33rwkv7_state_clampw_forward_kernelIfLi8ELi16EEviiPfPT_S2_S2_S2_S2_S2_S2_S0_S0_E1k;
	add.s32 	%r4, %r32, %r29;
	mov.u32 	%r33, _ZZ33rwkv7_state_clampw_forward_kernelIfLi8ELi16EEviiPfPT_S2_S2_S2_S2_S2_S2_S0_S0_E1a;
	add.s32 	%r5, %r33, %r29;
	mov.u32 	%r34, _ZZ33rwkv7_state_clampw_forward_kernelIfLi8ELi16EEviiPfPT_S2_S2_S2_S2_S2_S2_S0_S0_E1b;
	add.s32 	%r6, %r34, %r29;
	neg.s32 	%r49, %r16;
	mad.lo.s32 	%r35, %r21, %r16, %r19;
	shl.b32 	%r36, %r35, 3;
	or.b32  	%r48, %r1, %r36;
	shl.b32 	%r9, %r17, 3;
	cvta.to.global.u64 	%rd3, %rd12;
	cvta.to.global.u64 	%rd4, %rd13;
	cvta.to.global.u64 	%rd5, %rd14;
	cvta.to.global.u64 	%rd6, %rd16;
	cvta.to.global.u64 	%rd7, %rd17;
	cvta.to.global.u64 	%rd8, %rd20;
	cvta.to.global.u64 	%rd9, %rd15;
	cvta.to.global.u64 	%rd10, %rd18;
	mov.b32 	%r50, 0;
$L__BB2_2:
	bar.sync 	0;
	mul.wide.s32 	%rd27, %r48, 4;
	add.s64 	%rd28, %rd3, %rd27;
	ld.global.nc.f32 	%f25, [%rd28];
	st.shared.f32 	[%r2], %f25;
	add.s64 	%rd29, %rd4, %rd27;
	ld.global.nc.f32 	%f26, [%rd29];
	mul.f32 	%f27, %f26, 0fBFB8AA3B;
	ex2.approx.f32 	%f28, %f27;
	add.f32 	%f29, %f28, 0f3F800000;
	mov.f32 	%f30, 0fBF1B4598;
	div.rn.f32 	%f31, %f30, %f29;
	mul.f32 	%f32, %f31, 0f3FB8AA3B;
	ex2.approx.f32 	%f33, %f32;
	st.shared.f32 	[%r3], %f33;
	add.s64 	%rd30, %rd5, %rd27;
	ld.global.nc.f32 	%f34, [%rd30];
	st.shared.f32 	[%r4], %f34;
	add.s64 	%rd31, %rd6, %rd27;
	ld.global.nc.f32 	%f35, [%rd31];
	st.shared.f32 	[%r5], %f35;
	add.s64 	%rd32, %rd7, %rd27;
	ld.global.nc.f32 	%f36, [%rd32];
	st.shared.f32 	[%r6], %f36;
	bar.sync 	0;
	ld.shared.f32 	%f37, [_ZZ33rwkv7_state_clampw_forward_kernelIfLi8ELi16EEviiPfPT_S2_S2_S2_S2_S2_S2_S0_S0_E1a];
	fma.rn.f32 	%f38, %f117, %f37, 0f00000000;
	ld.shared.f32 	%f39, [_ZZ33rwkv7_state_clampw_forward_kernelIfLi8ELi16EEviiPfPT_S2_S2_S2_S2_S2_S2_S0_S0_E1a+4];
	fma.rn.f32 	%f40, %f116, %f39, %f38;
	ld.shared.f32 	%f41, [_ZZ33rwkv7_state_clampw_forward_kernelIfLi8ELi16EEviiPfPT_S2_S2_S2_S2_S2_S2_S0_S0_E1a+8];
	fma.rn.f32 	%f42, %f115, %f41, %f40;
	ld.shared.f32 	%f43, [_ZZ33rwkv7_state_clampw_forward_kernelIfLi8ELi16EEviiPfPT_S2_S2_S2_S2_S2_S2_S0_S0_E1a+12];
	fma.rn.f32 	%f44, %f114, %f43, %f42;
	ld.shared.f32 	%f45, [_ZZ33rwkv7_state_clampw_forward_kernelIfLi8ELi16EEviiPfPT_S2_S2_S2_S2_S2_S2_S0_S0_E1a+16];
	fma.rn.f32 	%f46, %f113, %f45, %f44;
	ld.shared.f32 	%f47, [_ZZ33rwkv7_state_clampw_forward_kernelIfLi8ELi16EEviiPfPT_S2_S2_S2_S2_S2_S2_S0_S0_E1a+20];
	fma.rn.f32 	%f48, %f112, %f47, %f46;
	ld.shared.f32 	%f49, [_ZZ33rwkv7_state_clampw_forward_kernelIfLi8ELi16EEviiPfPT_S2_S2_S2_S2_S2_S2_S0_S0_E1a+24];
	fma.rn.f32 	%f50, %f111, %f49, %f48;
	ld.shared.f32 	%f51, [_ZZ33rwkv7_state_clampw_forward_kernelIfLi8ELi16EEviiPfPT_S2_S2_S2_S2_S2_S2_S0_S0_E1a+28];
	fma.rn.f32 	%f52, %f110, %f51, %f50;
	add.s64 	%rd33, %rd8, %rd27;
	st.global.f32 	[%rd33], %f52;
	add.s64 	%rd34, %rd9, %rd27;
	ld.global.nc.f32 	%f53, [%rd34];
	ld.shared.f32 	%f54, [_ZZ33rwkv7_state_clampw_forward_kernelIfLi8ELi16EEviiPfPT_S2_S2_S2_S2_S2_S2_S0_S0_E1w];
	ld.shared.f32 	%f55, [_ZZ33rwkv7_state_clampw_forward_kernelIfLi8ELi16EEviiPfPT_S2_S2_S2_S2_S2_S2_S0_S0_E1b];
	ld.shared.f32 	%f56, [_ZZ33rwkv7_state_clampw_forward_kernelIfLi8ELi16EEviiPfPT_S2_S2_S2_S2_S2_S2_S0_S0_E1k];
	mul.f32 	%f57, %f53, %f56;
	fma.rn.f32 	%f58, %f52, %f55, %f57;
	fma.rn.f32 	%f117, %f117, %f54, %f58;
	ld.shared.f32 	%f59, [_ZZ33rwkv7_state_clampw_forward_kernelIfLi8ELi16EEviiPfPT_S2_S2_S2_S2_S2_S2_S0_S0_E1r];
	fma.rn.f32 	%f60, %f59, %f117, 0f00000000;
	ld.shared.f32 	%f61, [_ZZ33rwkv7_state_clampw_forward_kernelIfLi8ELi16EEviiPfPT_S2_S2_S2_S2_S2_S2_S0_S0_E1w+4];
	ld.shared.f32 	%f62, [_ZZ33rwkv7_state_clampw_forward_kernelIfLi8ELi16EEviiPfPT_S2_S2_S2_S2_S2_S2_S0_S0_E1b+4];
	ld.shared.f32 	%f63, [_ZZ33rwkv7_state_clampw_forward_kernelIfLi8ELi16EEviiPfPT_S2_S2_S2_S2_S2_S2_S0_S0_E1k+4];
	mul.f32 	%f64, %f53, %f63;
	fma.rn.f32 	%f65, %f52, %f62, %f64;
	fma.rn.f32 	%f116, %f116, %f61, %f65;
	ld.shared.f32 	%f66, [_ZZ33rwkv7_state_clampw_forward_kernelIfLi8ELi16EEviiPfPT_S2_S2_S2_S2_S2_S2_S0_S0_E1r+4];
	fma.rn.f32 	%f67, %f66, %f116, %f60;
	ld.shared.f32 	%f68, [_ZZ33rwkv7_state_clampw_forward_kernelIfLi8ELi16EEviiPfPT_S2_S2_S2_S2_S2_S2_S0_S0_E1w+8];
	ld.shared.f32 	%f69, [_ZZ33rwkv7_state_clampw_forward_kernelIfLi8ELi16EEviiPfPT_S2_S2_S2_S2_S2_S2_S0_S0_E1b+8];
	ld.shared.f32 	%f70, [_ZZ33rwkv7_state_clampw_forward_kernelIfLi8ELi16EEviiPfPT_S2_S2_S2_S2_S2_S2_S0_S0_E1k+8];
	mul.f32 	%f71, %f53, %f70;
	fma.rn.f32 	%f72, %f52, %f69, %f71;
	fma.rn.f32 	%f115, %f115, %f68, %f72;
	ld.shared.f32 	%f73, [_ZZ33rwkv7_state_clampw_forward_kernelIfLi8ELi16EEviiPfPT_S2_S2_S2_S2_S2_S2_S0_S0_E1r+8];
	fma.rn.f32 	%f74, %f73, %f115, %f67;
	ld.shared.f32 	%f75, [_ZZ33rwkv7_state_clampw_forward_kernelIfLi8ELi16EEviiPfPT_S2_S2_S2_S2_S2_S2_S0_S0_E1w+12];
	ld.shared.f32 	%f76, [_ZZ33rwkv7_state_clampw_forward_kernelIfLi8ELi16EEviiPfPT_S2_S2_S2_S2_S2_S2_S0_S0_E1b+12];
	ld.shared.f32 	%f77, [_ZZ33rwkv7_state_clampw_forward_kernelIfLi8ELi16EEviiPfPT_S2_S2_S2_S2_S2_S2_S0_S0_E1k+12];
	mul.f32 	%f78, %f53, %f77;
	fma.rn.f32 	%f79, %f52, %f76, %f78;
	fma.rn.f32 	%f114, %f114, %f75, %f79;
	ld.shared.f32 	%f80, [_ZZ33rwkv7_state_clampw_forward_kernelIfLi8ELi16EEviiPfPT_S2_S2_S2_S2_S2_S2_S0_S0_E1r+12];
	fma.rn.f32 	%f81, %f80, %f114, %f74;
	ld.shared.f32 	%f82, [_ZZ33rwkv7_state_clampw_forward_kernelIfLi8ELi16EEviiPfPT_S2_S2_S2_S2_S2_S2_S0_S0_E1w+16];
	ld.shared.f32 	%f83, [_ZZ33rwkv7_state_clampw_forward_kernelIfLi8ELi16EEviiPfPT_S2_S2_S2_S2_S2_S2_S0_S0_E1b+16];
	ld.shared.f32 	%f84, [_ZZ33rwkv7_state_clampw_forward_kernelIfLi8ELi16EEviiPfPT_S2_S2_S2_S2_S2_S2_S0_S0_E1k+16];
	mul.f32 	%f85, %f53, %f84;
	fma.rn.f32 	%f86, %f52, %f83, %f85;
	fma.rn.f32 	%f113, %f113, %f82, %f86;
	ld.shared.f32 	%f87, [_ZZ33rwkv7_state_clampw_forward_kernelIfLi8ELi16EEviiPfPT_S2_S2_S2_S2_S2_S2_S0_S0_E1r+16];
	fma.rn.f32 	%f88, %f87, %f113, %f81;
	ld.shared.f32 	%f89, [_ZZ33rwkv7_state_clampw_forward_kernelIfLi8ELi16EEviiPfPT_S2_S2_S2_S2_S2_S2_S0_S0_E1w+20];
	ld.shared.f32 	%f90, [_ZZ33rwkv7_state_clampw_forward_kernelIfLi8ELi16EEviiPfPT_S2_S2_S2_S2_S2_S2_S0_S0_E1b+20];
	ld.shared.f32 	%f91, [_ZZ33rwkv7_state_clampw_forward_kernelIfLi8ELi16EEviiPfPT_S2_S2_S2_S2_S2_S2_S0_S0_E1k+20];
	mul.f32 	%f92, %f53, %f91;
	fma.rn.f32 	%f93, %f52, %f90, %f92;
	fma.rn.f32 	%f112, %f112, %f89, %f93;
	ld.shared.f32 	%f94, [_ZZ33rwkv7_state_clampw_forward_kernelIfLi8ELi16EEviiPfPT_S2_S2_S2_S2_S2_S2_S0_S0_E1r+20];
	fma.rn.f32 	%f95, %f94, %f112, %f88;
	ld.shared.f32 	%f96, [_ZZ33rwkv7_state_clampw_forward_kernelIfLi8ELi16EEviiPfPT_S2_S2_S2_S2_S2_S2_S0_S0_E1w+24];
	ld.shared.f32 	%f97, [_ZZ33rwkv7_state_clampw_forward_kernelIfLi8ELi16EEviiPfPT_S2_S2_S2_S2_S2_S2_S0_S0_E1b+24];
	ld.shared.f32 	%f98, [_ZZ33rwkv7_state_clampw_forward_kernelIfLi8ELi16EEviiPfPT_S2_S2_S2_S2_S2_S2_S0_S0_E1k+24];
	mul.f32 	%f99, %f53, %f98;
	fma.rn.f32 	%f100, %f52, %f97, %f99;
	fma.rn.f32 	%f111, %f111, %f96, %f100;
	ld.shared.f32 	%f101, [_ZZ33rwkv7_state_clampw_forward_kernelIfLi8ELi16EEviiPfPT_S2_S2_S2_S2_S2_S2_S0_S0_E1r+24];
	fma.rn.f32 	%f102, %f101, %f111, %f95;
	ld.shared.f32 	%f103, [_ZZ33rwkv7_state_clampw_forward_kernelIfLi8ELi16EEviiPfPT_S2_S2_S2_S2_S2_S2_S0_S0_E1w+28];
	ld.shared.f32 	%f104, [_ZZ33rwkv7_state_clampw_forward_kernelIfLi8ELi16EEviiPfPT_S2_S2_S2_S2_S2_S2_S0_S0_E1b+28];
	ld.shared.f32 	%f105, [_ZZ33rwkv7_state_clampw_forward_kernelIfLi8ELi16EEviiPfPT_S2_S2_S2_S2_S2_S2_S0_S0_E1k+28];
	mul.f32 	%f106, %f53, %f105;
	fma.rn.f32 	%f107, %f52, %f104, %f106;
	fma.rn.f32 	%f110, %f110, %f103, %f107;
	ld.shared.f32 	%f108, [_ZZ33rwkv7_state_clampw_forward_kernelIfLi8ELi16EEviiPfPT_S2_S2_S2_S2_S2_S2_S0_S0_E1r+28];
	fma.rn.f32 	%f109, %f108, %f110, %f102;
	add.s64 	%rd35, %rd10, %rd27;
	st.global.f32 	[%rd35], %f109;
	and.b32  	%r37, %r50, 15;
	setp.ne.s32 	%p2, %r37, 15;
	@%p2 bra 	$L__BB2_4;
	shl.b32 	%r38, %r50, 2;
	and.b32  	%r39, %r38, -64;
	or.b32  	%r40, %r39, %r1;
	cvt.s64.s32 	%rd36, %r40;
	add.s64 	%rd37, %rd2, %rd36;
	shl.b64 	%rd38, %rd37, 2;
	add.s64 	%rd39, %rd1, %rd38;
	st.global.f32 	[%rd39], %f117;
	or.b32  	%r41, %r40, 8;
	cvt.s64.s32 	%rd40, %r41;
	add.s64 	%rd41, %rd2, %rd40;
	shl.b64 	%rd42, %rd41, 2;
	add.s64 	%rd43, %rd1, %rd42;
	st.global.f32 	[%rd43], %f116;
	or.b32  	%r42, %r40, 16;
	cvt.s64.s32 	%rd44, %r42;
	add.s64 	%rd45, %rd2, %rd44;
	shl.b64 	%rd46, %rd45, 2;
	add.s64 	%rd47, %rd1, %rd46;
	st.global.f32 	[%rd47], %f115;
	or.b32  	%r43, %r40, 24;
	cvt.s64.s32 	%rd48, %r43;
	add.s64 	%rd49, %rd2, %rd48;
	shl.b64 	%rd50, %rd49, 2;
	add.s64 	%rd51, %rd1, %rd50;
	st.global.f32 	[%rd51], %f114;
	or.b32  	%r44, %r40, 32;
	cvt.s64.s32 	%rd52, %r44;
	add.s64 	%rd53, %rd2, %rd52;
	shl.b64 	%rd54, %rd53, 2;
	add.s64 	%rd55, %rd1, %rd54;
	st.global.f32 	[%rd55], %f113;
	or.b32  	%r45, %r40, 40;
	cvt.s64.s32 	%rd56, %r45;
	add.s64 	%rd57, %rd2, %rd56;
	shl.b64 	%rd58, %rd57, 2;
	add.s64 	%rd59, %rd1, %rd58;
	st.global.f32 	[%rd59], %f112;
	or.b32  	%r46, %r40, 48;
	cvt.s64.s32 	%rd60, %r46;
	add.s64 	%rd61, %rd2, %rd60;
	shl.b64 	%rd62, %rd61, 2;
	add.s64 	%rd63, %rd1, %rd62;
	st.global.f32 	[%rd63], %f111;
	or.b32  	%r47, %r40, 56;
	cvt.s64.s32 	%rd64, %r47;
	add.s64 	%rd65, %rd2, %rd64;
	shl.b64 	%rd66, %rd65, 2;
	add.s64 	%rd67, %rd1, %rd66;
	st.global.f32 	[%rd67], %f110;
$L__BB2_4:
	add.s32 	%r50, %r50, 1;
	add.s32 	%r49, %r49, 1;
	setp.ne.s32 	%p3, %r49, 0;
	add.s32 	%r48, %r48, %r9;
	@%p3 bra 	$L__BB2_2;
$L__BB2_5:
	ret;

}
	// .globl	_Z33rwkv7_state_clampw_forward_kernelIfLi16ELi16EEviiPfPT_S2_S2_S2_S2_S2_S2_S0_S0_
.visible .entry _Z33rwkv7_state_clampw_forward_kernelIfLi16ELi16EEviiPfPT_S2_S2_S2_S2_S2_S2_S0_S0_(
	.param .u32 _Z33rwkv7_state_clampw_forward_kernelIfLi16ELi16EEviiPfPT_S2_S2_S2_S2_S2_S2_S0_S0__param_0,
	.param .u32 _Z33rwkv7_state_clampw_forward_kernelIfLi16ELi16EEviiPfPT_S2_S2_S2_S2_S2_S2_S0_S0__param_1,
	.param .u64 .ptr .align 1 _Z33rwkv7_state_clampw_forward_kernelIfLi16ELi16EEviiPfPT_S2_S2_S2_S2_S2_S2_S0_S0__param_2,
	.param .u64 .ptr .align 1 _Z33rwkv7_state_clampw_forward_kernelIfLi16ELi16EEviiPfPT_S2_S2_S2_S2_S2_S2_S0_S0__param_3,
	.param .u64 .ptr .align 1 _Z33rwkv7_state_clampw_forward_kernelIfLi16ELi16EEviiPfPT_S2_S2_S2_S2_S2_S2_S0_S0__param_4,
	.param .u64 .ptr .align 1 _Z33rwkv7_state_clampw_forward_kernelIfLi16ELi16EEviiPfPT_S2_S2_S2_S2_S2_S2_S0_S0__param_5,
	.param .u64 .ptr .align 1 _Z33rwkv7_state_clampw_forward_kernelIfLi16ELi16EEviiPfPT_S2_S2_S2_S2_S2_S2_S0_S0__param_6,
	.param .u64 .ptr .align 1 _Z33rwkv7_state_clampw_forward_kernelIfLi16ELi16EEviiPfPT_S2_S2_S2_S2_S2_S2_S0_S0__param_7,
	.param .u64 .ptr .align 1 _Z33rwkv7_state_clampw_forward_kernelIfLi16ELi16EEviiPfPT_S2_S2_S2_S2_S2_S2_S0_S0__param_8,
	.param .u64 .ptr .align 1 _Z33rwkv7_state_clampw_forward_kernelIfLi16ELi16EEviiPfPT_S2_S2_S2_S2_S2_S2_S0_S0__param_9,
	.param .u64 .ptr .align 1 _Z33rwkv7_state_clampw_forward_kernelIfLi16ELi16EEviiPfPT_S2_S2_S2_S2_S2_S2_S0_S0__param_10,
	.param .u64 .ptr .align 1 _Z33rwkv7_state_clampw_forward_kernelIfLi16ELi16EEviiPfPT_S2_S2_S2_S2_S2_S2_S0_S0__param_11
)
.maxntid 16
.minnctapersm 2
{
	.reg .pred 	%p<4>;
	.reg .b32 	%r<59>;
	.reg .b32 	%f<222>;
	.reg .b64 	%rd<100>;
	// demoted variable
	.shared .align 4 .b8 _ZZ33rwkv7_state_clampw_forward_kernelIfLi16ELi16EEviiPfPT_S2_S2_S2_S2_S2_S2_S0_S0_E1r[64];
	// demoted variable
	.shared .align 4 .b8 _ZZ33rwkv7_state_clampw_forward_kernelIfLi16ELi16EEviiPfPT_S2_S2_S2_S2_S2_S2_S0_S0_E1w[64];
	// demoted variable
	.shared .align 4 .b8 _ZZ33rwkv7_state_clampw_forward_kernelIfLi16ELi16EEviiPfPT_S2_S2_S2_S2_S2_S2_S0_S0_E1k[64];
	// demoted variable
	.shared .align 4 .b8 _ZZ33rwkv7_state_clampw_forward_kernelIfLi16ELi16EEviiPfPT_S2_S2_S2_S2_S2_S2_S0_S0_E1a[64];
	// demoted variable
	.shared .align 4 .b8 _ZZ33rwkv7_state_clampw_forward_kernelIfLi16ELi16EEviiPfPT_S2_S2_S2_S2_S2_S2_S0_S0_E1b[64];
	ld.param.u32 	%r16, [_Z33rwkv7_state_clampw_forward_kernelIfLi16ELi16EEviiPfPT_S2_S2_S2_S2_S2_S2_S0_S0__param_0];
	ld.param.u32 	%r17, [_Z33rwkv7_state_clampw_forward_kernelIfLi16ELi16EEviiPfPT_S2_S2_S2_S2_S2_S2_S0_S0__param_1];
	ld.param.u64 	%rd11, [_Z33rwkv7_state_clampw_forward_kernelIfLi16ELi16EEviiPfPT_S2_S2_S2_S2_S2_S2_S0_S0__param_2];
	ld.param.u64 	%rd12, [_Z33rwkv7_state_clampw_forward_kernelIfLi16ELi16EEviiPfPT_S2_S2_S2_S2_S2_S2_S0_S0__param_3];
	ld.param.u64 	%rd13, [_Z33rwkv7_state_clampw_forward_kernelIfLi16ELi16EEviiPfPT_S2_S2_S2_S2_S2_S2_S0_S0__param_4];
	ld.param.u64 	%rd14, [_Z33rwkv7_state_clampw_forward_kernelIfLi16ELi16EEviiPfPT_S2_S2_S2_S2_S2_S2_S0_S0__param_5];
	ld.param.u64 	%rd15, [_Z33rwkv7_state_clampw_forward_kernelIfLi16ELi16EEviiPfPT_S2_S2_S2_S2_S2_S2_S0_S0__param_6];
	ld.param.u64 	%rd16, [_Z33rwkv7_state_clampw_forward_kernelIfLi16ELi16EEviiPfPT_S2_S2_S2_S2_S2_S2_S0_S0__param_7];
	ld.param.u64 	%rd17, [_Z33rwkv7_state_clampw_forward_kernelIfLi16ELi16EEviiPfPT_S2_S2_S2_S2_S2_S2_S0_S0__param_8];
	ld.param.u64 	%rd18, [_Z33rwkv7_state_clampw_forward_kernelIfLi16ELi16EEviiPfPT_S2_S2_S2_S2_S2_S2_S0_S0__param_9];
	ld.param.u64 	%rd19, [_Z33rwkv7_state_clampw_forward_kernelIfLi16ELi16EEviiPfPT_S2_S2_S2_S2_S2_S2_S0_S0__param_10];
	ld.param.u64 	%rd20, [_Z33rwkv7_state_clampw_forward_kernelIfLi16ELi16EEviiPfPT_S2_S2_S2_S2_S2_S2_S0_S0__param_11];
	mov.u32 	%r1, %tid.x;
	setp.lt.s32 	%p1, %r16, 1;
	@%p1 bra 	$L__BB3_5;
	cvta.to.global.u64 	%rd1, %rd19;
	mov.u32 	%r19, %ctaid.x;
	mov.u32 	%r20, %ctaid.y;
	mul.lo.s32 	%r21, %r17, %r20;
	add.s32 	%r22, %r21, %r19;
	shr.s32 	%r23, %r16, 31;
	shr.u32 	%r24, %r23, 28;
	add.s32 	%r25, %r16, %r24;
	shl.b32 	%r26, %r25, 4;
	and.b32  	%r27, %r26, -256;
	mul.wide.s32 	%rd2, %r22, %r27;
	cvta.to.global.u64 	%rd21, %rd11;
	shl.b32 	%r28, %r1, 4;
	cvt.u64.u32 	%rd22, %r28;
	mul.wide.s32 	%rd23, %r22, 256;
	or.b64  	%rd24, %rd23, %rd22;
	shl.b64 	%rd25, %rd24, 2;
	add.s64 	%rd26, %rd21, %rd25;
	ld.global.nc.f32 	%f206, [%rd26+60];
	ld.global.nc.f32 	%f207, [%rd26+56];
	ld.global.nc.f32 	%f208, [%rd26+52];
	ld.global.nc.f32 	%f209, [%rd26+48];
	ld.global.nc.f32 	%f210, [%rd26+44];
	ld.global.nc.f32 	%f211, [%rd26+40];
	ld.global.nc.f32 	%f212, [%rd26+36];
	ld.global.nc.f32 	%f213, [%rd26+32];
	ld.global.nc.f32 	%f214, [%rd26+28];
	ld.global.nc.f32 	%f215, [%rd26+24];
	ld.global.nc.f32 	%f216, [%rd26+20];
	ld.global.nc.f32 	%f217, [%rd26+16];
	ld.global.nc.f32 	%f218, [%rd26+12];
	ld.global.nc.f32 	%f219, [%rd26+8];
	ld.global.nc.f32 	%f220, [%rd26+4];
	ld.global.nc.f32 	%f221, [%rd26];
	shl.b32 	%r29, %r1, 2;
	mov.u32 	%r30, _ZZ33rwkv7_state_clampw_forward_kernelIfLi16ELi16EEviiPfPT_S2_S2_S2_S2_S2_S2_S0_S0_E1r;
	add.s32 	%r2, %r30, %r29;
	mov.u32 	%r31, _ZZ33rwkv7_state_clampw_forward_kernelIfLi16ELi16EEviiPfPT_S2_S2_S2_S2_S2_S2_S0_S0_E1w;
	add.s32 	%r3, %r31, %r29;
	mov.u32 	%r32, _ZZ33rwkv7_state_clampw_forward_kernelIfLi16ELi16EEviiPfPT_S2_S2_S2_S2_S2_S2_S0_S0_E1k;
	add.s32 	%r4, %r32, %r29;
	mov.u32 	%r33, _ZZ33rwkv7_state_clampw_forward_kernelIfLi16ELi16EEviiPfPT_S2_S2_S2_S2_S2_S2_S0_S0_E1a;
	add.s32 	%r5, %r33, %r29;
	mov.u32 	%r34, _ZZ33rwkv7_state_clampw_forward_kernelIfLi16ELi16EEviiPfPT_S2_S2_S2_S2_S2_S2_S0_S0_E1b;
	add.s32 	%r6, %r34, %r29;
	neg.s32 	%r57, %r16;
	mad.lo.s32 	%r35, %r21, %r16, %r19;
	shl.b32 	%r36, %r35, 4;
	or.b32  	%r56, %r1, %r36;
	shl.b32 	%r9, %r17, 4;
	cvta.to.global.u64 	%rd3, %rd12;
	cvta.to.global.u64 	%rd4, %rd13;
	cvta.to.global.u64 	%rd5, %rd14;
	cvta.to.global.u64 	%rd6, %rd16;
	cvta.to.global.u64 	%rd7, %rd17;
	cvta.to.global.u64 	%rd8, %rd20;
	cvta.to.global.u64 	%rd9, %rd15;
	cvta.to.global.u64 	%rd10, %rd18;
	mov.b32 	%r58, 0;
$L__BB3_2:
	bar.sync 	0;
	mul.wide.s32 	%rd27, %r56, 4;
	add.s64 	%rd28, %rd3, %rd27;
	ld.global.nc.f32 	%f49, [%rd28];
	st.shared.f32 	[%r2], %f49;
	add.s64 	%rd29, %rd4, %rd27;
	ld.global.nc.f32 	%f50, [%rd29];
	mul.f32 	%f51, %f50, 0fBFB8AA3B;
	ex2.approx.f32 	%f52, %f51;
	add.f32 	%f53, %f52, 0f3F800000;
	mov.f32 	%f54, 0fBF1B4598;
	div.rn.f32 	%f55, %f54, %f53;
	mul.f32 	%f56, %f55, 0f3FB8AA3B;
	ex2.approx.f32 	%f57, %f56;
	st.shared.f32 	[%r3], %f57;
	add.s64 	%rd30, %rd5, %rd27;
	ld.global.nc.f32 	%f58, [%rd30];
	st.shared.f32 	[%r4], %f58;
	add.s64 	%rd31, %rd6, %rd27;
	ld.global.nc.f32 	%f59, [%rd31];
	st.shared.f32 	[%r5], %f59;
	add.s64 	%rd32, %rd7, %rd27;
	ld.global.nc.f32 	%f60, [%rd32];
	st.shared.f32 	[%r6], %f60;
	bar.sync 	0;
	ld.shared.f32 	%f61, [_ZZ33rwkv7_state_clampw_forward_kernelIfLi16ELi16EEviiPfPT_S2_S2_S2_S2_S2_S2_S0_S0_E1a];
	fma.rn.f32 	%f62, %f221, %f61, 0f00000000;
	ld.shared.f32 	%f63, [_ZZ33rwkv7_state_clampw_forward_kernelIfLi16ELi16EEviiPfPT_S2_S2_S2_S2_S2_S2_S0_S0_E1a+4];
	fma.rn.f32 	%f64, %f220, %f63, %f62;
	ld.shared.f32 	%f65, [_ZZ33rwkv7_state_clampw_forward_kernelIfLi16ELi16EEviiPfPT_S2_S2_S2_S2_S2_S2_S0_S0_E1a+8];
	fma.rn.f32 	%f66, %f219, %f65, %f64;
	ld.shared.f32 	%f67, [_ZZ33rwkv7_state_clampw_forward_kernelIfLi16ELi16EEviiPfPT_S2_S2_S2_S2_S2_S2_S0_S0_E1a+12];
	fma.rn.f32 	%f68, %f218, %f67, %f66;
	ld.shared.f32 	%f69, [_ZZ33rwkv7_state_clampw_forward_kernelIfLi16ELi16EEviiPfPT_S2_S2_S2_S2_S2_S2_S0_S0_E1a+16];
	fma.rn.f32 	%f70, %f217, %f69, %f68;
	ld.shared.f32 	%f71, [_ZZ33rwkv7_state_clampw_forward_kernelIfLi16ELi16EEviiPfPT_S2_S2_S2_S2_S2_S2_S0_S0_E1a+20];
	fma.rn.f32 	%f72, %f216, %f71, %f70;
	ld.shared.f32 	%f73, [_ZZ33rwkv7_state_clampw_forward_kernelIfLi16ELi16EEviiPfPT_S2_S2_S2_S2_S2_S2_S0_S0_E1a+24];
	fma.rn.f32 	%f74, %f215, %f73, %f72;
	ld.shared.f32 	%f75, [_ZZ33rwkv7_state_clampw_forward_kernelIfLi16ELi16EEviiPfPT_S2_S2_S2_S2_S2_S2_S0_S0_E1a+28];
	fma.rn.f32 	%f76, %f214, %f75, %f74;
	ld.shared.f32 	%f77, [_ZZ33rwkv7_state_clampw_forward_kernelIfLi16ELi16EEviiPfPT_S2_S2_S2_S2_S2_S2_S0_S0_E1a+32];
	fma.rn.f32 	%f78, %f213, %f77, %f76;
	ld.shared.f32 	%f79, [_ZZ33rwkv7_state_clampw_forward_kernelIfLi16ELi16EEviiPfPT_S2_S2_S2_S2_S2_S2_S0_S0_E1a+36];
	fma.rn.f32 	%f80, %f212, %f79, %f78;
	ld.shared.f32 	%f81, [_ZZ33rwkv7_state_clampw_forward_kernelIfLi16ELi16EEviiPfPT_S2_S2_S2_S2_S2_S2_S0_S0_E1a+40];
	fma.rn.f32 	%f82, %f211, %f81, %f80;
	ld.shared.f32 	%f83, [_ZZ33rwkv7_state_clampw_forward_kernelIfLi16ELi16EEviiPfPT_S2_S2_S2_S2_S2_S2_S0_S0_E1a+44];
	fma.rn.f32 	%f84, %f210, %f83, %f82;
	ld.shared.f32 	%f85, [_ZZ33rwkv7_state_clampw_forward_kernelIfLi16ELi16EEviiPfPT_S2_S2_S2_S2_S2_S2_S0_S0_E1a+48];
	fma.rn.f32 	%f86, %f209, %f85, %f84;
	ld.shared.f32 	%f87, [_ZZ33rwkv7_state_clampw_forward_kernelIfLi16ELi16EEviiPfPT_S2_S2_S2_S2_S2_S2_S0_S0_E1a+52];
	fma.rn.f32 	%f88, %f208, %f87, %f86;
	ld.shared.f32 	%f89, [_ZZ33rwkv7_state_clampw_forward_kernelIfLi16ELi16EEviiPfPT_S2_S2_S2_S2_S2_S2_S0_S0_E1a+56];
	fma.rn.f32 	%f90, %f207, %f89, %f88;
	ld.shared.f32 	%f91, [_ZZ33rwkv7_state_clampw_forward_kernelIfLi16ELi16EEviiPfPT_S2_S2_S2_S2_S2_S2_S0_S0_E1a+60];
	fma.rn.f32 	%f92, %f206, %f91, %f90;
	add.s64 	%rd33, %rd8, %rd27;
	st.global.f32 	[%rd33], %f92;
	add.s64 	%rd34, %rd9, %rd27;
	ld.global.nc.f32 	%f93, [%rd34];
	ld.shared.f32 	%f94, [_ZZ33rwkv7_state_clampw_forward_kernelIfLi16ELi16EEviiPfPT_S2_S2_S2_S2_S2_S2_S0_S0_E1w];
	ld.shared.f32 	%f95, [_ZZ33rwkv7_state_clampw_forward_kernelIfLi16ELi16EEviiPfPT_S2_S2_S2_S2_S2_S2_S0_S0_E1b];
	ld.shared.f32 	%f96, [_ZZ33rwkv7_state_clampw_forward_kernelIfLi16ELi16EEviiPfPT_S2_S2_S2_S2_S2_S2_S0_S0_E1k];
	mul.f32 	%f97, %f93, %f96;
	fma.rn.f32 	%f98, %f92, %f95, %f97;
	fma.rn.f32 	%f221, %f221, %f94, %f98;
	ld.shared.f32 	%f99, [_ZZ33rwkv7_state_clampw_forward_kernelIfLi16ELi16EEviiPfPT_S2_S2_S2_S2_S2_S2_S0_S0_E1r];
	fma.rn.f32 	%f100, %f99, %f221, 0f00000000;
	ld.shared.f32 	%f101, [_ZZ33rwkv7_state_clampw_forward_kernelIfLi16ELi16EEviiPfPT_S2_S2_S2_S2_S2_S2_S0_S0_E1w+4];
	ld.shared.f32 	%f102, [_ZZ33rwkv7_state_clampw_forward_kernelIfLi16ELi16EEviiPfPT_S2_S2_S2_S2_S2_S2_S0_S0_E1b+4];
	ld.shared.f32 	%f103, [_ZZ33rwkv7_state_clampw_forward_kernelIfLi16ELi16EEviiPfPT_S2_S2_S2_S2_S2_S2_S0_S0_E1k+4];
	mul.f32 	%f104, %f93, %f103;
	fma.rn.f32 	%f105, %f92, %f102, %f104;
	fma.rn.f32 	%f220, %f220, %f101, %f105;
	ld.shared.f32 	%f106, [_ZZ33rwkv7_state_clampw_forward_kernelIfLi16ELi16EEviiPfPT_S2_S2_S2_S2_S2_S2_S0_S0_E1r+4];
	fma.rn.f32 	%f107, %f106, %f220, %f100;
	ld.shared.f32 	%f108, [_ZZ33rwkv7_state_clampw_forward_kernelIfLi16ELi16EEviiPfPT_S2_S2_S2_S2_S2_S2_S0_S0_E1w+8];
	ld.shared.f32 	%f109, [_ZZ33rwkv7_state_clampw_forward_kernelIfLi16ELi16EEviiPfPT_S2_S2_S2_S2_S2_S2_S0_S0_E1b+8];
	ld.shared.f32 	%f110, [_ZZ33rwkv7_state_clampw_forward_kernelIfLi16ELi16EEviiPfPT_S2_S2_S2_S2_S2_S2_S0_S0_E1k+8];
	mul.f32 	%f111, %f93, %f110;
	fma.rn.f32 	%f112, %f92, %f109, %f111;
	fma.rn.f32 	%f219, %f219, %f108, %f112;
	ld.shared.f32 	%f113, [_ZZ33rwkv7_state_clampw_forward_kernelIfLi16ELi16EEviiPfPT_S2_S2_S2_S2_S2_S2_S0_S0_E1r+8];
	fma.rn.f32 	%f114, %f113, %f219, %f107;
	ld.shared.f32 	%f115, [_ZZ33rwkv7_state_clampw_forward_kernelIfLi16ELi16EEviiPfPT_S2_S2_S2_S2_S2_S2_S0_S0_E1w+12];
	ld.shared.f32 	%f116, [_ZZ33rwkv7_state_clampw_forward_kernelIfLi16ELi16EEviiPfPT_S2_S2_S2_S2_S2_S2_S0_S0_E1b+12];
	ld.shared.f32 	%f117, [_ZZ33rwkv7_state_clampw_forward_kernelIfLi16ELi16EEviiPfPT_S2_S2_S2_S2_S2_S2_S0_S0_E1k+12];
	mul.f32 	%f118, %f93, %f117;
	fma.rn.f32 	%f119, %f92, %f116, %f118;
	fma.rn.f32 	%f218, %f218, %f115, %f119;
	ld.shared.f32 	%f120, [_ZZ33rwkv7_state_clampw_forward_kernelIfLi16ELi16EEviiPfPT_S2_S2_S2_S2_S2_S2_S0_S0_E1r+12];
	fma.rn.f32 	%f121, %f120, %f218, %f114;
	ld.shared.f32 	%f122, [_ZZ33rwkv7_state_clampw_forward_kernelIfLi16ELi16EEviiPfPT_S2_S2_S2_S2_S2_S2_S0_S0_E1w+16];
	ld.shared.f32 	%f123, [_ZZ33rwkv7_state_clampw_forward_kernelIfLi16ELi16EEviiPfPT_S2_S2_S2_S2_S2_S2_S0_S0_E1b+16];
	ld.shared.f32 	%f124, [_ZZ33rwkv7_state_clampw_forward_kernelIfLi16ELi16EEviiPfPT_S2_S2_S2_S2_S2_S2_S0_S0_E1k+16];
	mul.f32 	%f125, %f93, %f124;
	fma.rn.f32 	%f126, %f92, %f123, %f125;
	fma.rn.f32 	%f217, %f217, %f122, %f126;
	ld.shared.f32 	%f127, [_ZZ33rwkv7_state_clampw_forward_kernelIfLi16ELi16EEviiPfPT_S2_S2_S2_S2_S2_S2_S0_S0_E1r+16];
	fma.rn.f32 	%f128, %f127, %f217, %f121;
	ld.shared.f32 	%f129, [_ZZ33rwkv7_state_clampw_forward_kernelIfLi16ELi16EEviiPfPT_S2_S2_S2_S2_S2_S2_S0_S0_E1w+20];
	ld.shared.f32 	%f130, [_ZZ33rwkv7_state_clampw_forward_kernelIfLi16ELi16EEviiPfPT_S2_S2_S2_S2_S2_S2_S0_S0_E1b+20];
	ld.shared.f32 	%f131, [_ZZ33rwkv7_state_clampw_forward_kernelIfLi16ELi16EEviiPfPT_S2_S2_S2_S2_S2_S2_S0_S0_E1k+20];
	mul.f32 	%f132, %f93, %f131;
	fma.rn.f32 	%f133, %f92, %f130, %f132;
	fma.rn.f32 	%f216, %f216, %f129, %f133;
	ld.shared.f32 	%f134, [_ZZ33rwkv7_state_clampw_forward_kernelIfLi16ELi16EEviiPfPT_S2_S2_S2_S2_S2_S2_S0_S0_E1r+20];
	fma.rn.f32 	%f135, %f134, %f216, %f128;
	ld.shared.f32 	%f136, [_ZZ33rwkv7_state_clampw_forward_kernelIfLi16ELi16EEviiPfPT_S2_S2_S2_S2_S2_S2_S0_S0_E1w+24];
	ld.shared.f32 	%f137, [_ZZ33rwkv7_state_clampw_forward_kernelIfLi16ELi16EEviiPfPT_S2_S2_S2_S2_S2_S2_S0_S0_E1b+24];
	ld.shared.f32 	%f138, [_ZZ33rwkv7_state_clampw_forward_kernelIfLi16ELi16EEviiPfPT_S2_S2_S2_S2_S2_S2_S0_S0_E1k+24];
	mul.f32 	%f139, %f93, %f138;
	fma.rn.f32 	%f140, %f92, %f137, %f139;
	fma.rn.f32 	%f215, %f215, %f136, %f140;
	ld.shared.f32 	%f141, [_ZZ33rwkv7_state_clampw_forward_kernelIfLi16ELi16EEviiPfPT_S2_S2_S2_S2_S2_S2_S0_S0_E1r+24];
	fma.rn.f32 	%f142, %f141, %f215, %f135;
	ld.shared.f32 	%f143, [_ZZ33rwkv7_state_clampw_forward_kernelIfLi16ELi16EEviiPfPT_S2_S2_S2_S2_S2_S2_S0_S0_E1w+28];
	ld.shared.f32 	%f144, [_ZZ33rwkv7_state_clampw_forward_kernelIfLi16ELi16EEviiPfPT_S2_S2_S2_S2_S2_S2_S0_S0_E1b+28];
	ld.shared.f32 	%f145, [_ZZ33rwkv7_state_clampw_forward_kernelIfLi16ELi16EEviiPfPT_S2_S2_S2_S2_S2_S2_S0_S0_E1k+28];
	mul.f32 	%f146, %f93, %f145;
	fma.rn.f32 	%f147, %f92, %f144, %f146;
	fma.rn.f32 	%f214, %f214, %f143, %f147;
	ld.shared.f32 	%f148, [_ZZ33rwkv7_state_clampw_forward_kernelIfLi16ELi16EEviiPfPT_S2_S2_S2_S2_S2_S2_S0_S0_E1r+28];
	fma.rn.f32 	%f149, %f148, %f214, %f142;
	ld.shared.f32 	%f150, [_ZZ33rwkv7_state_clampw_forward_kernelIfLi16ELi16EEviiPfPT_S2_S2_S2_S2_S2_S2_S0_S0_E1w+32];
	ld.shared.f32 	%f151, [_ZZ33rwkv7_state_clampw_forward_kernelIfLi16ELi16EEviiPfPT_S2_S2_S2_S2_S2_S2_S0_S0_E1b+32];
	ld.shared.f32 	%f152, [_ZZ33rwkv7_state_clampw_forward_kernelIfLi16ELi16EEviiPfPT_S2_S2_S2_S2_S2_S2_S0_S0_E1k+32];
	mul.f32 	%f153, %f93, %f152;
	fma.rn.f32 	%f154, %f92, %f151, %f153;
	fma.rn.f32 	%f213, %f213, %f150, %f154;
	ld.shared.f32 	%f155, [_ZZ33rwkv7_state_clampw_forward_kernelIfLi16ELi16EEviiPfPT_S2_S2_S2_S2_S2_S2_S0_S0_E1r+32];
	fma.rn.f32 	%f156, %f155, %f213, %f149;
	ld.shared.f32 	%f157, [_ZZ33rwkv7_state_clampw_forward_kernelIfLi16ELi16EEviiPfPT_S2_S2_S2_S2_S2_S2_S0_S0_E1w+36];
	ld.shared.f32 	%f158, [_ZZ33rwkv7_state_clampw_forward_kernelIfLi16ELi16EEviiPfPT_S2_S2_S2_S2_S2_S2_S0_S0_E1b+36];
	ld.shared.f32 	%f159, [_ZZ33rwkv7_state_clampw_forward_kernelIfLi16ELi16EEviiPfPT_S2_S2_S2_S2_S2_S2_S0_S0_E1k+36];
	mul.f32 	%f160, %f93, %f159;
	fma.rn.f32 	%f161, %f92, %f158, %f160;
	fma.rn.f32 	%f212, %f212, %f157, %f161;
	ld.shared.f32 	%f162, [_ZZ33rwkv7_state_clampw_forward_kernelIfLi16ELi16EEviiPfPT_S2_S2_S2_S2_S2_S2_S0_S0_E1r+36];
	fma.rn.f32 	%f163, %f162, %f212, %f156;
	ld.shared.f32 	%f164, [_ZZ33rwkv7_state_clampw_forward_kernelIfLi16ELi16EEviiPfPT_S2_S2_S2_S2_S2_S2_S0_S0_E1w+40];
	ld.shared.f32 	%f165, [_ZZ33rwkv7_state_clampw_forward_kernelIfLi16ELi16EEviiPfPT_S2_S2_S2_S2_S2_S2_S0_S0_E1b+40];
	ld.shared.f32 	%f166, [_ZZ33rwkv7_state_clampw_forward_kernelIfLi16ELi16EEviiPfPT_S2_S2_S2_S2_S2_S2_S0_S0_E1k+40];
	mul.f32 	%f167, %f93, %f166;
	fma.rn.f32 	%f168, %f92, %f165, %f167;
	fma.rn.f32 	%f211, %f211, %f164, %f168;
	ld.shared.f32 	%f169, [_ZZ33rwkv7_state_clampw_forward_kernelIfLi16ELi16EEviiPfPT_S2_S2_S2_S2_S2_S2_S0_S0_E1r+40];
	fma.rn.f32 	%f170, %f169, %f211, %f163;
	ld.shared.f32 	%f171, [_ZZ33rwkv7_state_clampw_forward_kernelIfLi16ELi16EEviiPfPT_S2_S2_S2_S2_S2_S2_S0_S0_E1w+44];
	ld.shared.f32 	%f172, [_ZZ33rwkv7_state_clampw_forward_kernelIfLi16ELi16EEviiPfPT_S2_S2_S2_S2_S2_S2_S0_S0_E1b+44];
	ld.shared.f32 	%f173, [_ZZ33rwkv7_state_clampw_forward_kernelIfLi16ELi16EEviiPfPT_S2_S2_S2_S2_S2_S2_S0_S0_E1k+44];
	mul.f32 	%f174, %f93, %f173;
	fma.rn.f32 	%f175, %f92, %f172, %f174;
	fma.rn.f32 	%f210, %f210, %f171, %f175;
	ld.shared.f32 	%f176, [_ZZ33rwkv7_state_clampw_forward_kernelIfLi16ELi16EEviiPfPT_S2_S2_S2_S2_S2_S2_S0_S0_E1r+44];
	fma.rn.f32 	%f177, %f176, %f210, %f170;
	ld.shared.f32 	%f178, [_ZZ33rwkv7_state_clampw_forward_kernelIfLi16ELi16EEviiPfPT_S2_S2_S2_S2_S2_S2_S0_S0_E1w+48];
	ld.shared.f32 	%f179, [_ZZ33rwkv7_state_clampw_forward_kernelIfLi16ELi16EEviiPfPT_S2_S2_S2_S2_S2_S2_S0_S0_E1b+48];
	ld.shared.f32 	%f180, [_ZZ33rwkv7_state_clampw_forward_kernelIfLi16ELi16EEviiPfPT_S2_S2_S2_S2_S2_S2_S0_S0_E1k+48];
	mul.f32 	%f181, %f93, %f180;
	fma.rn.f32 	%f182, %f92, %f179, %f181;
	fma.rn.f32 	%f209, %f209, %f178, %f182;
	ld.shared.f32 	%f183, [_ZZ33rwkv7_state_clampw_forward_kernelIfLi16ELi16EEviiPfPT_S2_S2_S2_S2_S2_S2_S0_S0_E1r+48];
	fma.rn.f32 	%f184, %f183, %f209, %f177;
	ld.shared.f32 	%f185, [_ZZ33rwkv7_state_clampw_forward_kernelIfLi16ELi16EEviiPfPT_S2_S2_S2_S2_S2_S2_S0_S0_E1w+52];
	ld.shared.f32 	%f186, [_ZZ33rwkv7_state_clampw_forward_kernelIfLi16ELi16EEviiPfPT_S2_S2_S2_S2_S2_S2_S0_S0_E1b+52];
	ld.shared.f32 	%f187, [_ZZ33rwkv7_state_clampw_forward_kernelIfLi16ELi16EEviiPfPT_S2_S2_S2_S2_S2_S2_S0_S0_E1k+52];
	mul.f32 	%f188, %f93, %f187;
	fma.rn.f32 	%f189, %f92, %f186, %f188;
	fma.rn.f32 	%f208, %f208, %f185, %f189;
	ld.shared.f32 	%f190, [_ZZ33rwkv7_state_clampw_forward_kernelIfLi16ELi16EEviiPfPT_S2_S2_S2_S2_S2_S2_S0_S0_E1r+52];
	fma.rn.f32 	%f191, %f190, %f208, %f184;
	ld.shared.f32 	%f192, [_ZZ33rwkv7_state_clampw_forward_kernelIfLi16ELi16EEviiPfPT_S2_S2_S2_S2_S2_S2_S0_S0_E1w+56];
	ld.shared.f32 	%f193, [_ZZ33rwkv7_state_clampw_forward_kernelIfLi16ELi16EEviiPfPT_S2_S2_S2_S2_S2_S2_S0_S0_E1b+56];
	ld.shared.f32 	%f194, [_ZZ33rwkv7_state_clampw_forward_kernelIfLi16ELi16EEviiPfPT_S2_S2_S2_S2_S2_S2_S0_S0_E1k+56];
	mul.f32 	%f195, %f93, %f194;
	fma.rn.f32 	%f196, %f92, %f193, %f195;
	fma.rn.f32 	%f207, %f207, %f192, %f196;
	ld.shared.f32 	%f197, [_ZZ33rwkv7_state_clampw_forward_kernelIfLi16ELi16EEviiPfPT_S2_S2_S2_S2_S2_S2_S0_S0_E1r+56];
	fma.rn.f32 	%f198, %f197, %f207, %f191;
	ld.shared.f32 	%f199, [_ZZ33rwkv7_state_clampw_forward_kernelIfLi16ELi16EEviiPfPT_S2_S2_S2_S2_S2_S2_S0_S0_E1w+60];
	ld.shared.f32 	%f200, [_ZZ33rwkv7_state_clampw_forward_kernelIfLi16ELi16EEviiPfPT_S2_S2_S2_S2_S2_S2_S0_S0_E1b+60];
	ld.shared.f32 	%f201, [_ZZ33rwkv7_state_clampw_forward_kernelIfLi16ELi16EEviiPfPT_S2_S2_S2_S2_S2_S2_S0_S0_E1k+60];
	mul.f32 	%f202, %f93, %f201;
	fma.rn.f32 	%f203, %f92, %f200, %f202;
	fma.rn.f32 	%f206, %f206, %f199, %f203;
	ld.shared.f32 	%f204, [_ZZ33rwkv7_state_clampw_forward_kernelIfLi16ELi16EEviiPfPT_S2_S2_S2_S2_S2_S2_S0_S0_E1r+60];
	fma.rn.f32 	%f205, %f204, %f206, %f198;
	add.s64 	%rd35, %rd10, %rd27;
	st.global.f32 	[%rd35], %f205;
	and.b32  	%r37, %r58, 15;
	setp.ne.s32 	%p2, %r37, 15;
	@%p2 bra 	$L__BB3_4;
	shl.b32 	%r38, %r58, 4;
	and.b32  	%r39, %r38, -256;
	or.b32  	%r40, %r39, %r1;
	cvt.s64.s32 	%rd36, %r40;
	add.s64 	%rd37, %rd2, %rd36;
	shl.b64 	%rd38, %rd37, 2;
	add.s64 	%rd39, %rd1, %rd38;
	st.global.f32 	[%rd39], %f221;
	or.b32  	%r41, %r40, 16;
	cvt.s64.s32 	%rd40, %r41;
	add.s64 	%rd41, %rd2, %rd40;
	shl.b64 	%rd42, %rd41, 2;
	add.s64 	%rd43, %rd1, %rd42;
	st.global.f32 	[%rd43], %f220;
	or.b32  	%r42, %r40, 32;
	cvt.s64.s32 	%rd44, %r42;
	add.s64 	%rd45, %rd2, %rd44;
	shl.b64 	%rd46, %rd45, 2;
	add.s64 	%rd47, %rd1, %rd46;
	st.global.f32 	[%rd47], %f219;
	or.b32  	%r43, %r40, 48;
	cvt.s64.s32 	%rd48, %r43;
	add.s64 	%rd49, %rd2, %rd48;
	shl.b64 	%rd50, %rd49, 2;
	add.s64 	%rd51, %rd1, %rd50;
	st.global.f32 	[%rd51], %f218;
	or.b32  	%r44, %r40, 64;
	cvt.s64.s32 	%rd52, %r44;
	add.s64 	%rd53, %rd2, %rd52;
	shl.b64 	%rd54, %rd53, 2;
	add.s64 	%rd55, %rd1, %rd54;
	st.global.f32 	[%rd55], %f217;
	or.b32  	%r45, %r40, 80;
	cvt.s64.s32 	%rd56, %r45;
	add.s64 	%rd57, %rd2, %rd56;
	shl.b64 	%rd58, %rd57, 2;
	add.s64 	%rd59, %rd1, %rd58;
	st.global.f32 	[%rd59], %f216;
	or.b32  	%r46, %r40, 96;
	cvt.s64.s32 	%rd60, %r46;
	add.s64 	%rd61, %rd2, %rd60;
	shl.b64 	%rd62, %rd61, 2;
	add.s64 	%rd63, %rd1, %rd62;
	st.global.f32 	[%rd63], %f215;
	or.b32  	%r47, %r40, 112;
	cvt.s64.s32 	%rd64, %r47;
	add.s64 	%rd65, %rd2, %rd64;
	shl.b64 	%rd66, %rd65, 2;
	add.s64 	%rd67, %rd1, %rd66;
	st.global.f32 	[%rd67], %f214;
	or.b32  	%r48, %r40, 128;
	cvt.s64.s32 	%rd68, %r48;
	add.s64 	%rd69, %rd2, %rd68;
	shl.b64 	%rd70, %rd69, 2;
	add.s64 	%rd71, %rd1, %rd70;
	st.global.f32 	[%rd71], %f213;
	or.b32  	%r49, %r40, 144;
	cvt.s64.s32 	%rd72, %r49;
	add.s64 	%rd73, %rd2, %rd72;
	shl.b64 	%rd74, %rd73, 2;
	add.s64 	%rd75, %rd1, %rd74;
	st.global.f32 	[%rd75], %f212;
	or.b32  	%r50, %r40, 160;
	cvt.s64.s32 	%rd76, %r50;
	add.s64 	%rd77, %rd2, %rd76;
	shl.b64 	%rd78, %rd77, 2;
	add.s64 	%rd79, %rd1, %rd78;
	st.global.f32 	[%rd79], %f211;
	or.b32  	%r51, %r40, 176;
	cvt.s64.s32 	%rd80, %r51;
	add.s64 	%rd81, %rd2, %rd80;
	shl.b64 	%rd82, %rd81, 2;
	add.s64 	%rd83, %rd1, %rd82;
	st.global.f32 	[%rd83], %f210;
	or.b32  	%r52, %r40, 192;
	cvt.s64.s32 	%rd84, %r52;
	add.s64 	%rd85, %rd2, %rd84;
	shl.b64 	%rd86, %rd85, 2;
	add.s64 	%rd87, %rd1, %rd86;
	st.global.f32 	[%rd87], %f209;
	or.b32  	%r53, %r40, 208;
	cvt.s64.s32 	%rd88, %r53;
	add.s64 	%rd89, %rd2, %rd88;
	shl.b64 	%rd90, %rd89, 2;
	add.s64 	%rd91, %rd1, %rd90;
	st.global.f32 	[%rd91], %f208;
	or.b32  	%r54, %r40, 224;
	cvt.s64.s32 	%rd92, %r54;
	add.s64 	%rd93, %rd2, %rd92;
	shl.b64 	%rd94, %rd93, 2;
	add.s64 	%rd95, %rd1, %rd94;
	st.global.f32 	[%rd95], %f207;
	or.b32  	%r55, %r40, 240;
	cvt.s64.s32 	%rd96, %r55;
	add.s64 	%rd97, %rd2, %rd96;
	shl.b64 	%rd98, %rd97, 2;
	add.s64 	%rd99, %rd1, %rd98;
	st.global.f32 	[%rd99], %f206;
$L__BB3_4:
	add.s32 	%r58, %r58, 1;
	add.s32 	%r57, %r57, 1;
	setp.ne.s32 	%p3, %r57, 0;
	add.s32 	%r56, %r56, %r9;
	@%p3 bra 	$L__BB3_2;
$L__BB3_5:
	ret;

}
	// .globl	_Z33rwkv7_state_clampw_forward_kernelIfLi32ELi16EEviiPfPT_S2_S2_S2_S2_S2_S2_S0_S0_
.visible .entry _Z33rwkv7_state_clampw_forward_kernelIfLi32ELi16EEviiPfPT_S2_S2_S2_S2_S2_S2_S0_S0_(
	.param .u32 _Z33rwkv7_state_clampw_forward_kernelIfLi32ELi16EEviiPfPT_S2_S2_S2_S2_S2_S2_S0_S0__param_0,
	.param .u32 _Z33rwkv7_state_clampw_forward_kernelIfLi32ELi16EEviiPfPT_S2_S2_S2_S2_S2_S2_S0_S0__param_1,
	.param .u64 .ptr .align 1 _Z33rwkv7_state_clampw_forward_kernelIfLi32ELi16EEviiPfPT_S2_S2_S2_S2_S2_S2_S0_S0__param_2,
	.param .u64 .ptr .align 1 _Z33rwkv7_state_clampw_forward_kernelIfLi32ELi16EEviiPfPT_S2_S2_S2_S2_S2_S2_S0_S0__param_3,
	.param .u64 .ptr .align 1 _Z33rwkv7_state_clampw_forward_kernelIfLi32ELi16EEviiPfPT_S2_S2_S2_S2_S2_S2_S0_S0__param_4,
	.param .u64 .ptr .align 1 _Z33rwkv7_state_clampw_forward_kernelIfLi32ELi16EEviiPfPT_S2_S2_S2_S2_S2_S2_S0_S0__param_5,
	.param .u64 .ptr .align 1 _Z33rwkv7_state_clampw_forward_kernelIfLi32ELi16EEviiPfPT_S2_S2_S2_S2_S2_S2_S0_S0__param_6,
	.param .u64 .ptr .align 1 _Z33rwkv7_state_clampw_forward_kernelIfLi32ELi16EEviiPfPT_S2_S2_S2_S2_S2_S2_S0_S0__param_7,
	.param .u64 .ptr .align 1 _Z33rwkv7_state_clampw_forward_kernelIfLi32ELi16EEviiPfPT_S2_S2_S2_S2_S2_S2_S0_S0__param_8,
	.param .u64 .ptr .align 1 _Z33rwkv7_state_clampw_forward_kernelIfLi32ELi16EEviiPfPT_S2_S2_S2_S2_S2_S2_S0_S0__param_9,
	.param .u64 .ptr .align 1 _Z33rwkv7_state_clampw_forward_kernelIfLi32ELi16EEviiPfPT_S2_S2_S2_S2_S2_S2_S0_S0__param_10,
	.param .u64 .ptr .align 1 _Z33rwkv7_state_clampw_forward_kernelIfLi32ELi16EEviiPfPT_S2_S2_S2_S2_S2_S2_S0_S0__param_11
)
.maxntid 32
.minnctapersm 2
{
	.reg .pred 	%p<4>;
	.reg .b32 	%r<46>;
	.reg .b32 	%f<430>;
	.reg .b64 	%rd<40>;
	// demoted variable
	.shared .align 4 .b8 _ZZ33rwkv7_state_clampw_forward_kernelIfLi32ELi16EEviiPfPT_S2_S2_S2_S2_S2_S2_S0_S0_E1r[128];
	// demoted variable
	.shared .align 4 .b8 _ZZ33rwkv7_state_clampw_forward_kernelIfLi32ELi16EEviiPfPT_S2_S2_S2_S2_S2_S2_S0_S0_E1w[128];
	// demoted variable
	.shared .align 4 .b8 _ZZ33rwkv7_state_clampw_forward_kernelIfLi32ELi16EEviiPfPT_S2_S2_S2_S2_S2_S2_S0_S0_E1k[128];
	// demoted variable
	.shared .align 4 .b8 _ZZ33rwkv7_state_clampw_forward_kernelIfLi32ELi16EEviiPfPT_S2_S2_S2_S2_S2_S2_S0_S0_E1a[128];
	// demoted variable
	.shared .align 4 .b8 _ZZ33rwkv7_state_clampw_forward_kernelIfLi32ELi16EEviiPfPT_S2_S2_S2_S2_S2_S2_S0_S0_E1b[128];
	ld.param.u32 	%r18, [_Z33rwkv7_state_clampw_forward_kernelIfLi32ELi16EEviiPfPT_S2_S2_S2_S2_S2_S2_S0_S0__param_0];
	ld.param.u32 	%r19, [_Z33rwkv7_state_clampw_forward_kernelIfLi32ELi16EEviiPfPT_S2_S2_S2_S2_S2_S2_S0_S0__param_1];
	ld.param.u64 	%rd11, [_Z33rwkv7_state_clampw_forward_kernelIfLi32ELi16EEviiPfPT_S2_S2_S2_S2_S2_S2_S0_S0__param_2];
	ld.param.u64 	%rd12, [_Z33rwkv7_state_clampw_forward_kernelIfLi32ELi16EEviiPfPT_S2_S2_S2_S2_S2_S2_S0_S0__param_3];
	ld.param.u64 	%rd13, [_Z33rwkv7_state_clampw_forward_kernelIfLi32ELi16EEviiPfPT_S2_S2_S2_S2_S2_S2_S0_S0__param_4];
	ld.param.u64 	%rd14, [_Z33rwkv7_state_clampw_forward_kernelIfLi32ELi16EEviiPfPT_S2_S2_S2_S2_S2_S2_S0_S0__param_5];
	ld.param.u64 	%rd15, [_Z33rwkv7_state_clampw_forward_kernelIfLi32ELi16EEviiPfPT_S2_S2_S2_S2_S2_S2_S0_S0__param_6];
	ld.param.u64 	%rd16, [_Z33rwkv7_state_clampw_forward_kernelIfLi32ELi16EEviiPfPT_S2_S2_S2_S2_S2_S2_S0_S0__param_7];
	ld.param.u64 	%rd17, [_Z33rwkv7_state_clampw_forward_kernelIfLi32ELi16EEviiPfPT_S2_S2_S2_S2_S2_S2_S0_S0__param_8];
	ld.param.u64 	%rd18, [_Z33rwkv7_state_clampw_forward_kernelIfLi32ELi16EEviiPfPT_S2_S2_S2_S2_S2_S2_S0_S0__param_9];
	ld.param.u64 	%rd19, [_Z33rwkv7_state_clampw_forward_kernelIfLi32ELi16EEviiPfPT_S2_S2_S2_S2_S2_S2_S0_S0__param_10];
	ld.param.u64 	%rd20, [_Z33rwkv7_state_clampw_forward_kernelIfLi32ELi16EEviiPfPT_S2_S2_S2_S2_S2_S2_S0_S0__param_11];
	mov.u32 	%r1, %tid.x;
	setp.lt.s32 	%p1, %r18, 1;
	@%p1 bra 	$L__BB4_5;
	mov.u32 	%r21, %ctaid.x;
	mov.u32 	%r22, %ctaid.y;
	mul.lo.s32 	%r23, %r19, %r22;
	add.s32 	%r24, %r23, %r21;
	cvta.to.global.u64 	%rd21, %rd11;
	shl.b32 	%r25, %r1, 5;
	cvt.u64.u32 	%rd22, %r25;
	mul.wide.s32 	%rd23, %r24, 1024;
	or.b64  	%rd24, %rd23, %rd22;
	shl.b64 	%rd25, %rd24, 2;
	add.s64 	%rd26, %rd21, %rd25;
	ld.global.nc.f32 	%f398, [%rd26+124];
	ld.global.nc.f32 	%f399, [%rd26+120];
	ld.global.nc.f32 	%f400, [%rd26+116];
	ld.global.nc.f32 	%f401, [%rd26+112];
	ld.global.nc.f32 	%f402, [%rd26+108];
	ld.global.nc.f32 	%f403, [%rd26+104];
	ld.global.nc.f32 	%f404, [%rd26+100];
	ld.global.nc.f32 	%f405, [%rd26+96];
	ld.global.nc.f32 	%f406, [%rd26+92];
	ld.global.nc.f32 	%f407, [%rd26+88];
	ld.global.nc.f32 	%f408, [%rd26+84];
	ld.global.nc.f32 	%f409, [%rd26+80];
	ld.global.nc.f32 	%f410, [%rd26+76];
	ld.global.nc.f32 	%f411, [%rd26+72];
	ld.global.nc.f32 	%f412, [%rd26+68];
	ld.global.nc.f32 	%f413, [%rd26+64];
	ld.global.nc.f32 	%f414, [%rd26+60];
	ld.global.nc.f32 	%f415, [%rd26+56];
	ld.global.nc.f32 	%f416, [%rd26+52];
	ld.global.nc.f32 	%f417, [%rd26+48];
	ld.global.nc.f32 	%f418, [%rd26+44];
	ld.global.nc.f32 	%f419, [%rd26+40];
	ld.global.nc.f32 	%f420, [%rd26+36];
	ld.global.nc.f32 	%f421, [%rd26+32];
	ld.global.nc.f32 	%f422, [%rd26+28];
	ld.global.nc.f32 	%f423, [%rd26+24];
	ld.global.nc.f32 	%f424, [%rd26+20];
	ld.global.nc.f32 	%f425, [%rd26+16];
	ld.global.nc.f32 	%f426, [%rd26+12];
	ld.global.nc.f32 	%f427, [%rd26+8];
	ld.global.nc.f32 	%f428, [%rd26+4];
	ld.global.nc.f32 	%f429, [%rd26];
	shl.b32 	%r26, %r1, 2;
	mov.u32 	%r27, _ZZ33rwkv7_state_clampw_forward_kernelIfLi32ELi16EEviiPfPT_S2_S2_S2_S2_S2_S2_S0_S0_E1r;
	add.s32 	%r2, %r27, %r26;
	mov.u32 	%r28, _ZZ33rwkv7_state_clampw_forward_kernelIfLi32ELi16EEviiPfPT_S2_S2_S2_S2_S2_S2_S0_S0_E1w;
	add.s32 	%r3, %r28, %r26;
	mov.u32 	%r29, _ZZ33rwkv7_state_clampw_forward_kernelIfLi32ELi16EEviiPfPT_S2_S2_S2_S2_S2_S2_S0_S0_E1k;
	add.s32 	%r4, %r29, %r26;
	mov.u32 	%r30, _ZZ33rwkv7_state_clampw_forward_kernelIfLi32ELi16EEviiPfPT_S2_S2_S2_S2_S2_S2_S0_S0_E1a;
	add.s32 	%r5, %r30, %r26;
	mov.u32 	%r31, _ZZ33rwkv7_state_clampw_forward_kernelIfLi32ELi16EEviiPfPT_S2_S2_S2_S2_S2_S2_S0_S0_E1b;
	add.s32 	%r6, %r31, %r26;
	neg.s32 	%r44, %r18;
	mad.lo.s32 	%r32, %r23, %r18, %r21;
	shl.b32 	%r33, %r32, 5;
	or.b32  	%r42, %r1, %r33;
	shl.b32 	%r9, %r19, 5;
	shr.s32 	%r34, %r18, 31;
	shr.u32 	%r35, %r34, 28;
	add.s32 	%r36, %r18, %r35;
	shl.b32 	%r37, %r36, 6;
	and.b32  	%r38, %r37, -1024;
	mul.wide.s32 	%rd1, %r24, %r38;
	cvta.to.global.u64 	%rd2, %rd12;
	cvta.to.global.u64 	%rd3, %rd13;
	cvta.to.global.u64 	%rd4, %rd14;
	cvta.to.global.u64 	%rd5, %rd16;
	cvta.to.global.u64 	%rd6, %rd17;
	cvta.to.global.u64 	%rd7, %rd20;
	cvta.to.global.u64 	%rd8, %rd15;
	cvta.to.global.u64 	%rd9, %rd18;
	cvta.to.global.u64 	%rd10, %rd19;
	mov.b32 	%r43, 0;
	mov.u32 	%r45, %r43;
$L__BB4_2:
	bar.sync 	0;
	mul.wide.s32 	%rd27, %r42, 4;
	add.s64 	%rd28, %rd2, %rd27;
	ld.global.nc.f32 	%f97, [%rd28];
	st.shared.f32 	[%r2], %f97;
	add.s64 	%rd29, %rd3, %rd27;
	ld.global.nc.f32 	%f98, [%rd29];
	mul.f32 	%f99, %f98, 0fBFB8AA3B;
	ex2.approx.f32 	%f100, %f99;
	add.f32 	%f101, %f100, 0f3F800000;
	mov.f32 	%f102, 0fBF1B4598;
	div.rn.f32 	%f103, %f102, %f101;
	mul.f32 	%f104, %f103, 0f3FB8AA3B;
	ex2.approx.f32 	%f105, %f104;
	st.shared.f32 	[%r3], %f105;
	add.s64 	%rd30, %rd4, %rd27;
	ld.global.nc.f32 	%f106, [%rd30];
	st.shared.f32 	[%r4], %f106;
	add.s64 	%rd31, %rd5, %rd27;
	ld.global.nc.f32 	%f107, [%rd31];
	st.shared.f32 	[%r5], %f107;
	add.s64 	%rd32, %rd6, %rd27;
	ld.global.nc.f32 	%f108, [%rd32];
	st.shared.f32 	[%r6], %f108;
	bar.sync 	0;
	ld.shared.f32 	%f109, [_ZZ33rwkv7_state_clampw_forward_kernelIfLi32ELi16EEviiPfPT_S2_S2_S2_S2_S2_S2_S0_S0_E1a];
	fma.rn.f32 	%f110, %f429, %f109, 0f00000000;
	ld.shared.f32 	%f111, [_ZZ33rwkv7_state_clampw_forward_kernelIfLi32ELi16EEviiPfPT_S2_S2_S2_S2_S2_S2_S0_S0_E1a+4];
	fma.rn.f32 	%f112, %f428, %f111, %f110;
	ld.shared.f32 	%f113, [_ZZ33rwkv7_state_clampw_forward_kernelIfLi32ELi16EEviiPfPT_S2_S2_S2_S2_S2_S2_S0_S0_E1a+8];
	fma.rn.f32 	%f114, %f427, %f113, %f112;
	ld.shared.f32 	%f115, [_ZZ33rwkv7_state_clampw_forward_kernelIfLi32ELi16EEviiPfPT_S2_S2_S2_S2_S2_S2_S0_S0_E1a+12];
	fma.rn.f32 	%f116, %f426, %f115, %f114;
	ld.shared.f32 	%f117, [_ZZ33rwkv7_state_clampw_forward_kernelIfLi32ELi16EEviiPfPT_S2_S2_S2_S2_S2_S2_S0_S0_E1a+16];
	fma.rn.f32 	%f118, %f425, %f117, %f116;
	ld.shared.f32 	%f119, [_ZZ33rwkv7_state_clampw_forward_kernelIfLi32ELi16EEviiPfPT_S2_S2_S2_S2_S2_S2_S0_S0_E1a+20];
	fma.rn.f32 	%f120, %f424, %f119, %f118;
	ld.shared.f32 	%f121, [_ZZ33rwkv7_state_clampw_forward_kernelIfLi32ELi16EEviiPfPT_S2_S2_S2_S2_S2_S2_S0_S0_E1a+24];
	fma.rn.f32 	%f122, %f423, %f121, %f120;
	ld.shared.f32 	%f123, [_ZZ33rwkv7_state_clampw_forward_kernelIfLi32ELi16EEviiPfPT_S2_S2_S2_S2_S2_S2_S0_S0_E1a+28];
	fma.rn.f32 	%f124, %f422, %f123, %f122;
	ld.shared.f32 	%f125, [_ZZ33rwkv7_state_clampw_forward_kernelIfLi32ELi16EEviiPfPT_S2_S2_S2_S2_S2_S2_S0_S0_E1a+32];
	fma.rn.f32 	%f126, %f421, %f125, %f124;
	ld.shared.f32 	%f127, [_ZZ33rwkv7_state_clampw_forward_kernelIfLi32ELi16EEviiPfPT_S2_S2_S2_S2_S2_S2_S0_S0_E1a+36];
	fma.rn.f32 	%f128, %f420, %f127, %f126;
	ld.shared.f32 	%f129, [_ZZ33rwkv7_state_clampw_forward_kernelIfLi32ELi16EEviiPfPT_S2_S2_S2_S2_S2_S2_S0_S0_E1a+40];
	fma.rn.f32 	%f130, %f419, %f129, %f128;
	ld.shared.f32 	%f131, [_ZZ33rwkv7_state_clampw_forward_kernelIfLi32ELi16EEviiPfPT_S2_S2_S2_S2_S2_S2_S0_S0_E1a+44];
	fma.rn.f32 	%f132, %f418, %f131, %f130;
	ld.shared.f32 	%f133, [_ZZ33rwkv7_state_clampw_forward_kernelIfLi32ELi16EEviiPfPT_S2_S2_S2_S2_S2_S2_S0_S0_E1a+48];
	fma.rn.f32 	%f134, %f417, %f133, %f132;
	ld.shared.f32 	%f135, [_ZZ33rwkv7_state_clampw_forward_kernelIfLi32ELi16EEviiPfPT_S2_S2_S2_S2_S2_S2_S0_S0_E1a+52];
	fma.rn.f32 	%f136, %f416, %f135, %f134;
	ld.shared.f32 	%f137, [_ZZ33rwkv7_state_clampw_forward_kernelIfLi32ELi16EEviiPfPT_S2_S2_S2_S2_S2_S2_S0_S0_E1a+56];
	fma.rn.f32 	%f138, %f415, %f137, %f136;
	ld.shared.f32 	%f139, [_ZZ33rwkv7_state_clampw_forward_kernelIfLi32ELi16EEviiPfPT_S2_S2_S2_S2_S2_S2_S0_S0_E1a+60];
	fma.rn.f32 	%f140, %f414, %f139, %f138;
	ld.shared.f32 	%f141, [_ZZ33rwkv7_state_clampw_forward_kernelIfLi32ELi16EEviiPfPT_S2_S2_S2_S2_S2_S2_S0_S0_E1a+64];
	fma.rn.f32 	%f142, %f413, %f141, %f140;
	ld.shared.f32 	%f143, [_ZZ33rwkv7_state_clampw_forward_kernelIfLi32ELi16EEviiPfPT_S2_S2_S2_S2_S2_S2_S0_S0_E1a+68];
	fma.rn.f32 	%f144, %f412, %f143, %f142;
	ld.shared.f32 	%f145, [_ZZ33rwkv7_state_clampw_forward_kernelIfLi32ELi16EEviiPfPT_S2_S2_S2_S2_S2_S2_S0_S0_E1a+72];
	fma.rn.f32 	%f146, %f411, %f145, %f144;
	ld.shared.f32 	%f147, [_ZZ33rwkv7_state_clampw_forward_kernelIfLi32ELi16EEviiPfPT_S2_S2_S2_S2_S2_S2_S0_S0_E1a+76];
	fma.rn.f32 	%f148, %f410, %f147, %f146;
	ld.shared.f32 	%f149, [_ZZ33rwkv7_state_clampw_forward_kernelIfLi32ELi16EEviiPfPT_S2_S2_S2_S2_S2_S2_S0_S0_E1a+80];
	fma.rn.f32 	%f150, %f409, %f149, %f148;
	ld.shared.f32 	%f151, [_ZZ33rwkv7_state_clampw_forward_kernelIfLi32ELi16EEviiPfPT_S2_S2_S2_S2_S2_S2_S0_S0_E1a+84];
	fma.rn.f32 	%f152, %f408, %f151, %f150;
	ld.shared.f32 	%f153, [_ZZ33rwkv7_state_clampw_forward_kernelIfLi32ELi16EEviiPfPT_S2_S2_S2_S2_S2_S2_S0_S0_E1a+88];
	fma.rn.f32 	%f154, %f407, %f153, %f152;
	ld.shared.f32 	%f155, [_ZZ33rwkv7_state_clampw_forward_kernelIfLi32ELi16EEviiPfPT_S2_S2_S2_S2_S2_S2_S0_S0_E1a+92];
	fma.rn.f32 	%f156, %f406, %f155, %f154;
	ld.shared.f32 	%f157, [_ZZ33rwkv7_state_clampw_forward_kernelIfLi32ELi16EEviiPfPT_S2_S2_S2_S2_S2_S2_S0_S0_E1a+96];
	fma.rn.f32 	%f158, %f405, %f157, %f156;
	ld.shared.f32 	%f159, [_ZZ33rwkv7_state_clampw_forward_kernelIfLi32ELi16EEviiPfPT_S2_S2_S2_S2_S2_S2_S0_S0_E1a+100];
	fma.rn.f32 	%f160, %f404, %f159, %f158;
	ld.shared.f32 	%f161, [_ZZ33rwkv7_state_clampw_forward_kernelIfLi32ELi16EEviiPfPT_S2_S2_S2_S2_S2_S2_S0_S0_E1a+104];
	fma.rn.f32 	%f162, %f403, %f161, %f160;
	ld.shared.f32 	%f163, [_ZZ33rwkv7_state_clampw_forward_kernelIfLi32ELi16EEviiPfPT_S2_S2_S2_S2_S2_S2_S0_S0_E1a+108];
	fma.rn.f32 	%f164, %f402, %f163, %f162;
	ld.shared.f32 	%f165, [_ZZ33rwkv7_state_clampw_forward_kernelIfLi32ELi16EEviiPfPT_S2_S2_S2_S2_S2_S2_S0_S0_E1a+112];
	fma.rn.f32 	%f166, %f401, %f165, %f164;
	ld.shared.f32 	%f167, [_ZZ33rwkv7_state_clampw_forward_kernelIfLi32ELi16EEviiPfPT_S2_S2_S2_S2_S2_S2_S0_S0_E1a+116];
	fma.rn.f32 	%f168, %f400, %f167, %f166;
	ld.shared.f32 	%f169, [_ZZ33rwkv7_state_clampw_forward_kernelIfLi32ELi16EEviiPfPT_S2_S2_S2_S2_S2_S2_S0_S0_E1a+120];
	fma.rn.f32 	%f170, %f399, %f169, %f168;
	ld.shared.f32 	%f171, [_ZZ33rwkv7_state_clampw_forward_kernelIfLi32ELi16EEviiPfPT_S2_S2_S2_S2_S2_S2_S0_S0_E1a+124];
	fma.rn.f32 	%f172, %f398, %f171, %f170;
	add.s64 	%rd33, %rd7, %rd27;
	st.global.f32 	[%rd33], %f172;
	add.s64 	%rd34, %rd8, %rd27;
	ld.global.nc.f32 	%f173, [%rd34];
	ld.shared.f32 	%f174, [_ZZ33rwkv7_state_clampw_forward_kernelIfLi32ELi16EEviiPfPT_S2_S2_S2_S2_S2_S2_S0_S0_E1w];
	ld.shared.f32 	%f175, [_ZZ33rwkv7_state_clampw_forward_kernelIfLi32ELi16EEviiPfPT_S2_S2_S2_S2_S2_S2_S0_S0_E1b];
	ld.shared.f32 	%f176, [_ZZ33rwkv7_state_clampw_forward_kernelIfLi32ELi16EEviiPfPT_S2_S2_S2_S2_S2_S2_S0_S0_E1k];
	mul.f32 	%f177, %f173, %f176;
	fma.rn.f32 	%f178, %f172, %f175, %f177;
	fma.rn.f32 	%f429, %f429, %f174, %f178;
	ld.shared.f32 	%f179, [_ZZ33rwkv7_state_clampw_forward_kernelIfLi32ELi16EEviiPfPT_S2_S2_S2_S2_S2_S2_S0_S0_E1r];
	fma.rn.f32 	%f180, %f179, %f429, 0f00000000;
	ld.shared.f32 	%f181, [_ZZ33rwkv7_state_clampw_forward_kernelIfLi32ELi16EEviiPfPT_S2_S2_S2_S2_S2_S2_S0_S0_E1w+4];
	ld.shared.f32 	%f182, [_ZZ33rwkv7_state_clampw_forward_kernelIfLi32ELi16EEviiPfPT_S2_S2_S2_S2_S2_S2_S0_S0_E1b+4];
	ld.shared.f32 	%f183, [_ZZ33rwkv7_state_clampw_forward_kernelIfLi32ELi16EEviiPfPT_S2_S2_S2_S2_S2_S2_S0_S0_E1k+4];
	mul.f32 	%f184, %f173, %f183;
	fma.rn.f32 	%f185, %f172, %f182, %f184;
	fma.rn.f32 	%f428, %f428, %f181, %f185;
	ld.shared.f32 	%f186, [_ZZ33rwkv7_state_clampw_forward_kernelIfLi32ELi16EEviiPfPT_S2_S2_S2_S2_S2_S2_S0_S0_E1r+4];
	fma.rn.f32 	%f187, %f186, %f428, %f180;
	ld.shared.f32 	%f188, [_ZZ33rwkv7_state_clampw_forward_kernelIfLi32ELi16EEviiPfPT_S2_S2_S2_S2_S2_S2_S0_S0_E1w+8];
	ld.shared.f32 	%f189, [_ZZ33rwkv7_state_clampw_forward_kernelIfLi32ELi16EEviiPfPT_S2_S2_S2_S2_S2_S2_S0_S0_E1b+8];
	ld.shared.f32 	%f190, [_ZZ33rwkv7_state_clampw_forward_kernelIfLi32ELi16EEviiPfPT_S2_S2_S2_S2_S2_S2_S0_S0_E1k+8];
	mul.f32 	%f191, %f173, %f190;
	fma.rn.f32 	%f192, %f172, %f189, %f191;
	fma.rn.f32 	%f427, %f427, %f188, %f192;
	ld.shared.f32 	%f193, [_ZZ33rwkv7_state_clampw_forward_kernelIfLi32ELi16EEviiPfPT_S2_S2_S2_S2_S2_S2_S0_S0_E1r+8];
	fma.rn.f32 	%f194, %f193, %f427, %f187;
	ld.shared.f32 	%f195, [_ZZ33rwkv7_state_clampw_forward_kernelIfLi32ELi16EEviiPfPT_S2_S2_S2_S2_S2_S2_S0_S0_E1w+12];
	ld.shared.f32 	%f196, [_ZZ33rwkv7_state_clampw_forward_kernelIfLi32ELi16EEviiPfPT_S2_S2_S2_S2_S2_S2_S0_S0_E1b+12];
	ld.shared.f32 	%f197, [_ZZ33rwkv7_state_clampw_forward_kernelIfLi32ELi16EEviiPfPT_S2_S2_S2_S2_S2_S2_S0_S0_E1k+12];
	mul.f32 	%f198, %f173, %f197;
	fma.rn.f32 	%f199, %f172, %f196, %f198;
	fma.rn.f32 	%f426, %f426, %f195, %f199;
	ld.shared.f32 	%f200, [_ZZ33rwkv7_state_clampw_forward_kernelIfLi32ELi16EEviiPfPT_S2_S2_S2_S2_S2_S2_S0_S0_E1r+12];
	fma.rn.f32 	%f201, %f200, %f426, %f194;
	ld.shared.f32 	%f202, [_ZZ33rwkv7_state_clampw_forward_kernelIfLi32ELi16EEviiPfPT_S2_S2_S2_S2_S2_S2_S0_S0_E1w+16];
	ld.shared.f32 	%f203, [_ZZ33rwkv7_state_clampw_forward_kernelIfLi32ELi16EEviiPfPT_S2_S2_S2_S2_S2_S2_S0_S0_E1b+16];
	ld.shared.f32 	%f204, [_ZZ33rwkv7_state_clampw_forward_kernelIfLi32ELi16EEviiPfPT_S2_S2_S2_S2_S2_S2_S0_S0_E1k+16];
	mul.f32 	%f205, %f173, %f204;
	fma.rn.f32 	%f206, %f172, %f203, %f205;
	fma.rn.f32 	%f425, %f425, %f202, %f206;
	ld.shared.f32 	%f207, [_ZZ33rwkv7_state_clampw_forward_kernelIfLi32ELi16EEviiPfPT_S2_S2_S2_S2_S2_S2_S0_S0_E1r+16];
	fma.rn.f32 	%f208, %f207, %f425, %f201;
	ld.shared.f32 	%f209, [_ZZ33rwkv7_state_clampw_forward_kernelIfLi32ELi16EEviiPfPT_S2_S2_S2_S2_S2_S2_S0_S0_E1w+20];
	ld.shared.f32 	%f210, [_ZZ33rwkv7_state_clampw_forward_kernelIfLi32ELi16EEviiPfPT_S2_S2_S2_S2_S2_S2_S0_S0_E1b+20];
	ld.shared.f32 	%f211, [_ZZ33rwkv7_state_clampw_forward_kernelIfLi32ELi16EEviiPfPT_S2_S2_S2_S2_S2_S2_S0_S0_E1k+20];
	mul.f32 	%f212, %f173, %f211;
	fma.rn.f32 	%f213, %f172, %f210, %f212;
	fma.rn.f32 	%f424, %f424, %f209, %f213;
	ld.shared.f32 	%f214, [_ZZ33rwkv7_state_clampw_forward_kernelIfLi32ELi16EEviiPfPT_S2_S2_S2_S2_S2_S2_S0_S0_E1r+20];
	fma.rn.f32 	%f215, %f214, %f424, %f208;
	ld.shared.f32 	%f216, [_ZZ33rwkv7_state_clampw_forward_kernelIfLi32ELi16EEviiPfPT_S2_S2_S2_S2_S2_S2_S0_S0_E1w+24];
	ld.shared.f32 	%f217, [_ZZ33rwkv7_state_clampw_forward_kernelIfLi32ELi16EEviiPfPT_S2_S2_S2_S2_S2_S2_S0_S0_E1b+24];
	ld.shared.f32 	%f218, [_ZZ33rwkv7_state_clampw_forward_kernelIfLi32ELi16EEviiPfPT_S2_S2_S2_S2_S2_S2_S0_S0_E1k+24];
	mul.f32 	%f219, %f173, %f218;
	fma.rn.f32 	%f220, %f172, %f217, %f219;
	fma.rn.f32 	%f423, %f423, %f216, %f220;
	ld.shared.f32 	%f221, [_ZZ33rwkv7_state_clampw_forward_kernelIfLi32ELi16EEviiPfPT_S2_S2_S2_S2_S2_S2_S0_S0_E1r+24];
	fma.rn.f32 	%f222, %f221, %f423, %f215;
	ld.shared.f32 	%f223, [_ZZ33rwkv7_state_clampw_forward_kernelIfLi32ELi16EEviiPfPT_S2_S2_S2_S2_S2_S2_S0_S0_E1w+28];
	ld.shared.f32 	%f224, [_ZZ33rwkv7_state_clampw_forward_kernelIfLi32ELi16EEviiPfPT_S2_S2_S2_S2_S2_S2_S0_S0_E1b+28];
	ld.shared.f32 	%f225, [_ZZ33rwkv7_state_clampw_forward_kernelIfLi32ELi16EEviiPfPT_S2_S2_S2_S2_S2_S2_S0_S0_E1k+28];
	mul.f32 	%f226, %f173, %f225;
	fma.rn.f32 	%f227, %f172, %f224, %f226;
	fma.rn.f32 	%f422, %f422, %f223, %f227;
	ld.shared.f32 	%f228, [_ZZ33rwkv7_state_clampw_forward_kernelIfLi32ELi16EEviiPfPT_S2_S2_S2_S2_S2_S2_S0_S0_E1r+28];
	fma.rn.f32 	%f229, %f228, %f422, %f222;
	ld.shared.f32 	%f230, [_ZZ33rwkv7_state_clampw_forward_kernelIfLi32ELi16EEviiPfPT_S2_S2_S2_S2_S2_S2_S0_S0_E1w+32];
	ld.shared.f32 	%f231, [_ZZ33rwkv7_state_clampw_forward_kernelIfLi32ELi16EEviiPfPT_S2_S2_S2_S2_S2_S2_S0_S0_E1b+32];
	ld.shared.f32 	%f232, [_ZZ33rwkv7_state_clampw_forward_kernelIfLi32ELi16EEviiPfPT_S2_S2_S2_S2_S2_S2_S0_S0_E1k+32];
	mul.f32 	%f233, %f173, %f232;
	fma.rn.f32 	%f234, %f172, %f231, %f233;
	fma.rn.f32 	%f421, %f421, %f230, %f234;
	ld.shared.f32 	%f235, [_ZZ33rwkv7_state_clampw_forward_kernelIfLi32ELi16EEviiPfPT_S2_S2_S2_S2_S2_S2_S0_S0_E1r+32];
	fma.rn.f32 	%f236, %f235, %f421, %f229;
	ld.shared.f32 	%f237, [_ZZ33rwkv7_state_clampw_forward_kernelIfLi32ELi16EEviiPfPT_S2_S2_S2_S2_S2_S2_S0_S0_E1w+36];
	ld.shared.f32 	%f238, [_ZZ33rwkv7_state_clampw_forward_kernelIfLi32ELi16EEviiPfPT_S2_S2_S2_S2_S2_S2_S0_S0_E1b+36];
	ld.shared.f32 	%f239, [_ZZ33rwkv7_state_clampw_forward_kernelIfLi32ELi16EEviiPfPT_S2_S2_S2_S2_S2_S2_S0_S0_E1k+36];
	mul.f32 	%f240, %f173, %f239;
	fma.rn.f32 	%f241, %f172, %f238, %f240;
	fma.rn.f32 	%f420, %f420, %f237, %f241;
	ld.shared.f32 	%f242, [_ZZ33rwkv7_state_clampw_forward_kernelIfLi32ELi16EEviiPfPT_S2_S2_S2_S2_S2_S2_S0_S0_E1r+36];
	fma.rn.f32 	%f243, %f242, %f420, %f236;
	ld.shared.f32 	%f244, [_ZZ33rwkv7_state_clampw_forward_kernelIfLi32ELi16EEviiPfPT_S2_S2_S2_S2_S2_S2_S0_S0_E1w+40];
	ld.shared.f32 	%f245, [_ZZ33rwkv7_state_clampw_forward_kernelIfLi32ELi16EEviiPfPT_S2_S2_S2_S2_S2_S2_S0_S0_E1b+40];
	ld.shared.f32 	%f246, [_ZZ33rwkv7_state_clampw_forward_kernelIfLi32ELi16EEviiPfPT_S2_S2_S2_S2_S2_S2_S0_S0_E1k+40];
	mul.f32 	%f247, %f173, %f246;
	fma.rn.f32 	%f248, %f172, %f245, %f247;
	fma.rn.f32 	%f419, %f419, %f244, %f248;
	ld.shared.f32 	%f249, [_ZZ33rwkv7_state_clampw_forward_kernelIfLi32ELi16EEviiPfPT_S2_S2_S2_S2_S2_S2_S0_S0_E1r+40];
	fma.rn.f32 	%f250, %f249, %f419, %f243;
	ld.shared.f32 	%f251, [_ZZ33rwkv7_state_clampw_forward_kernelIfLi32ELi16EEviiPfPT_S2_S2_S2_S2_S2_S2_S0_S0_E1w+44];
	ld.shared.f32 	%f252, [_ZZ33rwkv7_state_clampw_forward_kernelIfLi32ELi16EEviiPfPT_S2_S2_S2_S2_S2_S2_S0_S0_E1b+44];
	ld.shared.f32 	%f253, [_ZZ33rwkv7_state_clampw_forward_kernelIfLi32ELi16EEviiPfPT_S2_S2_S2_S2_S2_S2_S0_S0_E1k+44];
	mul.f32 	%f254, %f173, %f253;
	fma.rn.f32 	%f255, %f172, %f252, %f254;
	fma.rn.f32 	%f418, %f418, %f251, %f255;
	ld.shared.f32 	%f256, [_ZZ33rwkv7_state_clampw_forward_kernelIfLi32ELi16EEviiPfPT_S2_S2_S2_S2_S2_S2_S0_S0_E1r+44];
	fma.rn.f32 	%f257, %f256, %f418, %f250;
	ld.shared.f32 	%f258, [_ZZ33rwkv7_state_clampw_forward_kernelIfLi32ELi16EEviiPfPT_S2_S2_S2_S2_S2_S2_S0_S0_E1w+48];
	ld.shared.f32 	%f259, [_ZZ33rwkv7_state_clampw_forward_kernelIfLi32ELi16EEviiPfPT_S2_S2_S2_S2_S2_S2_S0_S0_E1b+48];
	ld.shared.f32 	%f260, [_ZZ33rwkv7_state_clampw_forward_kernelIfLi32ELi16EEviiPfPT_S2_S2_S2_S2_S2_S2_S0_S0_E1k+48];
	mul.f32 	%f261, %f173, %f260;
	fma.rn.f32 	%f262, %f172, %f259, %f261;
	fma.rn.f32 	%f417, %f417, %f258, %f262;
	ld.shared.f32 	%f263, [_ZZ33rwkv7_state_clampw_forward_kernelIfLi32ELi16EEviiPfPT_S2_S2_S2_S2_S2_S2_S0_S0_E1r+48];
	fma.rn.f32 	%f264, %f263, %f417, %f257;
	ld.shared.f32 	%f265, [_ZZ33rwkv7_state_clampw_forward_kernelIfLi32ELi16EEviiPfPT_S2_S2_S2_S2_S2_S2_S0_S0_E1w+52];
	ld.shared.f32 	%f266, [_ZZ33rwkv7_state_clampw_forward_kernelIfLi32ELi16EEviiPfPT_S2_S2_S2_S2_S2_S2_S0_S0_E1b+52];
	ld.shared.f32 	%f267, [_ZZ33rwkv7_state_clampw_forward_kernelIfLi32ELi16EEviiPfPT_S2_S2_S2_S2_S2_S2_S0_S0_E1k+52];
	mul.f32 	%f268, %f173, %f267;
	fma.rn.f32 	%f269, %f172, %f266, %f268;
	fma.rn.f32 	%f416, %f416, %f265, %f269;
	ld.shared.f32 	%f270, [_ZZ33rwkv7_state_clampw_forward_kernelIfLi32ELi16EEviiPfPT_S2_S2_S2_S2_S2_S2_S0_S0_E1r+52];
	fma.rn.f32 	%f271, %f270, %f416, %f264;
	ld.shared.f32 	%f272, [_ZZ33rwkv7_state_clampw_forward_kernelIfLi32ELi16EEviiPfPT_S2_S2_S2_S2_S2_S2_S0_S0_E1w+56];
	ld.shared.f32 	%f273, [_ZZ33rwkv7_state_clampw_forward_kernelIfLi32ELi16EEviiPfPT_S2_S2_S2_S2_S2_S2_S0_S0_E1b+56];
	ld.shared.f32 	%f274, [_ZZ33rwkv7_state_clampw_forward_kernelIfLi32ELi16EEviiPfPT_S2_S2_S2_S2_S2_S2_S0_S0_E1k+56];
	mul.f32 	%f275, %f173, %f274;
	fma.rn.f32 	%f276, %f172, %f273, %f275;
	fma.rn.f32 	%f415, %f415, %f272, %f276;
	ld.shared.f32 	%f277, [_ZZ33rwkv7_state_clampw_forward_kernelIfLi32ELi16EEviiPfPT_S2_S2_S2_S2_S2_S2_S0_S0_E1r+56];
	fma.rn.f32 	%f278, %f277, %f415, %f271;
	ld.shared.f32 	%f279, [_ZZ33rwkv7_state_clampw_forward_kernelIfLi32ELi16EEviiPfPT_S2_S2_S2_S2_S2_S2_S0_S0_E1w+60];
	ld.shared.f32 	%f280, [_ZZ33rwkv7_state_clampw_forward_kernelIfLi32ELi16EEviiPfPT_S2_S2_S2_S2_S2_S2_S0_S0_E1b+60];
	ld.shared.f32 	%f281, [_ZZ33rwkv7_state_clampw_forward_kernelIfLi32ELi16EEviiPfPT_S2_S2_S2_S2_S2_S2_S0_S0_E1k+60];
	mul.f32 	%f282, %f173, %f281;
	fma.rn.f32 	%f283, %f172, %f280, %f282;
	fma.rn.f32 	%f414, %f414, %f279, %f283;
	ld.shared.f32 	%f284, [_ZZ33rwkv7_state_clampw_forward_kernelIfLi32ELi16EEviiPfPT_S2_S2_S2_S2_S2_S2_S0_S0_E1r+60];
	fma.rn.f32 	%f285, %f284, %f414, %f278;
	ld.shared.f32 	%f286, [_ZZ33rwkv7_state_clampw_forward_kernelIfLi32ELi16EEviiPfPT_S2_S2_S2_S2_S2_S2_S0_S0_E1w+64];
	ld.shared.f32 	%f287, [_ZZ33rwkv7_state_clampw_forward_kernelIfLi32ELi16EEviiPfPT_S2_S2_S2_S2_S2_S2_S0_S0_E1b+64];
	ld.shared.f32 	%f288, [_ZZ33rwkv7_state_clampw_forward_kernelIfLi32ELi16EEviiPfPT_S2_S2_S2_S2_S2_S2_S0_S0_E1k+64];
	mul.f32 	%f289, %f173, %f288;
	fma.rn.f32 	%f290, %f172, %f287, %f289;
	fma.rn.f32 	%f413, %f413, %f286, %f290;
	ld.shared.f32 	%f291, [_ZZ33rwkv7_state_clampw_forward_kernelIfLi32ELi16EEviiPfPT_S2_S2_S2_S2_S2_S2_S0_S0_E1r+64];
	fma.rn.f32 	%f292, %f291, %f413, %f285;
	ld.shared.f32 	%f293, [_ZZ33rwkv7_state_clampw_forward_kernelIfLi32ELi16EEviiPfPT_S2_S2_S2_S2_S2_S2_S0_S0_E1w+68];
	ld.shared.f32 	%f294, [_ZZ33rwkv7_state_clampw_forward_kernelIfLi32ELi16EEviiPfPT_S2_S2_S2_S2_S2_S2_S0_S0_E1b+68];
	ld.shared.f32 	%f295, [_ZZ33rwkv7_state_clampw_forward_kernelIfLi32ELi16EEviiPfPT_S2_S2_S2_S2_S2_S2_S0_S0_E1k+68];
	mul.f32 	%f296, %f173, %f295;
	fma.rn.f32 	%f297, %f172, %f294, %f296;
	fma.rn.f32 	%f412, %f412, %f293, %f297;
	ld.shared.f32 	%f298, [_ZZ33rwkv7_state_clampw_forward_kernelIfLi32ELi16EEviiPfPT_S2_S2_S2_S2_S2_S2_S0_S0_E1r+68];
	fma.rn.f32 	%f299, %f298, %f412, %f292;
	ld.shared.f32 	%f300, [_ZZ33rwkv7_state_clampw_forward_kernelIfLi32ELi16EEviiPfPT_S2_S2_S2_S2_S2_S2_S0_S0_E1w+72];
	ld.shared.f32 	%f301, [_ZZ33rwkv7_state_clampw_forward_kernelIfLi32ELi16EEviiPfPT_S2_S2_S2_S2_S2_S2_S0_S0_E1b+72];
	ld.shared.f32 	%f302, [_ZZ33rwkv7_state_clampw_forward_kernelIfLi32ELi16EEviiPfPT_S2_S2_S2_S2_S2_S2_S0_S0_E1k+72];
	mul.f32 	%f303, %f173, %f302;
	fma.rn.f32 	%f304, %f172, %f301, %f303;
	fma.rn.f32 	%f411, %f411, %f300, %f304;
	ld.shared.f32 	%f305, [_ZZ33rwkv7_state_clampw_forward_kernelIfLi32ELi16EEviiPfPT_S2_S2_S2_S2_S2_S2_S0_S0_E1r+72];
	fma.rn.f32 	%f306, %f305, %f411, %f299;
	ld.shared.f32 	%f307, [_ZZ33rwkv7_state_clampw_forward_kernelIfLi32ELi16EEviiPfPT_S2_S2_S2_S2_S2_S2_S0_S0_E1w+76];
	ld.shared.f32 	%f308, [_ZZ33rwkv7_state_clampw_forward_kernelIfLi32ELi16EEviiPfPT_S2_S2_S2_S2_S2_S2_S0_S0_E1b+76];
	ld.shared.f32 	%f309, [_ZZ33rwkv7_state_clampw_forward_kernelIfLi32ELi16EEviiPfPT_S2_S2_S2_S2_S2_S2_S0_S0_E1k+76];
	mul.f32 	%f310, %f173, %f309;
	fma.rn.f32 	%f311, %f172, %f308, %f310;
	fma.rn.f32 	%f410, %f410, %f307, %f311;
	ld.shared.f32 	%f312, [_ZZ33rwkv7_state_clampw_forward_kernelIfLi32ELi16EEviiPfPT_S2_S2_S2_S2_S2_S2_S0_S0_E1r+76];
	fma.rn.f32 	%f313, %f312, %f410, %f306;
	ld.shared.f32 	%f314, [_ZZ33rwkv7_state_clampw_forward_kernelIfLi32ELi16EEviiPfPT_S2_S2_S2_S2_S2_S2_S0_S0_E1w+80];
	ld.shared.f32 	%f315, [_ZZ33rwkv7_state_clampw_forward_kernelIfLi32ELi16EEviiPfPT_S2_S2_S2_S2_S2_S2_S0_S0_E1b+80];
	ld.shared.f32 	%f316, [_ZZ33rwkv7_state_clampw_forward_kernelIfLi32ELi16EEviiPfPT_S2_S2_S2_S2_S2_S2_S0_S0_E1k+80];
	mul.f32 	%f317, %f173, %f316;
	fma.rn.f32 	%f318, %f172, %f315, %f317;
	fma.rn.f32 	%f409, %f409, %f314, %f318;
	ld.shared.f32 	%f319, [_ZZ33rwkv7_state_clampw_forward_kernelIfLi32ELi16EEviiPfPT_S2_S2_S2_S2_S2_S2_S0_S0_E1r+80];
	fma.rn.f32 	%f320, %f319, %f409, %f313;
	ld.shared.f32 	%f321, [_ZZ33rwkv7_state_clampw_forward_kernelIfLi32ELi16EEviiPfPT_S2_S2_S2_S2_S2_S2_S0_S0_E1w+84];
	ld.shared.f32 	%f322, [_ZZ33rwkv7_state_clampw_forward_kernelIfLi32ELi16EEviiPfPT_S2_S2_S2_S2_S2_S2_S0_S0_E1b+84];
	ld.shared.f32 	%f323, [_ZZ33rwkv7_state_clampw_forward_kernelIfLi32ELi16EEviiPfPT_S2_S2_S2_S2_S2_S2_S0_S0_E1k+84];
	mul.f32 	%f324, %f173, %f323;
	fma.rn.f32 	%f325, %f172, %f322, %f324;
	fma.rn.f32 	%f408, %f408, %f321, %f325;
	ld.shared.f32 	%f326, [_ZZ33rwkv7_state_clampw_forward_kernelIfLi32ELi16EEviiPfPT_S2_S2_S2_S2_S2_S2_S0_S0_E1r+84];
	fma.rn.f32 	%f327, %f326, %f408, %f320;
	ld.shared.f32 	%f328, [_ZZ33rwkv7_state_clampw_forward_kernelIfLi32ELi16EEviiPfPT_S2_S2_S2_S2_S2_S2_S0_S0_E1w+88];
	ld.shared.f32 	%f329, [_ZZ33rwkv7_state_clampw_forward_kernelIfLi32ELi16EEviiPfPT_S2_S2_S2_S2_S2_S2_S0_S0_E1b+88];
	ld.shared.f32 	%f330, [_ZZ33rwkv7_state_clampw_forward_kernelIfLi32ELi16EEviiPfPT_S2_S2_S2_S2_S2_S2_S0_S0_E1k+88];
	mul.f32 	%f331, %f173, %f330;
	fma.rn.f32 	%f332, %f172, %f329, %f331;
	fma.rn.f32 	%f407, %f407, %f328, %f332;
	ld.shared.f32 	%f333, [_ZZ33rwkv7_state_clampw_forward_kernelIfLi32ELi16EEviiPfPT_S2_S2_S2_S2_S2_S2_S0_S0_E1r+88];
	fma.rn.f32 	%f334, %f333, %f407, %f327;
	ld.shared.f32 	%f335, [_ZZ33rwkv7_state_clampw_forward_kernelIfLi32ELi16EEviiPfPT_S2_S2_S2_S2_S2_S2_S0_S0_E1w+92];
	ld.shared.f32 	%f336, [_ZZ33rwkv7_state_clampw_forward_kernelIfLi32ELi16EEviiPfPT_S2_S2_S2_S2_S2_S2_S0_S0_E1b+92];
	ld.shared.f32 	%f337, [_ZZ33rwkv7_state_clampw_forward_kernelIfLi32ELi16EEviiPfPT_S2_S2_S2_S2_S2_S2_S0_S0_E1k+92];
	mul.f32 	%f338, %f173, %f337;
	fma.rn.f32 	%f339, %f172, %f336, %f338;
	fma.rn.f32 	%f406, %f406, %f335, %f339;
	ld.shared.f32 	%f340, [_ZZ33rwkv7_state_clampw_forward_kernelIfLi32ELi16EEviiPfPT_S2_S2_S2_S2_S2_S2_S0_S0_E1r+92];
	fma.rn.f32 	%f341, %f340, %f406, %f334;
	ld.shared.f32 	%f342, [_ZZ33rwkv7_state_clampw_forward_kernelIfLi32ELi16EEviiPfPT_S2_S2_S2_S2_S2_S2_S0_S0_E1w+96];
	ld.shared.f32 	%f343, [_ZZ33rwkv7_state_clampw_forward_kernelIfLi32ELi16EEviiPfPT_S2_S2_S2_S2_S2_S2_S0_S0_E1b+96];
	ld.shared.f32 	%f344, [_ZZ33rwkv7_state_clampw_forward_kernelIfLi32ELi16EEviiPfPT_S2_S2_S2_S2_S2_S2_S0_S0_E1k+96];
	mul.f32 	%f345, %f173, %f344;
	fma.rn.f32 	%f346, %f172, %f343, %f345;
	fma.rn.f32 	%f405, %f405, %f342, %f346;
	ld.shared.f32 	%f347, [_ZZ33rwkv7_state_clampw_forward_kernelIfLi32ELi16EEviiPfPT_S2_S2_S2_S2_S2_S2_S0_S0_E1r+96];
	fma.rn.f32 	%f348, %f347, %f405, %f341;
	ld.shared.f32 	%f349, [_ZZ33rwkv7_state_clampw_forward_kernelIfLi32ELi16EEviiPfPT_S2_S2_S2_S2_S2_S2_S0_S0_E1w+100];
	ld.shared.f32 	%f350, [_ZZ33rwkv7_state_clampw_forward_kernelIfLi32ELi16EEviiPfPT_S2_S2_S2_S2_S2_S2_S0_S0_E1b+100];
	ld.shared.f32 	%f351, [_ZZ33rwkv7_state_clampw_forward_kernelIfLi32ELi16EEviiPfPT_S2_S2_S2_S2_S2_S2_S0_S0_E1k+100];
	mul.f32 	%f352, %f173, %f351;
	fma.rn.f32 	%f353, %f172, %f350, %f352;
	fma.rn.f32 	%f404, %f404, %f349, %f353;
	ld.shared.f32 	%f354, [_ZZ33rwkv7_state_clampw_forward_kernelIfLi32ELi16EEviiPfPT_S2_S2_S2_S2_S2_S2_S0_S0_E1r+100];
	fma.rn.f32 	%f355, %f354, %f404, %f348;
	ld.shared.f32 	%f356, [_ZZ33rwkv7_state_clampw_forward_kernelIfLi32ELi16EEviiPfPT_S2_S2_S2_S2_S2_S2_S0_S0_E1w+104];
	ld.shared.f32 	%f357, [_ZZ33rwkv7_state_clampw_forward_kernelIfLi32ELi16EEviiPfPT_S2_S2_S2_S2_S2_S2_S0_S0_E1b+104];
	ld.shared.f32 	%f358, [_ZZ33rwkv7_state_clampw_forward_kernelIfLi32ELi16EEviiPfPT_S2_S2_S2_S2_S2_S2_S0_S0_E1k+104];
	mul.f32 	%f359, %f173, %f358;
	fma.rn.f32 	%f360, %f172, %f357, %f359;
	fma.rn.f32 	%f403, %f403, %f356, %f360;
	ld.shared.f32 	%f361, [_ZZ33rwkv7_state_clampw_forward_kernelIfLi32ELi16EEviiPfPT_S2_S2_S2_S2_S2_S2_S0_S0_E1r+104];
	fma.rn.f32 	%f362, %f361, %f403, %f355;
	ld.shared.f32 	%f363, [_ZZ33rwkv7_state_clampw_forward_kernelIfLi32ELi16EEviiPfPT_S2_S2_S2_S2_S2_S2_S0_S0_E1w+108];
	ld.shared.f32 	%f364, [_ZZ33rwkv7_state_clampw_forward_kernelIfLi32ELi16EEviiPfPT_S2_S2_S2_S2_S2_S2_S0_S0_E1b+108];
	ld.shared.f32 	%f365, [_ZZ33rwkv7_state_clampw_forward_kernelIfLi32ELi16EEviiPfPT_S2_S2_S2_S2_S2_S2_S0_S0_E1k+108];
	mul.f32 	%f366, %f173, %f365;
	fma.rn.f32 	%f367, %f172, %f364, %f366;
	fma.rn.f32 	%f402, %f402, %f363, %f367;
	ld.shared.f32 	%f368, [_ZZ33rwkv7_state_clampw_forward_kernelIfLi32ELi16EEviiPfPT_S2_S2_S2_S2_S2_S2_S0_S0_E1r+108];
	fma.rn.f32 	%f369, %f368, %f402, %f362;
	ld.shared.f32 	%f370, [_ZZ33rwkv7_state_clampw_forward_kernelIfLi32ELi16EEviiPfPT_S2_S2_S2_S2_S2_S2_S0_S0_E1w+112];
	ld.shared.f32 	%f371, [_ZZ33rwkv7_state_clampw_forward_kernelIfLi32ELi16EEviiPfPT_S2_S2_S2_S2_S2_S2_S0_S0_E1b+112];
	ld.shared.f32 	%f372, [_ZZ33rwkv7_state_clampw_forward_kernelIfLi32ELi16EEviiPfPT_S2_S2_S2_S2_S2_S2_S0_S0_E1k+112];
	mul.f32 	%f373, %f173, %f372;
	fma.rn.f32 	%f374, %f172, %f371, %f373;
	fma.rn.f32 	%f401, %f401, %f370, %f374;
	ld.shared.f32 	%f375, [_ZZ33rwkv7_state_clampw_forward_kernelIfLi32ELi16EEviiPfPT_S2_S2_S2_S2_S2_S2_S0_S0_E1r+112];
	fma.rn.f32 	%f376, %f375, %f401, %f369;
	ld.shared.f32 	%f377, [_ZZ33rwkv7_state_clampw_forward_kernelIfLi32ELi16EEviiPfPT_S2_S2_S2_S2_S2_S2_S0_S0_E1w+116];
	ld.shared.f32 	%f378, [_ZZ33rwkv7_state_clampw_forward_kernelIfLi32ELi16EEviiPfPT_S2_S2_S2_S2_S2_S2_S0_S0_E1b+116];
	ld.shared.f32 	%f379, [_ZZ33rwkv7_state_clampw_forward_kernelIfLi32ELi16EEviiPfPT_S2_S2_S2_S2_S2_S2_S0_S0_E1k+116];
	mul.f32 	%f380, %f173, %f379;
	fma.rn.f32 	%f381, %f172, %f378, %f380;
	fma.rn.f32 	%f400, %f400, %f377, %f381;
	ld.shared.f32 	%f382, [_ZZ33rwkv7_state_clampw_forward_kernelIfLi32ELi16EEviiPfPT_S2_S2_S2_S2_S2_S2_S0_S0_E1r+116];
	fma.rn.f32 	%f383, %f382, %f400, %f376;
	ld.shared.f32 	%f384, [_ZZ33rwkv7_state_clampw_forward_kernelIfLi32ELi16EEviiPfPT_S2_S2_S2_S2_S2_S2_S0_S0_E1w+120];
	ld.shared.f32 	%f385, [_ZZ33rwkv7_state_clampw_forward_kernelIfLi32ELi16EEviiPfPT_S2_S2_S2_S2_S2_S2_S0_S0_E1b+120];
	ld.shared.f32 	%f386, [_ZZ33rwkv7_state_clampw_forward_kernelIfLi32ELi16EEviiPfPT_S2_S2_S2_S2_S2_S2_S0_S0_E1k+120];
	mul.f32 	%f387, %f173, %f386;
	fma.rn.f32 	%f388, %f172, %f385, %f387;
	fma.rn.f32 	%f399, %f399, %f384, %f388;
	ld.shared.f32 	%f389, [_ZZ33rwkv7_state_clampw_forward_kernelIfLi32ELi16EEviiPfPT_S2_S2_S2_S2_S2_S2_S0_S0_E1r+120];
	fma.rn.f32 	%f390, %f389, %f399, %f383;
	ld.shared.f32 	%f391, [_ZZ33rwkv7_state_clampw_forward_kernelIfLi32ELi16EEviiPfPT_S2_S2_S2_S2_S2_S2_S0_S0_E1w+124];
	ld.shared.f32 	%f392, [_ZZ33rwkv7_state_clampw_forward_kernelIfLi32ELi16EEviiPfPT_S2_S2_S2_S2_S2_S2_S0_S0_E1b+124];
	ld.shared.f32 	%f393, [_ZZ33rwkv7_state_clampw_forward_kernelIfLi32ELi16EEviiPfPT_S2_S2_S2_S2_S2_S2_S0_S0_E1k+124];
	mul.f32 	%f394, %f173, %f393;
	fma.rn.f32 	%f395, %f172, %f392, %f394;
	fma.rn.f32 	%f398, %f398, %f391, %f395;
	ld.shared.f32 	%f396, [_ZZ33rwkv7_state_clampw_forward_kernelIfLi32ELi16EEviiPfPT_S2_S2_S2_S2_S2_S2_S0_S0_E1r+124];
	fma.rn.f32 	%f397, %f396, %f398, %f390;
	add.s64 	%rd35, %rd9, %rd27;
	st.global.f32 	[%rd35], %f397;
	and.b32  	%r39, %r45, 15;
	setp.ne.s32 	%p2, %r39, 15;
	@%p2 bra 	$L__BB4_4;
	and.b32  	%r40, %r43, -1024;
	or.b32  	%r41, %r40, %r1;
	cvt.s64.s32 	%rd36, %r41;
	add.s64 	%rd37, %rd1, %rd36;
	shl.b64 	%rd38, %rd37, 2;
	add.s64 	%rd39, %rd10, %rd38;
	st.global.f32 	[%rd39], %f429;
	st.global.f32 	[%rd39+128], %f428;
	st.global.f32 	[%rd39+256], %f427;
	st.global.f32 	[%rd39+384], %f426;
	st.global.f32 	[%rd39+512], %f425;
	st.global.f32 	[%rd39+640], %f424;
	st.global.f32 	[%rd39+768], %f423;
	st.global.f32 	[%rd39+896], %f422;
	st.global.f32 	[%rd39+1024], %f421;
	st.global.f32 	[%rd39+1152], %f420;
	st.global.f32 	[%rd39+1280], %f419;
	st.global.f32 	[%rd39+1408], %f418;
	st.global.f32 	[%rd39+1536], %f417;
	st.global.f32 	[%rd39+1664], %f416;
	st.global.f32 	[%rd39+1792], %f415;
	st.global.f32 	[%rd39+1920], %f414;
	st.global.f32 	[%rd39+2048], %f413;
	st.global.f32 	[%rd39+2176], %f412;
	st.global.f32 	[%rd39+2304], %f411;
	st.global.f32 	[%rd39+2432], %f410;
	st.global.f32 	[%rd39+2560], %f409;
	st.global.f32 	[%rd39+2688], %f408;
	st.global.f32 	[%rd39+2816], %f407;
	st.global.f32 	[%rd39+2944], %f406;
	st.global.f32 	[%rd39+3072], %f405;
	st.global.f32 	[%rd39+3200], %f404;
	st.global.f32 	[%rd39+3328], %f403;
	st.global.f32 	[%rd39+3456], %f402;
	st.global.f32 	[%rd39+3584], %f401;
	st.global.f32 	[%rd39+3712], %f400;
	st.global.f32 	[%rd39+3840], %f399;
	st.global.f32 	[%rd39+3968], %f398;
$L__BB4_4:
	add.s32 	%r45, %r45, 1;
	add.s32 	%r44, %r44, 1;
	setp.ne.s32 	%p3, %r44, 0;
	add.s32 	%r43, %r43, 64;
	add.s32 	%r42, %r42, %r9;
	@%p3 bra 	$L__BB4_2;
$L__BB4_5:
	ret;

}
	// .globl	_Z33rwkv7_state_clampw_forward_kernelIfLi64ELi16EEviiPfPT_S2_S2_S2_S2_S2_S2_S0_S0_
.visible .entry _Z33rwkv7_state_clampw_forward_kernelIfLi64ELi16EEviiPfPT_S2_S2_S2_S2_S2_S2_S0_S0_(
	.param .u32 _Z33rwkv7_state_clampw_forward_kernelIfLi64ELi16EEviiPfPT_S2_S2_S2_S2_S2_S2_S0_S0__param_0,
	.param .u32 _Z33rwkv7_state_clampw_forward_kernelIfLi64ELi16EEviiPfPT_S2_S2_S2_S2_S2_S2_S0_S0__param_1,
	.param .u64 .ptr .align 1 _Z33rwkv7_state_clampw_forward_kernelIfLi64ELi16EEviiPfPT_S2_S2_S2_S2_S2_S2_S0_S0__param_2,
	.param .u64 .ptr .align 1 _Z33rwkv7_state_clampw_forward_kernelIfLi64ELi16EEviiPfPT_S2_S2_S2_S2_S2_S2_S0_S0__param_3,
	.param .u64 .ptr .align 1 _Z33rwkv7_state_clampw_forward_kernelIfLi64ELi16EEviiPfPT_S2_S2_S2_S2_S2_S2_S0_S0__param_4,
	.param .u64 .ptr .align 1 _Z33rwkv7_state_clampw_forward_kernelIfLi64ELi16EEviiPfPT_S2_S2_S2_S2_S2_S2_S0_S0__param_5,
	.param .u64 .ptr .align 1 _Z33rwkv7_state_clampw_forward_kernelIfLi64ELi16EEviiPfPT_S2_S2_S2_S2_S2_S2_S0_S0__param_6,
	.param .u64 .ptr .align 1 _Z33rwkv7_state_clampw_forward_kernelIfLi64ELi16EEviiPfPT_S2_S2_S2_S2_S2_S2_S0_S0__param_7,
	.param .u64 .ptr .align 1 _Z33rwkv7_state_clampw_forward_kernelIfLi64ELi16EEviiPfPT_S2_S2_S2_S2_S2_S2_S0_S0__param_8,
	.param .u64 .ptr .align 1 _Z33rwkv7_state_clampw_forward_kernelIfLi64ELi16EEviiPfPT_S2_S2_S2_S2_S2_S2_S0_S0__param_9,
	.param .u64 .ptr .align 1 _Z33rwkv7_state_clampw_forward_kernelIfLi64ELi16EEviiPfPT_S2_S2_S2_S2_S2_S2_S0_S0__param_10,
	.param .u64 .ptr .align 1 _Z33rwkv7_state_clampw_forward_kernelIfLi64ELi16EEviiPfPT_S2_S2_S2_S2_S2_S2_S0_S0__param_11
)
.maxntid 64
.minnctapersm 2
{
	.reg .pred 	%p<4>;
	.reg .b32 	%r<46>;
	.reg .b32 	%f<846>;
	.reg .b64 	%rd<40>;
	// demoted variable
	.shared .align 4 .b8 _ZZ33rwkv7_state_clampw_forward_kernelIfLi64ELi16EEviiPfPT_S2_S2_S2_S2_S2_S2_S0_S0_E1r[256];
	// demoted variable
	.shared .align 4 .b8 _ZZ33rwkv7_state_clampw_forward_kernelIfLi64ELi16EEviiPfPT_S2_S2_S2_S2_S2_S2_S0_S0_E1w[256];
	// demoted variable
	.shared .align 4 .b8 _ZZ33rwkv7_state_clampw_forward_kernelIfLi64ELi16EEviiPfPT_S2_S2_S2_S2_S2_S2_S0_S0_E1k[256];
	// demoted variable
	.shared .align 4 .b8 _ZZ33rwkv7_state_clampw_forward_kernelIfLi64ELi16EEviiPfPT_S2_S2_S2_S2_S2_S2_S0_S0_E1a[256];
	// demoted variable
	.shared .align 4 .b8 _ZZ33rwkv7_state_clampw_forward_kernelIfLi64ELi16EEviiPfPT_S2_S2_S2_S2_S2_S2_S0_S0_E1b[256];
	ld.param.u32 	%r18, [_Z33rwkv7_state_clampw_forward_kernelIfLi64ELi16EEviiPfPT_S2_S2_S2_S2_S2_S2_S0_S0__param_0];
	ld.param.u32 	%r19, [_Z33rwkv7_state_clampw_forward_kernelIfLi64ELi16EEviiPfPT_S2_S2_S2_S2_S2_S2_S0_S0__param_1];
	ld.param.u64 	%rd21, [_Z33rwkv7_state_clampw_forward_kernelIfLi64ELi16EEviiPfPT_S2_S2_S2_S2_S2_S2_S0_S0__param_2];
	ld.param.u64 	%rd12, [_Z33rwkv7_state_clampw_forward_kernelIfLi64ELi16EEviiPfPT_S2_S2_S2_S2_S2_S2_S0_S0__param_3];
	ld.param.u64 	%rd13, [_Z33rwkv7_state_clampw_forward_kernelIfLi64ELi16EEviiPfPT_S2_S2_S2_S2_S2_S2_S0_S0__param_4];
	ld.param.u64 	%rd14, [_Z33rwkv7_state_clampw_forward_kernelIfLi64ELi16EEviiPfPT_S2_S2_S2_S2_S2_S2_S0_S0__param_5];
	ld.param.u64 	%rd15, [_Z33rwkv7_state_clampw_forward_kernelIfLi64ELi16EEviiPfPT_S2_S2_S2_S2_S2_S2_S0_S0__param_6];
	ld.param.u64 	%rd16, [_Z33rwkv7_state_clampw_forward_kernelIfLi64ELi16EEviiPfPT_S2_S2_S2_S2_S2_S2_S0_S0__param_7];
	ld.param.u64 	%rd17, [_Z33rwkv7_state_clampw_forward_kernelIfLi64ELi16EEviiPfPT_S2_S2_S2_S2_S2_S2_S0_S0__param_8];
	ld.param.u64 	%rd18, [_Z33rwkv7_state_clampw_forward_kernelIfLi64ELi16EEviiPfPT_S2_S2_S2_S2_S2_S2_S0_S0__param_9];
	ld.param.u64 	%rd19, [_Z33rwkv7_state_clampw_forward_kernelIfLi64ELi16EEviiPfPT_S2_S2_S2_S2_S2_S2_S0_S0__param_10];
	ld.param.u64 	%rd20, [_Z33rwkv7_state_clampw_forward_kernelIfLi64ELi16EEviiPfPT_S2_S2_S2_S2_S2_S2_S0_S0__param_11];
	cvta.to.global.u64 	%rd1, %rd21;
	mov.u32 	%r1, %tid.x;
	setp.lt.s32 	%p1, %r18, 1;
	@%p1 bra 	$L__BB5_5;
	mov.u32 	%r21, %ctaid.x;
	mov.u32 	%r22, %ctaid.y;
	mul.lo.s32 	%r23, %r19, %r22;
	add.s32 	%r24, %r23, %r21;
	shl.b32 	%r25, %r1, 6;
	cvt.u64.u32 	%rd22, %r25;
	mul.wide.s32 	%rd23, %r24, 4096;
	or.b64  	%rd24, %rd23, %rd22;
	shl.b64 	%rd25, %rd24, 2;
	add.s64 	%rd26, %rd1, %rd25;
	ld.global.nc.f32 	%f782, [%rd26+252];
	ld.global.nc.f32 	%f783, [%rd26+248];
	ld.global.nc.f32 	%f784, [%rd26+244];
	ld.global.nc.f32 	%f785, [%rd26+240];
	ld.global.nc.f32 	%f786, [%rd26+236];
	ld.global.nc.f32 	%f787, [%rd26+232];
	ld.global.nc.f32 	%f788, [%rd26+228];
	ld.global.nc.f32 	%f789, [%rd26+224];
	ld.global.nc.f32 	%f790, [%rd26+220];
	ld.global.nc.f32 	%f791, [%rd26+216];
	ld.global.nc.f32 	%f792, [%rd26+212];
	ld.global.nc.f32 	%f793, [%rd26+208];
	ld.global.nc.f32 	%f794, [%rd26+204];
	ld.global.nc.f32 	%f795, [%rd26+200];
	ld.global.nc.f32 	%f796, [%rd26+196];
	ld.global.nc.f32 	%f797, [%rd26+192];
	ld.global.nc.f32 	%f798, [%rd26+188];
	ld.global.nc.f32 	%f799, [%rd26+184];
	ld.global.nc.f32 	%f800, [%rd26+180];
	ld.global.nc.f32 	%f801, [%rd26+176];
	ld.global.nc.f32 	%f802, [%rd26+172];
	ld.global.nc.f32 	%f803, [%rd26+168];
	ld.global.nc.f32 	%f804, [%rd26+164];
	ld.global.nc.f32 	%f805, [%rd26+160];
	ld.global.nc.f32 	%f806, [%rd26+156];
	ld.global.nc.f32 	%f807, [%rd26+152];
	ld.global.nc.f32 	%f808, [%rd26+148];
	ld.global.nc.f32 	%f809, [%rd26+144];
	ld.global.nc.f32 	%f810, [%rd26+140];
	ld.global.nc.f32 	%f811, [%rd26+136];
	ld.global.nc.f32 	%f812, [%rd26+132];
	ld.global.nc.f32 	%f813, [%rd26+128];
	ld.global.nc.f32 	%f814, [%rd26+124];
	ld.global.nc.f32 	%f815, [%rd26+120];
	ld.global.nc.f32 	%f816, [%rd26+116];
	ld.global.nc.f32 	%f817, [%rd26+112];
	ld.global.nc.f32 	%f818, [%rd26+108];
	ld.global.nc.f32 	%f819, [%rd26+104];
	ld.global.nc.f32 	%f820, [%rd26+100];
	ld.global.nc.f32 	%f821, [%rd26+96];
	ld.global.nc.f32 	%f822, [%rd26+92];
	ld.global.nc.f32 	%f823, [%rd26+88];
	ld.global.nc.f32 	%f824, [%rd26+84];
	ld.global.nc.f32 	%f825, [%rd26+80];
	ld.global.nc.f32 	%f826, [%rd26+76];
	ld.global.nc.f32 	%f827, [%rd26+72];
	ld.global.nc.f32 	%f828, [%rd26+68];
	ld.global.nc.f32 	%f829, [%rd26+64];
	ld.global.nc.f32 	%f830, [%rd26+60];
	ld.global.nc.f32 	%f831, [%rd26+56];
	ld.global.nc.f32 	%f832, [%rd26+52];
	ld.global.nc.f32 	%f833, [%rd26+48];
	ld.global.nc.f32 	%f834, [%rd26+44];
	ld.global.nc.f32 	%f835, [%rd26+40];
	ld.global.nc.f32 	%f836, [%rd26+36];
	ld.global.nc.f32 	%f837, [%rd26+32];
	ld.global.nc.f32 	%f838, [%rd26+28];
	ld.global.nc.f32 	%f839, [%rd26+24];
	ld.global.nc.f32 	%f840, [%rd26+20];
	ld.global.nc.f32 	%f841, [%rd26+16];
	ld.global.nc.f32 	%f842, [%rd26+12];
	ld.global.nc.f32 	%f843, [%rd26+8];
	ld.global.nc.f32 	%f844, [%rd26+4];
	ld.global.nc.f32 	%f845, [%rd26];
	shl.b32 	%r26, %r1, 2;
	mov.u32 	%r27, _ZZ33rwkv7_state_clampw_forward_kernelIfLi64ELi16EEviiPfPT_S2_S2_S2_S2_S2_S2_S0_S0_E1r;
	add.s32 	%r2, %r27, %r26;
	mov.u32 	%r28, _ZZ33rwkv7_state_clampw_forward_kernelIfLi64ELi16EEviiPfPT_S2_S2_S2_S2_S2_S2_S0_S0_E1w;
	add.s32 	%r3, %r28, %r26;
	mov.u32 	%r29, _ZZ33rwkv7_state_clampw_forward_kernelIfLi64ELi16EEviiPfPT_S2_S2_S2_S2_S2_S2_S0_S0_E1k;
	add.s32 	%r4, %r29, %r26;
	mov.u32 	%r30, _ZZ33rwkv7_state_clampw_forward_kernelIfLi64ELi16EEviiPfPT_S2_S2_S2_S2_S2_S2_S0_S0_E1a;
	add.s32 	%r5, %r30, %r26;
	mov.u32 	%r31, _ZZ33rwkv7_state_clampw_forward_kernelIfLi64ELi16EEviiPfPT_S2_S2_S2_S2_S2_S2_S0_S0_E1b;
	add.s32 	%r6, %r31, %r26;
	neg.s32 	%r44, %r18;
	mad.lo.s32 	%r32, %r23, %r18, %r21;
	shl.b32 	%r33, %r32, 6;
	or.b32  	%r42, %r1, %r33;
	shl.b32 	%r9, %r19, 6;
	shr.s32 	%r34, %r18, 31;
	shr.u32 	%r35, %r34, 28;
	add.s32 	%r36, %r18, %r35;
	shl.b32 	%r37, %r36, 8;
	and.b32  	%r38, %r37, -4096;
	mul.wide.s32 	%rd2, %r24, %r38;
	cvta.to.global.u64 	%rd3, %rd12;
	cvta.to.global.u64 	%rd4, %rd13;
	cvta.to.global.u64 	%rd5, %rd14;
	cvta.to.global.u64 	%rd6, %rd16;
	cvta.to.global.u64 	%rd7, %rd17;
	cvta.to.global.u64 	%rd8, %rd20;
	cvta.to.global.u64 	%rd9, %rd15;
	cvta.to.global.u64 	%rd10, %rd18;
	cvta.to.global.u64 	%rd11, %rd19;
	mov.b32 	%r43, 0;
	mov.u32 	%r45, %r43;
$L__BB5_2:
	bar.sync 	0;
	mul.wide.s32 	%rd27, %r42, 4;
	add.s64 	%rd28, %rd3, %rd27;
	ld.global.nc.f32 	%f193, [%rd28];
	st.shared.f32 	[%r2], %f193;
	add.s64 	%rd29, %rd4, %rd27;
	ld.global.nc.f32 	%f194, [%rd29];
	mul.f32 	%f195, %f194, 0fBFB8AA3B;
	ex2.approx.f32 	%f196, %f195;
	add.f32 	%f197, %f196, 0f3F800000;
	mov.f32 	%f198, 0fBF1B4598;
	div.rn.f32 	%f199, %f198, %f197;
	mul.f32 	%f200, %f199, 0f3FB8AA3B;
	ex2.approx.f32 	%f201, %f200;
	st.shared.f32 	[%r3], %f201;
	add.s64 	%rd30, %rd5, %rd27;
	ld.global.nc.f32 	%f202, [%rd30];
	st.shared.f32 	[%r4], %f202;
	add.s64 	%rd31, %rd6, %rd27;
	ld.global.nc.f32 	%f203, [%rd31];
	st.shared.f32 	[%r5], %f203;
	add.s64 	%rd32, %rd7, %rd27;
	ld.global.nc.f32 	%f204, [%rd32];
	st.shared.f32 	[%r6], %f204;
	bar.sync 	0;
	ld.shared.f32 	%f205, [_ZZ33rwkv7_state_clampw_forward_kernelIfLi64ELi16EEviiPfPT_S2_S2_S2_S2_S2_S2_S0_S0_E1a];
	fma.rn.f32 	%f206, %f845, %f205, 0f00000000;
	ld.shared.f32 	%f207, [_ZZ33rwkv7_state_clampw_forward_kernelIfLi64ELi16EEviiPfPT_S2_S2_S2_S2_S2_S2_S0_S0_E1a+4];
	fma.rn.f32 	%f208, %f844, %f207, %f206;
	ld.shared.f32 	%f209, [_ZZ33rwkv7_state_clampw_forward_kernelIfLi64ELi16EEviiPfPT_S2_S2_S2_S2_S2_S2_S0_S0_E1a+8];
	fma.rn.f32 	%f210, %f843, %f209, %f208;
	ld.shared.f32 	%f211, [_ZZ33rwkv7_state_clampw_forward_kernelIfLi64ELi16EEviiPfPT_S2_S2_S2_S2_S2_S2_S0_S0_E1a+12];
	fma.rn.f32 	%f212, %f842, %f211, %f210;
	ld.shared.f32 	%f213, [_ZZ33rwkv7_state_clampw_forward_kernelIfLi64ELi16EEviiPfPT_S2_S2_S2_S2_S2_S2_S0_S0_E1a+16];
	fma.rn.f32 	%f214, %f841, %f213, %f212;
	ld.shared.f32 	%f215, [_ZZ33rwkv7_state_clampw_forward_kernelIfLi64ELi16EEviiPfPT_S2_S2_S2_S2_S2_S2_S0_S0_E1a+20];
	fma.rn.f32 	%f216, %f840, %f215, %f214;
	ld.shared.f32 	%f217, [_ZZ33rwkv7_state_clampw_forward_kernelIfLi64ELi16EEviiPfPT_S2_S2_S2_S2_S2_S2_S0_S0_E1a+24];
	fma.rn.f32 	%f218, %f839, %f217, %f216;
	ld.shared.f32 	%f219, [_ZZ33rwkv7_state_clampw_forward_kernelIfLi64ELi16EEviiPfPT_S2_S2_S2_S2_S2_S2_S0_S0_E1a+28];
	fma.rn.f32 	%f220, %f838, %f219, %f218;
	ld.shared.f32 	%f221, [_ZZ33rwkv7_state_clampw_forward_kernelIfLi64ELi16EEviiPfPT_S2_S2_S2_S2_S2_S2_S0_S0_E1a+32];
	fma.rn.f32 	%f222, %f837, %f221, %f220;
	ld.shared.f32 	%f223, [_ZZ33rwkv7_state_clampw_forward_kernelIfLi64ELi16EEviiPfPT_S2_S2_S2_S2_S2_S2_S0_S0_E1a+36];
	fma.rn.f32 	%f224, %f836, %f223, %f222;
	ld.shared.f32 	%f225, [_ZZ33rwkv7_state_clampw_forward_kernelIfLi64ELi16EEviiPfPT_S2_S2_S2_S2_S2_S2_S0_S0_E1a+40];
	fma.rn.f32 	%f226, %f835, %f225, %f224;
	ld.shared.f32 	%f227, [_ZZ33rwkv7_state_clampw_forward_kernelIfLi64ELi16EEviiPfPT_S2_S2_S2_S2_S2_S2_S0_S0_E1a+44];
	fma.rn.f32 	%f228, %f834, %f227, %f226;
	ld.shared.f32 	%f229, [_ZZ33rwkv7_state_clampw_forward_kernelIfLi64ELi16EEviiPfPT_S2_S2_S2_S2_S2_S2_S0_S0_E1a+48];
	fma.rn.f32 	%f230, %f833, %f229, %f228;
	ld.shared.f32 	%f231, [_ZZ33rwkv7_state_clampw_forward_kernelIfLi64ELi16EEviiPfPT_S2_S2_S2_S2_S2_S2_S0_S0_E1a+52];
	fma.rn.f32 	%f232, %f832, %f231, %f230;
	ld.shared.f32 	%f233, [_ZZ33rwkv7_state_clampw_forward_kernelIfLi64ELi16EEviiPfPT_S2_S2_S2_S2_S2_S2_S0_S0_E1a+56];
	fma.rn.f32 	%f234, %f831, %f233, %f232;
	ld.shared.f32 	%f235, [_ZZ33rwkv7_state_clampw_forward_kernelIfLi64ELi16EEviiPfPT_S2_S2_S2_S2_S2_S2_S0_S0_E1a+60];
	fma.rn.f32 	%f236, %f830, %f235, %f234;
	ld.shared.f32 	%f237, [_ZZ33rwkv7_state_clampw_forward_kernelIfLi64ELi16EEviiPfPT_S2_S2_S2_S2_S2_S2_S0_S0_E1a+64];
	fma.rn.f32 	%f238, %f829, %f237, %f236;
	ld.shared.f32 	%f239, [_ZZ33rwkv7_state_clampw_forward_kernelIfLi64ELi16EEviiPfPT_S2_S2_S2_S2_S2_S2_S0_S0_E1a+68];
	fma.rn.f32 	%f240, %f828, %f239, %f238;
	ld.shared.f32 	%f241, [_ZZ33rwkv7_state_clampw_forward_kernelIfLi64ELi16EEviiPfPT_S2_S2_S2_S2_S2_S2_S0_S0_E1a+72];
	fma.rn.f32 	%f242, %f827, %f241, %f240;
	ld.shared.f32 	%f243, [_ZZ33rwkv7_state_clampw_forward_kernelIfLi64ELi16EEviiPfPT_S2_S2_S2_S2_S2_S2_S0_S0_E1a+76];
	fma.rn.f32 	%f244, %f826, %f243, %f242;
	ld.shared.f32 	%f245, [_ZZ33rwkv7_state_clampw_forward_kernelIfLi64ELi16EEviiPfPT_S2_S2_S2_S2_S2_S2_S0_S0_E1a+80];
	fma.rn.f32 	%f246, %f825, %f245, %f244;
	ld.shared.f32 	%f247, [_ZZ33rwkv7_state_clampw_forward_kernelIfLi64ELi16EEviiPfPT_S2_S2_S2_S2_S2_S2_S0_S0_E1a+84];
	fma.rn.f32 	%f248, %f824, %f247, %f246;
	ld.shared.f32 	%f249, [_ZZ33rwkv7_state_clampw_forward_kernelIfLi64ELi16EEviiPfPT_S2_S2_S2_S2_S2_S2_S0_S0_E1a+88];
	fma.rn.f32 	%f250, %f823, %f249, %f248;
	ld.shared.f32 	%f251, [_ZZ33rwkv7_state_clampw_forward_kernelIfLi64ELi16EEviiPfPT_S2_S2_S2_S2_S2_S2_S0_S0_E1a+92];
	fma.rn.f32 	%f252, %f822, %f251, %f250;
	ld.shared.f32 	%f253, [_ZZ33rwkv7_state_clampw_forward_kernelIfLi64ELi16EEviiPfPT_S2_S2_S2_S2_S2_S2_S0_S0_E1a+96];
	fma.rn.f32 	%f254, %f821, %f253, %f252;
	ld.shared.f32 	%f255, [_ZZ33rwkv7_state_clampw_forward_kernelIfLi64ELi16EEviiPfPT_S2_S2_S2_S2_S2_S2_S0_S0_E1a+100];
	fma.rn.f32 	%f256, %f820, %f255, %f254;
	ld.shared.f32 	%f257, [_ZZ33rwkv7_state_clampw_forward_kernelIfLi64ELi16EEviiPfPT_S2_S2_S2_S2_S2_S2_S0_S0_E1a+104];
	fma.rn.f32 	%f258, %f819, %f257, %f256;
	ld.shared.f32 	%f259, [_ZZ33rwkv7_state_clampw_forward_kernelIfLi64ELi16EEviiPfPT_S2_S2_S2_S2_S2_S2_S0_S0_E1a+108];
	fma.rn.f32 	%f260, %f818, %f259, %f258;
	ld.shared.f32 	%f261, [_ZZ33rwkv7_state_clampw_forward_kernelIfLi64ELi16EEviiPfPT_S2_S2_S2_S2_S2_S2_S0_S0_E1a+112];
	fma.rn.f32 	%f262, %f817, %f261, %f260;
	ld.shared.f32 	%f263, [_ZZ33rwkv7_state_clampw_forward_kernelIfLi64ELi16EEviiPfPT_S2_S2_S2_S2_S2_S2_S0_S0_E1a+116];
	fma.rn.f32 	%f264, %f816, %f263, %f262;
	ld.shared.f32 	%f265, [_ZZ33rwkv7_state_clampw_forward_kernelIfLi64ELi16EEviiPfPT_S2_S2_S2_S2_S2_S2_S0_S0_E1a+120];
	fma.rn.f32 	%f266, %f815, %f265, %f264;
	ld.shared.f32 	%f267, [_ZZ33rwkv7_state_clampw_forward_kernelIfLi64ELi16EEviiPfPT_S2_S2_S2_S2_S2_S2_S0_S0_E1a+124];
	fma.rn.f32 	%f268, %f814, %f267, %f266;
	ld.shared.f32 	%f269, [_ZZ33rwkv7_state_clampw_forward_kernelIfLi64ELi16EEviiPfPT_S2_S2_S2_S2_S2_S2_S0_S0_E1a+128];
	fma.rn.f32 	%f270, %f813, %f269, %f268;
	ld.shared.f32 	%f271, [_ZZ33rwkv7_state_clampw_forward_kernelIfLi64ELi16EEviiPfPT_S2_S2_S2_S2_S2_S2_S0_S0_E1a+132];
	fma.rn.f32 	%f272, %f812, %f271, %f270;
	ld.shared.f32 	%f273, [_ZZ33rwkv7_state_clampw_forward_kernelIfLi64ELi16EEviiPfPT_S2_S2_S2_S2_S2_S2_S0_S0_E1a+136];
	fma.rn.f32 	%f274, %f811, %f273, %f272;
	ld.shared.f32 	%f275, [_ZZ33rwkv7_state_clampw_forward_kernelIfLi64ELi16EEviiPfPT_S2_S2_S2_S2_S2_S2_S0_S0_E1a+140];
	fma.rn.f32 	%f276, %f810, %f275, %f274;
	ld.shared.f32 	%f277, [_ZZ33rwkv7_state_clampw_forward_kernelIfLi64ELi16EEviiPfPT_S2_S2_S2_S2_S2_S2_S0_S0_E1a+144];
	fma.rn.f32 	%f278, %f809, %f277, %f276;
	ld.shared.f32 	%f279, [_ZZ33rwkv7_state_clampw_forward_kernelIfLi64ELi16EEviiPfPT_S2_S2_S2_S2_S2_S2_S0_S0_E1a+148];
	fma.rn.f32 	%f280, %f808, %f279, %f278;
	ld.shared.f32 	%f281, [_ZZ33rwkv7_state_clampw_forward_kernelIfLi64ELi16EEviiPfPT_S2_S2_S2_S2_S2_S2_S0_S0_E1a+152];
	fma.rn.f32 	%f282, %f807, %f281, %f280;
	ld.shared.f32 	%f283, [_ZZ33rwkv7_state_clampw_forward_kernelIfLi64ELi16EEviiPfPT_S2_S2_S2_S2_S2_S2_S0_S0_E1a+156];
	fma.rn.f32 	%f284, %f806, %f283, %f282;
	ld.shared.f32 	%f285, [_ZZ33rwkv7_state_clampw_forward_kernelIfLi64ELi16EEviiPfPT_S2_S2_S2_S2_S2_S2_S0_S0_E1a+160];
	fma.rn.f32 	%f286, %f805, %f285, %f284;
	ld.shared.f32 	%f287, [_ZZ33rwkv7_state_clampw_forward_kernelIfLi64ELi16EEviiPfPT_S2_S2_S2_S2_S2_S2_S0_S0_E1a+164];
	fma.rn.f32 	%f288, %f804, %f287, %f286;
	ld.shared.f32 	%f289, [_ZZ33rwkv7_state_clampw_forward_kernelIfLi64ELi16EEviiPfPT_S2_S2_S2_S2_S2_S2_S0_S0_E1a+168];
	fma.rn.f32 	%f290, %f803, %f289, %f288;
	ld.shared.f32 	%f291, [_ZZ33rwkv7_state_clampw_forward_kernelIfLi64ELi16EEviiPfPT_S2_S2_S2_S2_S2_S2_S0_S0_E1a+172];
	fma.rn.f32 	%f292, %f802, %f291, %f290;
	ld.shared.f32 	%f293, [_ZZ33rwkv7_state_clampw_forward_kernelIfLi64ELi16EEviiPfPT_S2_S2_S2_S2_S2_S2_S0_S0_E1a+176];
	fma.rn.f32 	%f294, %f801, %f293, %f292;
	ld.shared.f32 	%f295, [_ZZ33rwkv7_state_clampw_forward_kernelIfLi64ELi16EEviiPfPT_S2_S2_S2_S2_S2_S2_S0_S0_E1a+180];
	fma.rn.f32 	%f296, %f800, %f295, %f294;
	ld.shared.f32 	%f297, [_ZZ33rwkv7_state_clampw_forward_kernelIfLi64ELi16EEviiPfPT_S2_S2_S2_S2_S2_S2_S0_S0_E1a+184];
	fma.rn.f32 	%f298, %f799, %f297, %f296;
	ld.shared.f32 	%f299, [_ZZ33rwkv7_state_clampw_forward_kernelIfLi64ELi16EEviiPfPT_S2_S2_S2_S2_S2_S2_S0_S0_E1a+188];
	fma.rn.f32 	%f300, %f798, %f299, %f298;
	ld.shared.f32 	%f301, [_ZZ33rwkv7_state_clampw_forward_kernelIfLi64ELi16EEviiPfPT_S2_S2_S2_S2_S2_S2_S0_S0_E1a+192];
	fma.rn.f32 	%f302, %f797, %f301, %f300;
	ld.shared.f32 	%f303, [_ZZ33rwkv7_state_clampw_forward_kernelIfLi64ELi16EEviiPfPT_S2_S2_S2_S2_S2_S2_S0_S0_E1a+196];
	fma.rn.f32 	%f304, %f796, %f303, %f302;
	ld.shared.f32 	%f305, [_ZZ33rwkv7_state_clampw_forward_kernelIfLi64ELi16EEviiPfPT_S2_S2_S2_S2_S2_S2_S0_S0_E1a+200];
	fma.rn.f32 	%f306, %f795, %f305, %f304;
	ld.shared.f32 	%f307, [_ZZ33rwkv7_state_clampw_forward_kernelIfLi64ELi16EEviiPfPT_S2_S2_S2_S2_S2_S2_S0_S0_E1a+204];
	fma.rn.f32 	%f308, %f794, %f307, %f306;
	ld.shared.f32 	%f309, [_ZZ33rwkv7_state_clampw_forward_kernelIfLi64ELi16EEviiPfPT_S2_S2_S2_S2_S2_S2_S0_S0_E1a+208];
	fma.rn.f32 	%f310, %f793, %f309, %f308;
	ld.shared.f32 	%f311, [_ZZ33rwkv7_state_clampw_forward_kernelIfLi64ELi16EEviiPfPT_S2_S2_S2_S2_S2_S2_S0_S0_E1a+212];
	fma.rn.f32 	%f312, %f792, %f311, %f310;
	ld.shared.f32 	%f313, [_ZZ33rwkv7_state_clampw_forward_kernelIfLi64ELi16EEviiPfPT_S2_S2_S2_S2_S2_S2_S0_S0_E1a+216];
	fma.rn.f32 	%f314, %f791, %f313, %f312;
	ld.shared.f32 	%f315, [_ZZ33rwkv7_state_clampw_forward_kernelIfLi64ELi16EEviiPfPT_S2_S2_S2_S2_S2_S2_S0_S0_E1a+220];
	fma.rn.f32 	%f316, %f790, %f315, %f314;
	ld.shared.f32 	%f317, [_ZZ33rwkv7_state_clampw_forward_kernelIfLi64ELi16EEviiPfPT_S2_S2_S2_S2_S2_S2_S0_S0_E1a+224];
	fma.rn.f32 	%f318, %f789, %f317, %f316;
	ld.shared.f32 	%f319, [_ZZ33rwkv7_state_clampw_forward_kernelIfLi64ELi16EEviiPfPT_S2_S2_S2_S2_S2_S2_S0_S0_E1a+228];
	fma.rn.f32 	%f320, %f788, %f319, %f318;
	ld.shared.f32 	%f321, [_ZZ33rwkv7_state_clampw_forward_kernelIfLi64ELi16EEviiPfPT_S2_S2_S2_S2_S2_S2_S0_S0_E1a+232];
	fma.rn.f32 	%f322, %f787, %f321, %f320;
	ld.shared.f32 	%f323, [_ZZ33rwkv7_state_clampw_forward_kernelIfLi64ELi16EEviiPfPT_S2_S2_S2_S2_S2_S2_S0_S0_E1a+236];
	fma.rn.f32 	%f324, %f786, %f323, %f322;
	ld.shared.f32 	%f325, [_ZZ33rwkv7_state_clampw_forward_kernelIfLi64ELi16EEviiPfPT_S2_S2_S2_S2_S2_S2_S0_S0_E1a+240];
	fma.rn.f32 	%f326, %f785, %f325, %f324;
	ld.shared.f32 	%f327, [_ZZ33rwkv7_state_clampw_forward_kernelIfLi64ELi16EEviiPfPT_S2_S2_S2_S2_S2_S2_S0_S0_E1a+244];
	fma.rn.f32 	%f328, %f784, %f327, %f326;
	ld.shared.f32 	%f329, [_ZZ33rwkv7_state_clampw_forward_kernelIfLi64ELi16EEviiPfPT_S2_S2_S2_S2_S2_S2_S0_S0_E1a+248];
	fma.rn.f32 	%f330, %f783, %f329, %f328;
	ld.shared.f32 	%f331, [_ZZ33rwkv7_state_clampw_forward_kernelIfLi64ELi16EEviiPfPT_S2_S2_S2_S2_S2_S2_S0_S0_E1a+252];
	fma.rn.f32 	%f332, %f782, %f331, %f330;
	add.s64 	%rd33, %rd8, %rd27;
	st.global.f32 	[%rd33], %f332;
	add.s64 	%rd34, %rd9, %rd27;
	ld.global.nc.f32 	%f333, [%rd34];
	ld.shared.f32 	%f334, [_ZZ33rwkv7_state_clampw_forward_kernelIfLi64ELi16EEviiPfPT_S2_S2_S2_S2_S2_S2_S0_S0_E1w];
	ld.shared.f32 	%f335, [_ZZ33rwkv7_state_clampw_forward_kernelIfLi64ELi16EEviiPfPT_S2_S2_S2_S2_S2_S2_S0_S0_E1b];
	ld.shared.f32 	%f336, [_ZZ33rwkv7_state_clampw_forward_kernelIfLi64ELi16EEviiPfPT_S2_S2_S2_S2_S2_S2_S0_S0_E1k];
	mul.f32 	%f337, %f333, %f336;
	fma.rn.f32 	%f338, %f332, %f335, %f337;
	fma.rn.f32 	%f845, %f845, %f334, %f338;
	ld.shared.f32 	%f339, [_ZZ33rwkv7_state_clampw_forward_kernelIfLi64ELi16EEviiPfPT_S2_S2_S2_S2_S2_S2_S0_S0_E1r];
	fma.rn.f32 	%f340, %f339, %f845, 0f00000000;
	ld.shared.f32 	%f341, [_ZZ33rwkv7_state_clampw_forward_kernelIfLi64ELi16EEviiPfPT_S2_S2_S2_S2_S2_S2_S0_S0_E1w+4];
	ld.shared.f32 	%f342, [_ZZ33rwkv7_state_clampw_forward_kernelIfLi64ELi16EEviiPfPT_S2_S2_S2_S2_S2_S2_S0_S0_E1b+4];
	ld.shared.f32 	%f343, [_ZZ33rwkv7_state_clampw_forward_kernelIfLi64ELi16EEviiPfPT_S2_S2_S2_S2_S2_S2_S0_S0_E1k+4];
	mul.f32 	%f344, %f333, %f343;
	fma.rn.f32 	%f345, %f332, %f342, %f344;
	fma.rn.f32 	%f844, %f844, %f341, %f345;
	ld.shared.f32 	%f346, [_ZZ33rwkv7_state_clampw_forward_kernelIfLi64ELi16EEviiPfPT_S2_S2_S2_S2_S2_S2_S0_S0_E1r+4];
	fma.rn.f32 	%f347, %f346, %f844, %f340;
	ld.shared.f32 	%f348, [_ZZ33rwkv7_state_clampw_forward_kernelIfLi64ELi16EEviiPfPT_S2_S2_S2_S2_S2_S2_S0_S0_E1w+8];
	ld.shared.f32 	%f349, [_ZZ33rwkv7_state_clampw_forward_kernelIfLi64ELi16EEviiPfPT_S2_S2_S2_S2_S2_S2_S0_S0_E1b+8];
	ld.shared.f32 	%f350, [_ZZ33rwkv7_state_clampw_forward_kernelIfLi64ELi16EEviiPfPT_S2_S2_S2_S2_S2_S2_S0_S0_E1k+8];
	mul.f32 	%f351, %f333, %f350;
	fma.rn.f32 	%f352, %f332, %f349, %f351;
	fma.rn.f32 	%f843, %f843, %f348, %f352;
	ld.shared.f32 	%f353, [_ZZ33rwkv7_state_clampw_forward_kernelIfLi64ELi16EEviiPfPT_S2_S2_S2_S2_S2_S2_S0_S0_E1r+8];
	fma.rn.f32 	%f354, %f353, %f843, %f347;
	ld.shared.f32 	%f355, [_ZZ33rwkv7_state_clampw_forward_kernelIfLi64ELi16EEviiPfPT_S2_S2_S2_S2_S2_S2_S0_S0_E1w+12];
	ld.shared.f32 	%f356, [_ZZ33rwkv7_state_clampw_forward_kernelIfLi64ELi16EEviiPfPT_S2_S2_S2_S2_S2_S2_S0_S0_E1b+12];
	ld.shared.f32 	%f357, [_ZZ33rwkv7_state_clampw_forward_kernelIfLi64ELi16EEviiPfPT_S2_S2_S2_S2_S2_S2_S0_S0_E1k+12];
	mul.f32 	%f358, %f333, %f357;
	fma.rn.f32 	%f359, %f332, %f356, %f358;
	fma.rn.f32 	%f842, %f842, %f355, %f359;
	ld.shared.f32 	%f360, [_ZZ33rwkv7_state_clampw_forward_kernelIfLi64ELi16EEviiPfPT_S2_S2_S2_S2_S2_S2_S0_S0_E1r+12];
	fma.rn.f32 	%f361, %f360, %f842, %f354;
	ld.shared.f32 	%f362, [_ZZ33rwkv7_state_clampw_forward_kernelIfLi64ELi16EEviiPfPT_S2_S2_S2_S2_S2_S2_S0_S0_E1w+16];
	ld.shared.f32 	%f363, [_ZZ33rwkv7_state_clampw_forward_kernelIfLi64ELi16EEviiPfPT_S2_S2_S2_S2_S2_S2_S0_S0_E1b+16];
	ld.shared.f32 	%f364, [_ZZ33rwkv7_state_clampw_forward_kernelIfLi64ELi16EEviiPfPT_S2_S2_S2_S2_S2_S2_S0_S0_E1k+16];
	mul.f32 	%f365, %f333, %f364;
	fma.rn.f32 	%f366, %f332, %f363, %f365;
	fma.rn.f32 	%f841, %f841, %f362, %f366;
	ld.shared.f32 	%f367, [_ZZ33rwkv7_state_clampw_forward_kernelIfLi64ELi16EEviiPfPT_S2_S2_S2_S2_S2_S2_S0_S0_E1r+16];
	fma.rn.f32 	%f368, %f367, %f841, %f361;
	ld.shared.f32 	%f369, [_ZZ33rwkv7_state_clampw_forward_kernelIfLi64ELi16EEviiPfPT_S2_S2_S2_S2_S2_S2_S0_S0_E1w+20];
	ld.shared.f32 	%f370, [_ZZ33rwkv7_state_clampw_forward_kernelIfLi64ELi16EEviiPfPT_S2_S2_S2_S2_S2_S2_S0_S0_E1b+20];
	ld.shared.f32 	%f371, [_ZZ33rwkv7_state_clampw_forward_kernelIfLi64ELi16EEviiPfPT_S2_S2_S2_S2_S2_S2_S0_S0_E1k+20];
	mul.f32 	%f372, %f333, %f371;
	fma.rn.f32 	%f373, %f332, %f370, %f372;
	fma.rn.f32 	%f840, %f840, %f369, %f373;
	ld.shared.f32 	%f374, [_ZZ33rwkv7_state_clampw_forward_kernelIfLi64ELi16EEviiPfPT_S2_S2_S2_S2_S2_S2_S0_S0_E1r+20];
	fma.rn.f32 	%f375, %f374, %f840, %f368;
	ld.shared.f32 	%f376, [_ZZ33rwkv7_state_clampw_forward_kernelIfLi64ELi16EEviiPfPT_S2_S2_S2_S2_S2_S2_S0_S0_E1w+24];
	ld.shared.f32 	%f377, [_ZZ33rwkv7_state_clampw_forward_kernelIfLi64ELi16EEviiPfPT_S2_S2_S2_S2_S2_S2_S0_S0_E1b+24];
	ld.shared.f32 	%f378, [_ZZ33rwkv7_state_clampw_forward_kernelIfLi64ELi16EEviiPfPT_S2_S2_S2_S2_S2_S2_S0_S0_E1k+24];
	mul.f32 	%f379, %f333, %f378;
	fma.rn.f32 	%f380, %f332, %f377, %f379;
	fma.rn.f32 	%f839, %f839, %f376, %f380;
	ld.shared.f32 	%f381, [_ZZ33rwkv7_state_clampw_forward_kernelIfLi64ELi16EEviiPfPT_S2_S2_S2_S2_S2_S2_S0_S0_E1r+24];
	fma.rn.f32 	%f382, %f381, %f839, %f375;
	ld.shared.f32 	%f383, [_ZZ33rwkv7_state_clampw_forward_kernelIfLi64ELi16EEviiPfPT_S2_S2_S2_S2_S2_S2_S0_S0_E1w+28];
	ld.shared.f32 	%f384, [_ZZ33rwkv7_state_clampw_forward_kernelIfLi64ELi16EEviiPfPT_S2_S2_S2_S2_S2_S2_S0_S0_E1b+28];
	ld.shared.f32 	%f385, [_ZZ33rwkv7_state_clampw_forward_kernelIfLi64ELi16EEviiPfPT_S2_S2_S2_S2_S2_S2_S0_S0_E1k+28];
	mul.f32 	%f386, %f333, %f385;
	fma.rn.f32 	%f387, %f332, %f384, %f386;
	fma.rn.f32 	%f838, %f838, %f383, %f387;
	ld.shared.f32 	%f388, [_ZZ33rwkv7_state_clampw_forward_kernelIfLi64ELi16EEviiPfPT_S2_S2_S2_S2_S2_S2_S0_S0_E1r+28];
	fma.rn.f32 	%f389, %f388, %f838, %f382;
	ld.shared.f32 	%f390, [_ZZ33rwkv7_state_clampw_forward_kernelIfLi64ELi16EEviiPfPT_S2_S2_S2_S2_S2_S2_S0_S0_E1w+32];
	ld.shared.f32 	%f391, [_ZZ33rwkv7_state_clampw_forward_kernelIfLi64ELi16EEviiPfPT_S2_S2_S2_S2_S2_S2_S0_S0_E1b+32];
	ld.shared.f32 	%f392, [_ZZ33rwkv7_state_clampw_forward_kernelIfLi64ELi16EEviiPfPT_S2_S2_S2_S2_S2_S2_S0_S0_E1k+32];
	mul.f32 	%f393, %f333, %f392;
	fma.rn.f32 	%f394, %f332, %f391, %f393;
	fma.rn.f32 	%f837, %f837, %f390, %f394;
	ld.shared.f32 	%f395, [_ZZ33rwkv7_state_clampw_forward_kernelIfLi64ELi16EEviiPfPT_S2_S2_S2_S2_S2_S2_S0_S0_E1r+32];
	fma.rn.f32 	%f396, %f395, %f837, %f389;
	ld.shared.f32 	%f397, [_ZZ33rwkv7_state_clampw_forward_kernelIfLi64ELi16EEviiPfPT_S2_S2_S2_S2_S2_S2_S0_S0_E1w+36];
	ld.shared.f32 	%f398, [_ZZ33rwkv7_state_clampw_forward_kernelIfLi64ELi16EEviiPfPT_S2_S2_S2_S2_S2_S2_S0_S0_E1b+36];
	ld.shared.f32 	%f399, [_ZZ33rwkv7_state_clampw_forward_kernelIfLi64ELi16EEviiPfPT_S2_S2_S2_S2_S2_S2_S0_S0_E1k+36];
	mul.f32 	%f400, %f333, %f399;
	fma.rn.f32 	%f401, %f332, %f398, %f400;
	fma.rn.f32 	%f836, %f836, %f397, %f401;
	ld.shared.f32 	%f402, [_ZZ33rwkv7_state_clampw_forward_kernelIfLi64ELi16EEviiPfPT_S2_S2_S2_S2_S2_S2_S0_S0_E1r+36];
	fma.rn.f32 	%f403, %f402, %f836, %f396;
	ld.shared.f32 	%f404, [_ZZ33rwkv7_state_clampw_forward_kernelIfLi64ELi16EEviiPfPT_S2_S2_S2_S2_S2_S2_S0_S0_E1w+40];
	ld.shared.f32 	%f405, [_ZZ33rwkv7_state_clampw_forward_kernelIfLi64ELi16EEviiPfPT_S2_S2_S2_S2_S2_S2_S0_S0_E1b+40];
	ld.shared.f32 	%f406, [_ZZ33rwkv7_state_clampw_forward_kernelIfLi64ELi16EEviiPfPT_S2_S2_S2_S2_S2_S2_S0_S0_E1k+40];
	mul.f32 	%f407, %f333, %f406;
	fma.rn.f32 	%f408, %f332, %f405, %f407;
	fma.rn.f32 	%f835, %f835, %f404, %f408;
	ld.shared.f32 	%f409, [_ZZ33rwkv7_state_clampw_forward_kernelIfLi64ELi16EEviiPfPT_S2_S2_S2_S2_S2_S2_S0_S0_E1r+40];
	fma.rn.f32 	%f410, %f409, %f835, %f403;
	ld.shared.f32 	%f411, [_ZZ33rwkv7_state_clampw_forward_kernelIfLi64ELi16EEviiPfPT_S2_S2_S2_S2_S2_S2_S0_S0_E1w+44];
	ld.shared.f32 	%f412, [_ZZ33rwkv7_state_clampw_forward_kernelIfLi64ELi16EEviiPfPT_S2_S2_S2_S2_S2_S2_S0_S0_E1b+44];
	ld.shared.f32 	%f413, [_ZZ33rwkv7_state_clampw_forward_kernelIfLi64ELi16EEviiPfPT_S2_S2_S2_S2_S2_S2_S0_S0_E1k+44];
	mul.f32 	%f414, %f333, %f413;
	fma.rn.f32 	%f415, %f332, %f412, %f414;
	fma.rn.f32 	%f834, %f834, %f411, %f415;
	ld.shared.f32 	%f416, [_ZZ33rwkv7_state_clampw_forward_kernelIfLi64ELi16EEviiPfPT_S2_S2_S2_S2_S2_S2_S0_S0_E1r+44];
	fma.rn.f32 	%f417, %f416, %f834, %f410;
	ld.shared.f32 	%f418, [_ZZ33rwkv7_state_clampw_forward_kernelIfLi64ELi16EEviiPfPT_S2_S2_S2_S2_S2_S2_S0_S0_E1w+48];
	ld.shared.f32 	%f419, [_ZZ33rwkv7_state_clampw_forward_kernelIfLi64ELi16EEviiPfPT_S2_S2_S2_S2_S2_S2_S0_S0_E1b+48];
	ld.shared.f32 	%f420, [_ZZ33rwkv7_state_clampw_forward_kernelIfLi64ELi16EEviiPfPT_S2_S2_S2_S2_S2_S2_S0_S0_E1k+48];
	mul.f32 	%f421, %f333, %f420;
	fma.rn.f32 	%f422, %f332, %f419, %f421;
	fma.rn.f32 	%f833, %f833, %f418, %f422;
	ld.shared.f32 	%f423, [_ZZ33rwkv7_state_clampw_forward_kernelIfLi64ELi16EEviiPfPT_S2_S2_S2_S2_S2_S2_S0_S0_E1r+48];
	fma.rn.f32 	%f424, %f423, %f833, %f417;
	ld.shared.f32 	%f425, [_ZZ33rwkv7_state_clampw_forward_kernelIfLi64ELi16EEviiPfPT_S2_S2_S2_S2_S2_S2_S0_S0_E1w+52];
	ld.shared.f32 	%f426, [_ZZ33rwkv7_state_clampw_forward_kernelIfLi64ELi16EEviiPfPT_S2_S2_S2_S2_S2_S2_S0_S0_E1b+52];
	ld.shared.f32 	%f427, [_ZZ33rwkv7_state_clampw_forward_kernelIfLi64ELi16EEviiPfPT_S2_S2_S2_S2_S2_S2_S0_S0_E1k+52];
	mul.f32 	%f428, %f333, %f427;
	fma.rn.f32 	%f429, %f332, %f426, %f428;
	fma.rn.f32 	%f832, %f832, %f425, %f429;
	ld.shared.f32 	%f430, [_ZZ33rwkv7_state_clampw_forward_kernelIfLi64ELi16EEviiPfPT_S2_S2_S2_S2_S2_S2_S0_S0_E1r+52];
	fma.rn.f32 	%f431, %f430, %f832, %f424;
	ld.shared.f32 	%f432, [_ZZ33rwkv7_state_clampw_forward_kernelIfLi64ELi16EEviiPfPT_S2_S2_S2_S2_S2_S2_S0_S0_E1w+56];
	ld.shared.f32 	%f433, [_ZZ33rwkv7_state_clampw_forward_kernelIfLi64ELi16EEviiPfPT_S2_S2_S2_S2_S2_S2_S0_S0_E1b+56];
	ld.shared.f32 	%f434, [_ZZ33rwkv7_state_clampw_forward_kernelIfLi64ELi16EEviiPfPT_S2_S2_S2_S2_S2_S2_S0_S0_E1k+56];
	mul.f32 	%f435, %f333, %f434;
	fma.rn.f32 	%f436, %f332, %f433, %f435;
	fma.rn.f32 	%f831, %f831, %f432, %f436;
	ld.shared.f32 	%f437, [_ZZ33rwkv7_state_clampw_forward_kernelIfLi64ELi16EEviiPfPT_S2_S2_S2_S2_S2_S2_S0_S0_E1r+56];
	fma.rn.f32 	%f438, %f437, %f831, %f431;
	ld.shared.f32 	%f439, [_ZZ33rwkv7_state_clampw_forward_kernelIfLi64ELi16EEviiPfPT_S2_S2_S2_S2_S2_S2_S0_S0_E1w+60];
	ld.shared.f32 	%f440, [_ZZ33rwkv7_state_clampw_forward_kernelIfLi64ELi16EEviiPfPT_S2_S2_S2_S2_S2_S2_S0_S0_E1b+60];
	ld.shared.f32 	%f441, [_ZZ33rwkv7_state_clampw_forward_kernelIfLi64ELi16EEviiPfPT_S2_S2_S2_S2_S2_S2_S0_S0_E1k+60];
	mul.f32 	%f442, %f333, %f441;
	fma.rn.f32 	%f443, %f332, %f440, %f442;
	fma.rn.f32 	%f830, %f830, %f439, %f443;
	ld.shared.f32 	%f444, [_ZZ33rwkv7_state_clampw_forward_kernelIfLi64ELi16EEviiPfPT_S2_S2_S2_S2_S2_S2_S0_S0_E1r+60];
	fma.rn.f32 	%f445, %f444, %f830, %f438;
	ld.shared.f32 	%f446, [_ZZ33rwkv7_state_clampw_forward_kernelIfLi64ELi16EEviiPfPT_S2_S2_S2_S2_S2_S2_S0_S0_E1w+64];
	ld.shared.f32 	%f447, [_ZZ33rwkv7_state_clampw_forward_kernelIfLi64ELi16EEviiPfPT_S2_S2_S2_S2_S2_S2_S0_S0_E1b+64];
	ld.shared.f32 	%f448, [_ZZ33rwkv7_state_clampw_forward_kernelIfLi64ELi16EEviiPfPT_S2_S2_S2_S2_S2_S2_S0_S0_E1k+64];
	mul.f32 	%f449, %f333, %f448;
	fma.rn.f32 	%f450, %f332, %f447, %f449;
	fma.rn.f32 	%f829, %f829, %f446, %f450;
	ld.shared.f32 	%f451, [_ZZ33rwkv7_state_clampw_forward_kernelIfLi64ELi16EEviiPfPT_S2_S2_S2_S2_S2_S2_S0_S0_E1r+64];
	fma.rn.f32 	%f452, %f451, %f829, %f445;
	ld.shared.f32 	%f453, [_ZZ33rwkv7_state_clampw_forward_kernelIfLi64ELi16EEviiPfPT_S2_S2_S2_S2_S2_S2_S0_S0_E1w+68];
	ld.shared.f32 	%f454, [_ZZ33rwkv7_state_clampw_forward_kernelIfLi64ELi16EEviiPfPT_S2_S2_S2_S2_S2_S2_S0_S0_E1b+68];
	ld.shared.f32 	%f455, [_ZZ33rwkv7_state_clampw_forward_kernelIfLi64ELi16EEviiPfPT_S2_S2_S2_S2_S2_S2_S0_S0_E1k+68];
	mul.f32 	%f456, %f333, %f455;
	fma.rn.f32 	%f457, %f332, %f454, %f456;
	fma.rn.f32 	%f828, %f828, %f453, %f457;
	ld.shared.f32 	%f458, [_ZZ33rwkv7_state_clampw_forward_kernelIfLi64ELi16EEviiPfPT_S2_S2_S2_S2_S2_S2_S0_S0_E1r+68];
	fma.rn.f32 	%f459, %f458, %f828, %f452;
	ld.shared.f32 	%f460, [_ZZ33rwkv7_state_clampw_forward_kernelIfLi64ELi16EEviiPfPT_S2_S2_S2_S2_S2_S2_S0_S0_E1w+72];
	ld.shared.f32 	%f461, [_ZZ33rwkv7_state_clampw_forward_kernelIfLi64ELi16EEviiPfPT_S2_S2_S2_S2_S2_S2_S0_S0_E1b+72];
	ld.shared.f32 	%f462, [_ZZ33rwkv7_state_clampw_forward_kernelIfLi64ELi16EEviiPfPT_S2_S2_S2_S2_S2_S2_S0_S0_E1k+72];
	mul.f32 	%f463, %f333, %f462;
	fma.rn.f32 	%f464, %f332, %f461, %f463;
	fma.rn.f32 	%f827, %f827, %f460, %f464;
	ld.shared.f32 	%f465, [_ZZ33rwkv7_state_clampw_forward_kernelIfLi64ELi16EEviiPfPT_S2_S2_S2_S2_S2_S2_S0_S0_E1r+72];
	fma.rn.f32 	%f466, %f465, %f827, %f459;
	ld.shared.f32 	%f467, [_ZZ33rwkv7_state_clampw_forward_kernelIfLi64ELi16EEviiPfPT_S2_S2_S2_S2_S2_S2_S0_S0_E1w+76];
	ld.shared.f32 	%f468, [_ZZ33rwkv7_state_clampw_forward_kernelIfLi64ELi16EEviiPfPT_S2_S2_S2_S2_S2_S2_S0_S0_E1b+76];
	ld.shared.f32 	%f469, [_ZZ33rwkv7_state_clampw_forward_kernelIfLi64ELi16EEviiPfPT_S2_S2_S2_S2_S2_S2_S0_S0_E1k+76];
	mul.f32 	%f470, %f333, %f469;
	fma.rn.f32 	%f471, %f332, %f468, %f470;
	fma.rn.f32 	%f826, %f826, %f467, %f471;
	ld.shared.f32 	%f472, [_ZZ33rwkv7_state_clampw_forward_kernelIfLi64ELi16EEviiPfPT_S2_S2_S2_S2_S2_S2_S0_S0_E1r+76];
	fma.rn.f32 	%f473, %f472, %f826, %f466;
	ld.shared.f32 	%f474, [_ZZ33rwkv7_state_clampw_forward_kernelIfLi64ELi16EEviiPfPT_S2_S2_S2_S2_S2_S2_S0_S0_E1w+80];
	ld.shared.f32 	%f475, [_ZZ33rwkv7_state_clampw_forward_kernelIfLi64ELi16EEviiPfPT_S2_S2_S2_S2_S2_S2_S0_S0_E1b+80];
	ld.shared.f32 	%f476, [_ZZ33rwkv7_state_clampw_forward_kernelIfLi64ELi16EEviiPfPT_S2_S2_S2_S2_S2_S2_S0_S0_E1k+80];
	mul.f32 	%f477, %f333, %f476;
	fma.rn.f32 	%f478, %f332, %f475, %f477;
	fma.rn.f32 	%f825, %f825, %f474, %f478;
	ld.shared.f32 	%f479, [_ZZ33rwkv7_state_clampw_forward_kernelIfLi64ELi16EEviiPfPT_S2_S2_S2_S2_S2_S2_S0_S0_E1r+80];
	fma.rn.f32 	%f480, %f479, %f825, %f473;
	ld.shared.f32 	%f481, [_ZZ33rwkv7_state_clampw_forward_kernelIfLi64ELi16EEviiPfPT_S2_S2_S2_S2_S2_S2_S0_S0_E1w+84];
	ld.shared.f32 	%f482, [_ZZ33rwkv7_state_clampw_forward_kernelIfLi64ELi16EEviiPfPT_S2_S2_S2_S2_S2_S2_S0_S0_E1b+84];
	ld.shared.f32 	%f483, [_ZZ33rwkv7_state_clampw_forward_kernelIfLi64ELi16EEviiPfPT_S2_S2_S2_S2_S2_S2_S0_S0_E1k+84];
	mul.f32 	%f484, %f333, %f483;
	fma.rn.f32 	%f485, %f332, %f482, %f484;
	fma.rn.f32 	%f824, %f824, %f481, %f485;
	ld.shared.f32 	%f486, [_ZZ33rwkv7_state_clampw_forward_kernelIfLi64ELi16EEviiPfPT_S2_S2_S2_S2_S2_S2_S0_S0_E1r+84];
	fma.rn.f32 	%f487, %f486, %f824, %f480;
	ld.shared.f32 	%f488, [_ZZ33rwkv7_state_clampw_forward_kernelIfLi64ELi16EEviiPfPT_S2_S2_S2_S2_S2_S2_S0_S0_E1w+88];
	ld.shared.f32 	%f489, [_ZZ33rwkv7_state_clampw_forward_kernelIfLi64ELi16EEviiPfPT_S2_S2_S2_S2_S2_S2_S0_S0_E1b+88];
	ld.shared.f32 	%f490, [_ZZ33rwkv7_state_clampw_forward_kernelIfLi64ELi16EEviiPfPT_S2_S2_S2_S2_S2_S2_S0_S0_E1k+88];
	mul.f32 	%f491, %f333, %f490;
	fma.rn.f32 	%f492, %f332, %f489, %f491;
	fma.rn.f32 	%f823, %f823, %f488, %f492;
	ld.shared.f32 	%f493, [_ZZ33rwkv7_state_clampw_forward_kernelIfLi64ELi16EEviiPfPT_S2_S2_S2_S2_S2_S2_S0_S0_E1r+88];
	fma.rn.f32 	%f494, %f493, %f823, %f487;
	ld.shared.f32 	%f495, [_ZZ33rwkv7_state_clampw_forward_kernelIfLi64ELi16EEviiPfPT_S2_S2_S2_S2_S2_S2_S0_S0_E1w+92];
	ld.shared.f32 	%f496, [_ZZ33rwkv7_state_clampw_forward_kernelIfLi64ELi16EEviiPfPT_S2_S2_S2_S2_S2_S2_S0_S0_E1b+92];
	ld.shared.f32 	%f497, [_ZZ33rwkv7_state_clampw_forward_kernelIfLi64ELi16EEviiPfPT_S2_S2_S2_S2_S2_S2_S0_S0_E1k+92];
	mul.f32 	%f498, %f333, %f497;
	fma.rn.f32 	%f499, %f332, %f496, %f498;
	fma.rn.f32 	%f822, %f822, %f495, %f499;
	ld.shared.f32 	%f500, [_ZZ33rwkv7_state_clampw_forward_kernelIfLi64ELi16EEviiPfPT_S2_S2_S2_S2_S2_S2_S0_S0_E1r+92];
	fma.rn.f32 	%f501, %f500, %f822, %f494;
	ld.shared.f32 	%f502, [_ZZ33rwkv7_state_clampw_forward_kernelIfLi64ELi16EEviiPfPT_S2_S2_S2_S2_S2_S2_S0_S0_E1w+96];
	ld.shared.f32 	%f503, [_ZZ33rwkv7_state_clampw_forward_kernelIfLi64ELi16EEviiPfPT_S2_S2_S2_S2_S2_S2_S0_S0_E1b+96];
	ld.shared.f32 	%f504, [_ZZ33rwkv7_state_clampw_forward_kernelIfLi64ELi16EEviiPfPT_S2_S2_S2_S2_S2_S2_S0_S0_E1k+96];
	mul.f32 	%f505, %f333, %f504;
	fma.rn.f32 	%f506, %f332, %f503, %f505;
	fma.rn.f32 	%f821, %f821, %f502, %f506;
	ld.shared.f32 	%f507, [_ZZ33rwkv7_state_clampw_forward_kernelIfLi64ELi16EEviiPfPT_S2_S2_S2_S2_S2_S2_S0_S0_E1r+96];
	fma.rn.f32 	%f508, %f507, %f821, %f501;
	ld.shared.f32 	%f509, [_ZZ33rwkv7_state_clampw_forward_kernelIfLi64ELi16EEviiPfPT_S2_S2_S2_S2_S2_S2_S0_S0_E1w+100];
	ld.shared.f32 	%f510, [_ZZ33rwkv7_state_clampw_forward_kernelIfLi64ELi16EEviiPfPT_S2_S2_S2_S2_S2_S2_S0_S0_E1b+100];
	ld.shared.f32 	%f511, [_ZZ33rwkv7_state_clampw_forward_kernelIfLi64ELi16EEviiPfPT_S2_S2_S2_S2_S2_S2_S0_S0_E1k+100];
	mul.f32 	%f512, %f333, %f511;
	fma.rn.f32 	%f513, %f332, %f510, %f512;
	fma.rn.f32 	%f820, %f820, %f509, %f513;
	ld.shared.f32 	%f514, [_ZZ33rwkv7_state_clampw_forward_kernelIfLi64ELi16EEviiPfPT_S2_S2_S2_S2_S2_S2_S0_S0_E1r+100];
	fma.rn.f32 	%f515, %f514, %f820, %f508;
	ld.shared.f32 	%f516, [_ZZ33rwkv7_state_clampw_forward_kernelIfLi64ELi16EEviiPfPT_S2_S2_S2_S2_S2_S2_S0_S0_E1w+104];
	ld.shared.f32 	%f517, [_ZZ33rwkv7_state_clampw_forward_kernelIfLi64ELi16EEviiPfPT_S2_S2_S2_S2_S2_S2_S0_S0_E1b+104];
	ld.shared.f32 	%f518, [_ZZ33rwkv7_state_clampw_forward_kernelIfLi64ELi16EEviiPfPT_S2_S2_S2_S2_S2_S2_S0_S0_E1k+104];
	mul.f32 	%f519, %f333, %f518;
	fma.rn.f32 	%f520, %f332, %f517, %f519;
	fma.rn.f32 	%f819, %f819, %f516, %f520;
	ld.shared.f32 	%f521, [_ZZ33rwkv7_state_clampw_forward_kernelIfLi64ELi16EEviiPfPT_S2_S2_S2_S2_S2_S2_S0_S0_E1r+104];
	fma.rn.f32 	%f522, %f521, %f819, %f515;
	ld.shared.f32 	%f523, [_ZZ33rwkv7_state_clampw_forward_kernelIfLi64ELi16EEviiPfPT_S2_S2_S2_S2_S2_S2_S0_S0_E1w+108];
	ld.shared.f32 	%f524, [_ZZ33rwkv7_state_clampw_forward_kernelIfLi64ELi16EEviiPfPT_S2_S2_S2_S2_S2_S2_S0_S0_E1b+108];
	ld.shared.f32 	%f525, [_ZZ33rwkv7_state_clampw_forward_kernelIfLi64ELi16EEviiPfPT_S2_S2_S2_S2_S2_S2_S0_S0_E1k+108];
	mul.f32 	%f526, %f333, %f525;
	fma.rn.f32 	%f527, %f332, %f524, %f526;
	fma.rn.f32 	%f818, %f818, %f523, %f527;
	ld.shared.f32 	%f528, [_ZZ33rwkv7_state_clampw_forward_kernelIfLi64ELi16EEviiPfPT_S2_S2_S2_S2_S2_S2_S0_S0_E1r+108];
	fma.rn.f32 	%f529, %f528, %f818, %f522;
	ld.shared.f32 	%f530, [_ZZ33rwkv7_state_clampw_forward_kernelIfLi64ELi16EEviiPfPT_S2_S2_S2_S2_S2_S2_S0_S0_E1w+112];
	ld.shared.f32 	%f531, [_ZZ33rwkv7_state_clampw_forward_kernelIfLi64ELi16EEviiPfPT_S2_S2_S2_S2_S2_S2_S0_S0_E1b+112];
	ld.shared.f32 	%f532, [_ZZ33rwkv7_state_clampw_forward_kernelIfLi64ELi16EEviiPfPT_S2_S2_S2_S2_S2_S2_S0_S0_E1k+112];
	mul.f32 	%f533, %f333, %f532;
	fma.rn.f32 	%f534, %f332, %f531, %f533;
	fma.rn.f32 	%f817, %f817, %f530, %f534;
	ld.shared.f32 	%f535, [_ZZ33rwkv7_state_clampw_forward_kernelIfLi64ELi16EEviiPfPT_S2_S2_S2_S2_S2_S2_S0_S0_E1r+112];
	fma.rn.f32 	%f536, %f535, %f817, %f529;
	ld.shared.f32 	%f537, [_ZZ33rwkv7_state_clampw_forward_kernelIfLi64ELi16EEviiPfPT_S2_S2_S2_S2_S2_S2_S0_S0_E1w+116];
	ld.shared.f32 	%f538, [_ZZ33rwkv7_state_clampw_forward_kernelIfLi64ELi16EEviiPfPT_S2_S2_S2_S2_S2_S2_S0_S0_E1b+116];
	ld.shared.f32 	%f539, [_ZZ33rwkv7_state_clampw_forward_kernelIfLi64ELi16EEviiPfPT_S2_S2_S2_S2_S2_S2_S0_S0_E1k+116];
	mul.f32 	%f540, %f333, %f539;
	fma.rn.f32 	%f541, %f332, %f538, %f540;
	fma.rn.f32 	%f816, %f816, %f537, %f541;
	ld.shared.f32 	%f542, [_ZZ33rwkv7_state_clampw_forward_kernelIfLi64ELi16EEviiPfPT_S2_S2_S2_S2_S2_S2_S0_S0_E1r+116];
	fma.rn.f32 	%f543, %f542, %f816, %f536;
	ld.shared.f32 	%f544, [_ZZ33rwkv7_state_clampw_forward_kernelIfLi64ELi16EEviiPfPT_S2_S2_S2_S2_S2_S2_S0_S0_E1w+120];
	ld.shared.f32 	%f545, [_ZZ33rwkv7_state_clampw_forward_kernelIfLi64ELi16EEviiPfPT_S2_S2_S2_S2_S2_S2_S0_S0_E1b+120];
	ld.shared.f32 	%f546, [_ZZ33rwkv7_state_clampw_forward_kernelIfLi64ELi16EEviiPfPT_S2_S2_S2_S2_S2_S2_S0_S0_E1k+120];
	mul.f32 	%f547, %f333, %f546;
	fma.rn.f32 	%f548, %f332, %f545, %f547;
	fma.rn.f32 	%f815, %f815, %f544, %f548;
	ld.shared.f32 	%f549, [_ZZ33rwkv7_state_clampw_forward_kernelIfLi64ELi16EEviiPfPT_S2_S2_S2_S2_S2_S2_S0_S0_E1r+120];
	fma.rn.f32 	%f550, %f549, %f815, %f543;
	ld.shared.f32 	%f551, [_ZZ33rwkv7_state_clampw_forward_kernelIfLi64ELi16EEviiPfPT_S2_S2_S2_S2_S2_S2_S0_S0_E1w+124];
	ld.shared.f32 	%f552, [_ZZ33rwkv7_state_clampw_forward_kernelIfLi64ELi16EEviiPfPT_S2_S2_S2_S2_S2_S2_S0_S0_E1b+124];
	ld.shared.f32 	%f553, [_ZZ33rwkv7_state_clampw_forward_kernelIfLi64ELi16EEviiPfPT_S2_S2_S2_S2_S2_S2_S0_S0_E1k+124];
	mul.f32 	%f554, %f333, %f553;
	fma.rn.f32 	%f555, %f332, %f552, %f554;
	fma.rn.f32 	%f814, %f814, %f551, %f555;
	ld.shared.f32 	%f556, [_ZZ33rwkv7_state_clampw_forward_kernelIfLi64ELi16EEviiPfPT_S2_S2_S2_S2_S2_S2_S0_S0_E1r+124];
	fma.rn.f32 	%f557, %f556, %f814, %f550;
	ld.shared.f32 	%f558, [_ZZ33rwkv7_state_clampw_forward_kernelIfLi64ELi16EEviiPfPT_S2_S2_S2_S2_S2_S2_S0_S0_E1w+128];
	ld.shared.f32 	%f559, [_ZZ33rwkv7_state_clampw_forward_kernelIfLi64ELi16EEviiPfPT_S2_S2_S2_S2_S2_S2_S0_S0_E1b+128];
	ld.shared.f32 	%f560, [_ZZ33rwkv7_state_clampw_forward_kernelIfLi64ELi16EEviiPfPT_S2_S2_S2_S2_S2_S2_S0_S0_E1k+128];
	mul.f32 	%f561, %f333, %f560;
	fma.rn.f32 	%f562, %f332, %f559, %f561;
	fma.rn.f32 	%f813, %f813, %f558, %f562;
	ld.shared.f32 	%f563, [_ZZ33rwkv7_state_clampw_forward_kernelIfLi64ELi16EEviiPfPT_S2_S2_S2_S2_S2_S2_S0_S0_E1r+128];
	fma.rn.f32 	%f564, %f563, %f813, %f557;
	ld.shared.f32 	%f565, [_ZZ33rwkv7_state_clampw_forward_kernelIfLi64ELi16EEviiPfPT_S2_S2_S2_S2_S2_S2_S0_S0_E1w+132];
	ld.shared.f32 	%f566, [_ZZ33rwkv7_state_clampw_forward_kernelIfLi64ELi16EEviiPfPT_S2_S2_S2_S2_S2_S2_S0_S0_E1b+132];
	ld.shared.f32 	%f567, [_ZZ33rwkv7_state_clampw_forward_kernelIfLi64ELi16EEviiPfPT_S2_S2_S2_S2_S2_S2_S0_S0_E1k+132];
	mul.f32 	%f568, %f333, %f567;
	fma.rn.f32 	%f569, %f332, %f566, %f568;
	fma.rn.f32 	%f812, %f812, %f565, %f569;
	ld.shared.f32 	%f570, [_ZZ33rwkv7_state_clampw_forward_kernelIfLi64ELi16EEviiPfPT_S2_S2_S2_S2_S2_S2_S0_S0_E1r+132];
	fma.rn.f32 	%f571, %f570, %f812, %f564;
	ld.shared.f32 	%f572, [_ZZ33rwkv7_state_clampw_forward_kernelIfLi64ELi16EEviiPfPT_S2_S2_S2_S2_S2_S2_S0_S0_E1w+136];
	ld.shared.f32 	%f573, [_ZZ33rwkv7_state_clampw_forward_kernelIfLi64ELi16EEviiPfPT_S2_S2_S2_S2_S2_S2_S0_S0_E1b+136];
	ld.shared.f32 	%f574, [_ZZ33rwkv7_state_clampw_forward_kernelIfLi64ELi16EEviiPfPT_S2_S2_S2_S2_S2_S2_S0_S0_E1k+136];
	mul.f32 	%f575, %f333, %f574;
	fma.rn.f32 	%f576, %f332, %f573, %f575;
	fma.rn.f32 	%f811, %f811, %f572, %f576;
	ld.shared.f32 	%f577, [_ZZ33rwkv7_state_clampw_forward_kernelIfLi64ELi16EEviiPfPT_S2_S2_S2_S2_S2_S2_S0_S0_E1r+136];
	fma.rn.f32 	%f578, %f577, %f811, %f571;
	ld.shared.f32 	%f579, [_ZZ33rwkv7_state_clampw_forward_kernelIfLi64ELi16EEviiPfPT_S2_S2_S2_S2_S2_S2_S0_S0_E1w+140];
	ld.shared.f32 	%f580, [_ZZ33rwkv7_state_clampw_forward_kernelIfLi64ELi16EEviiPfPT_S2_S2_S2_S2_S2_S2_S0_S0_E1b+140];
	ld.shared.f32 	%f581, [_ZZ33rwkv7_state_clampw_forward_kernelIfLi64ELi16EEviiPfPT_S2_S2_S2_S2_S2_S2_S0_S0_E1k+140];
	mul.f32 	%f582, %f333, %f581;
	fma.rn.f32 	%f583, %f332, %f580, %f582;
	fma.rn.f32 	%f810, %f810, %f579, %f583;
	ld.shared.f32 	%f584, [_ZZ33rwkv7_state_clampw_forward_kernelIfLi64ELi16EEviiPfPT_S2_S2_S2_S2_S2_S2_S0_S0_E1r+140];
	fma.rn.f32 	%f585, %f584, %f810, %f578;
	ld.shared.f32 	%f586, [_ZZ33rwkv7_state_clampw_forward_kernelIfLi64ELi16EEviiPfPT_S2_S2_S2_S2_S2_S2_S0_S0_E1w+144];
	ld.shared.f32 	%f587, [_ZZ33rwkv7_state_clampw_forward_kernelIfLi64ELi16EEviiPfPT_S2_S2_S2_S2_S2_S2_S0_S0_E1b+144];
	ld.shared.f32 	%f588, [_ZZ33rwkv7_state_clampw_forward_kernelIfLi64ELi16EEviiPfPT_S2_S2_S2_S2_S2_S2_S0_S0_E1k+144];
	mul.f32 	%f589, %f333, %f588;
	fma.rn.f32 	%f590, %f332, %f587, %f589;
	fma.rn.f32 	%f809, %f809, %f586, %f590;
	ld.shared.f32 	%f591, [_ZZ33rwkv7_state_clampw_forward_kernelIfLi64ELi16EEviiPfPT_S2_S2_S2_S2_S2_S2_S0_S0_E1r+144];
	fma.rn.f32 	%f592, %f591, %f809, %f585;
	ld.shared.f32 	%f593, [_ZZ33rwkv7_state_clampw_forward_kernelIfLi64ELi16EEviiPfPT_S2_S2_S2_S2_S2_S2_S0_S0_E1w+148];
	ld.shared.f32 	%f594, [_ZZ33rwkv7_state_clampw_forward_kernelIfLi64ELi16EEviiPfPT_S2_S2_S2_S2_S2_S2_S0_S0_E1b+148];
	ld.shared.f32 	%f595, [_ZZ33rwkv7_state_clampw_forward_kernelIfLi64ELi16EEviiPfPT_S2_S2_S2_S2_S2_S2_S0_S0_E1k+148];
	mul.f32 	%f596, %f333, %f595;
	fma.rn.f32 	%f597, %f332, %f594, %f596;
	fma.rn.f32 	%f808, %f808, %f593, %f597;
	ld.shared.f32 	%f598, [_ZZ33rwkv7_state_clampw_forward_kernelIfLi64ELi16EEviiPfPT_S2_S2_S2_S2_S2_S2_S0_S0_E1r+148];
	fma.rn.f32 	%f599, %f598, %f808, %f592;
	ld.shared.f32 	%f600, [_ZZ33rwkv7_state_clampw_forward_kernelIfLi64ELi16EEviiPfPT_S2_S2_S2_S2_S2_S2_S0_S0_E1w+152];
	ld.shared.f32 	%f601, [_ZZ33rwkv7_state_clampw_forward_kernelIfLi64ELi16EEviiPfPT_S2_S2_S2_S2_S2_S2_S0_S0_E1b+152];
	ld.shared.f32 	%f602, [_ZZ33rwkv7_state_clampw_forward_kernelIfLi64ELi16EEviiPfPT_S2_S2_S2_S2_S2_S2_S0_S0_E1k+152];
	mul.f32 	%f603, %f333, %f602;
	fma.rn.f32 	%f604, %f332, %f601, %f603;
	fma.rn.f32 	%f807, %f807, %f600, %f604;
	ld.shared.f32 	%f605, [_ZZ33rwkv7_state_clampw_forward_kernelIfLi64ELi16EEviiPfPT_S2_S2_S2_S2_S2_S2_S0_S0_E1r+152];
	fma.rn.f32 	%f606, %f605, %f807, %f599;
	ld.shared.f32 	%f607, [_ZZ33rwkv7_state_clampw_forward_kernelIfLi64ELi16EEviiPfPT_S2_S2_S2_S2_S2_S2_S0_S0_E1w+156];
	ld.shared.f32 	%f608, [_ZZ33rwkv7_state_clampw_forward_kernelIfLi64ELi16EEviiPfPT_S2_S2_S2_S2_S2_S2_S0_S0_E1b+156];
	ld.shared.f32 	%f609, [_ZZ33rwkv7_state_clampw_forward_kernelIfLi64ELi16EEviiPfPT_S2_S2_S2_S2_S2_S2_S0_S0_E1k+156];
	mul.f32 	%f610, %f333, %f609;
	fma.rn.f32 	%f611, %f332, %f608, %f610;
	fma.rn.f32 	%f806, %f806, %f607, %f611;
	ld.shared.f32 	%f612, [_ZZ33rwkv7_state_clampw_forward_kernelIfLi64ELi16EEviiPfPT_S2_S2_S2_S2_S2_S2_S0_S0_E1r+156];
	fma.rn.f32 	%f613, %f612, %f806, %f606;
	ld.shared.f32 	%f614, [_ZZ33rwkv7_state_clampw_forward_kernelIfLi64ELi16EEviiPfPT_S2_S2_S2_S2_S2_S2_S0_S0_E1w+160];
	ld.shared.f32 	%f615, [_ZZ33rwkv7_state_clampw_forward_kernelIfLi64ELi16EEviiPfPT_S2_S2_S2_S2_S2_S2_S0_S0_E1b+160];
	ld.shared.f32 	%f616, [_ZZ33rwkv7_state_clampw_forward_kernelIfLi64ELi16EEviiPfPT_S2_S2_S2_S2_S2_S2_S0_S0_E1k+160];
	mul.f32 	%f617, %f333, %f616;
	fma.rn.f32 	%f618, %f332, %f615, %f617;
	fma.rn.f32 	%f805, %f805, %f614, %f618;
	ld.shared.f32 	%f619, [_ZZ33rwkv7_state_clampw_forward_kernelIfLi64ELi16EEviiPfPT_S2_S2_S2_S2_S2_S2_S0_S0_E1r+160];
	fma.rn.f32 	%f620, %f619, %f805, %f613;
	ld.shared.f32 	%f621, [_ZZ33rwkv7_state_clampw_forward_kernelIfLi64ELi16EEviiPfPT_S2_S2_S2_S2_S2_S2_S0_S0_E1w+164];
	ld.shared.f32 	%f622, [_ZZ33rwkv7_state_clampw_forward_kernelIfLi64ELi16EEviiPfPT_S2_S2_S2_S2_S2_S2_S0_S0_E1b+164];
	ld.shared.f32 	%f623, [_ZZ33rwkv7_state_clampw_forward_kernelIfLi64ELi16EEviiPfPT_S2_S2_S2_S2_S2_S2_S0_S0_E1k+164];
	mul.f32 	%f624, %f333, %f623;
	fma.rn.f32 	%f625, %f332, %f622, %f624;
	fma.rn.f32 	%f804, %f804, %f621, %f625;
	ld.shared.f32 	%f626, [_ZZ33rwkv7_state_clampw_forward_kernelIfLi64ELi16EEviiPfPT_S2_S2_S2_S2_S2_S2_S0_S0_E1r+164];
	fma.rn.f32 	%f627, %f626, %f804, %f620;
	ld.shared.f32 	%f628, [_ZZ33rwkv7_state_clampw_forward_kernelIfLi64ELi16EEviiPfPT_S2_S2_S2_S2_S2_S2_S0_S0_E1w+168];
	ld.shared.f32 	%f629, [_ZZ33rwkv7_state_clampw_forward_kernelIfLi64ELi16EEviiPfPT_S2_S2_S2_S2_S2_S2_S0_S0_E1b+168];
	ld.shared.f32 	%f630, [_ZZ33rwkv7_state_clampw_forward_kernelIfLi64ELi16EEviiPfPT_S2_S2_S2_S2_S2_S2_S0_S0_E1k+168];
	mul.f32 	%f631, %f333, %f630;
	fma.rn.f32 	%f632, %f332, %f629, %f631;
	fma.rn.f32 	%f803, %f803, %f628, %f632;
	ld.shared.f32 	%f633, [_ZZ33rwkv7_state_clampw_forward_kernelIfLi64ELi16EEviiPfPT_S2_S2_S2_S2_S2_S2_S0_S0_E1r+168];
	fma.rn.f32 	%f634, %f633, %f803, %f627;
	ld.shared.f32 	%f635, [_ZZ33rwkv7_state_clampw_forward_kernelIfLi64ELi16EEviiPfPT_S2_S2_S2_S2_S2_S2_S0_S0_E1w+172];
	ld.shared.f32 	%f636, [_ZZ33rwkv7_state_clampw_forward_kernelIfLi64ELi16EEviiPfPT_S2_S2_S2_S2_S2_S2_S0_S0_E1b+172];
	ld.shared.f32 	%f637, [_ZZ33rwkv7_state_clampw_forward_kernelIfLi64ELi16EEviiPfPT_S2_S2_S2_S2_S2_S2_S0_S0_E1k+172];
	mul.f32 	%f638, %f333, %f637;
	fma.rn.f32 	%f639, %f332, %f636, %f638;
	fma.rn.f32 	%f802, %f802, %f635, %f639;
	ld.shared.f32 	%f640, [_ZZ33rwkv7_state_clampw_forward_kernelIfLi64ELi16EEviiPfPT_S2_S2_S2_S2_S2_S2_S0_S0_E1r+172];
	fma.rn.f32 	%f641, %f640, %f802, %f634;
	ld.shared.f32 	%f642, [_ZZ33rwkv7_state_clampw_forward_kernelIfLi64ELi16EEviiPfPT_S2_S2_S2_S2_S2_S2_S0_S0_E1w+176];
	ld.shared.f32 	%f643, [_ZZ33rwkv7_state_clampw_forward_kernelIfLi64ELi16EEviiPfPT_S2_S2_S2_S2_S2_S2_S0_S0_E1b+176];
	ld.shared.f32 	%f644, [_ZZ33rwkv7_state_clampw_forward_kernelIfLi64ELi16EEviiPfPT_S2_S2_S2_S2_S2_S2_S0_S0_E1k+176];
	mul.f32 	%f645, %f333, %f644;
	fma.rn.f32 	%f646, %f332, %f643, %f645;
	fma.rn.f32 	%f801, %f801, %f642, %f646;
	ld.shared.f32 	%f647, [_ZZ33rwkv7_state_clampw_forward_kernelIfLi64ELi16EEviiPfPT_S2_S2_S2_S2_S2_S2_S0_S0_E1r+176];
	fma.rn.f32 	%f648, %f647, %f801, %f641;
	ld.shared.f32 	%f649, [_ZZ33rwkv7_state_clampw_forward_kernelIfLi64ELi16EEviiPfPT_S2_S2_S2_S2_S2_S2_S0_S0_E1w+180];
	ld.shared.f32 	%f650, [_ZZ33rwkv7_state_clampw_forward_kernelIfLi64ELi16EEviiPfPT_S2_S2_S2_S2_S2_S2_S0_S0_E1b+180];
	ld.shared.f32 	%f651, [_ZZ33rwkv7_state_clampw_forward_kernelIfLi64ELi16EEviiPfPT_S2_S2_S2_S2_S2_S2_S0_S0_E1k+180];
	mul.f32 	%f652, %f333, %f651;
	fma.rn.f32 	%f653, %f332, %f650, %f652;
	fma.rn.f32 	%f800, %f800, %f649, %f653;
	ld.shared.f32 	%f654, [_ZZ33rwkv7_state_clampw_forward_kernelIfLi64ELi16EEviiPfPT_S2_S2_S2_S2_S2_S2_S0_S0_E1r+180];
	fma.rn.f32 	%f655, %f654, %f800, %f648;
	ld.shared.f32 	%f656, [_ZZ33rwkv7_state_clampw_forward_kernelIfLi64ELi16EEviiPfPT_S2_S2_S2_S2_S2_S2_S0_S0_E1w+184];
	ld.shared.f32 	%f657, [_ZZ33rwkv7_state_clampw_forward_kernelIfLi64ELi16EEviiPfPT_S2_S2_S2_S2_S2_S2_S0_S0_E1b+184];
	ld.shared.f32 	%f658, [_ZZ33rwkv7_state_clampw_forward_kernelIfLi64ELi16EEviiPfPT_S2_S2_S2_S2_S2_S2_S0_S0_E1k+184];
	mul.f32 	%f659, %f333, %f658;
	fma.rn.f32 	%f660, %f332, %f657, %f659;
	fma.rn.f32 	%f799, %f799, %f656, %f660;
	ld.shared.f32 	%f661, [_ZZ33rwkv7_state_clampw_forward_kernelIfLi64ELi16EEviiPfPT_S2_S2_S2_S2_S2_S2_S0_S0_E1r+184];
	fma.rn.f32 	%f662, %f661, %f799, %f655;
	ld.shared.f32 	%f663, [_ZZ33rwkv7_state_clampw_forward_kernelIfLi64ELi16EEviiPfPT_S2_S2_S2_S2_S2_S2_S0_S0_E1w+188];
	ld.shared.f32 	%f664, [_ZZ33rwkv7_state_clampw_forward_kernelIfLi64ELi16EEviiPfPT_S2_S2_S2_S2_S2_S2_S0_S0_E1b+188];
	ld.shared.f32 	%f665, [_ZZ33rwkv7_state_clampw_forward_kernelIfLi64ELi16EEviiPfPT_S2_S2_S2_S2_S2_S2_S0_S0_E1k+188];
	mul.f32 	%f666, %f333, %f665;
	fma.rn.f32 	%f667, %f332, %f664, %f666;
	fma.rn.f32 	%f798, %f798, %f663, %f667;
	ld.shared.f32 	%f668, [_ZZ33rwkv7_state_clampw_forward_kernelIfLi64ELi16EEviiPfPT_S2_S2_S2_S2_S2_S2_S0_S0_E1r+188];
	fma.rn.f32 	%f669, %f668, %f798, %f662;
	ld.shared.f32 	%f670, [_ZZ33rwkv7_state_clampw_forward_kernelIfLi64ELi16EEviiPfPT_S2_S2_S2_S2_S2_S2_S0_S0_E1w+192];
	ld.shared.f32 	%f671, [_ZZ33rwkv7_state_clampw_forward_kernelIfLi64ELi16EEviiPfPT_S2_S2_S2_S2_S2_S2_S0_S0_E1b+192];
	ld.shared.f32 	%f672, [_ZZ33rwkv7_state_clampw_forward_kernelIfLi64ELi16EEviiPfPT_S2_S2_S2_S2_S2_S2_S0_S0_E1k+192];
	mul.f32 	%f673, %f333, %f672;
	fma.rn.f32 	%f674, %f332, %f671, %f673;
	fma.rn.f32 	%f797, %f797, %f670, %f674;
	ld.shared.f32 	%f675, [_ZZ33rwkv7_state_clampw_forward_kernelIfLi64ELi16EEviiPfPT_S2_S2_S2_S2_S2_S2_S0_S0_E1r+192];
	fma.rn.f32 	%f676, %f675, %f797, %f669;
	ld.shared.f32 	%f677, [_ZZ33rwkv7_state_clampw_forward_kernelIfLi64ELi16EEviiPfPT_S2_S2_S2_S2_S2_S2_S0_S0_E1w+196];
	ld.shared.f32 	%f678, [_ZZ33rwkv7_state_clampw_forward_kernelIfLi64ELi16EEviiPfPT_S2_S2_S2_S2_S2_S2_S0_S0_E1b+196];
	ld.shared.f32 	%f679, [_ZZ33rwkv7_state_clampw_forward_kernelIfLi64ELi16EEviiPfPT_S2_S2_S2_S2_S2_S2_S0_S0_E1k+196];
	mul.f32 	%f680, %f333, %f679;
	fma.rn.f32 	%f681, %f332, %f678, %f680;
	fma.rn.f32 	%f796, %f796, %f677, %f681;
	ld.shared.f32 	%f682, [_ZZ33rwkv7_state_clampw_forward_kernelIfLi64ELi16EEviiPfPT_S2_S2_S2_S2_S2_S2_S0_S0_E1r+196];
	fma.rn.f32 	%f683, %f682, %f796, %f676;
	ld.shared.f32 	%f684, [_ZZ33rwkv7_state_clampw_forward_kernelIfLi64ELi16EEviiPfPT_S2_S2_S2_S2_S2_S2_S0_S0_E1w+200];
	ld.shared.f32 	%f685, [_ZZ33rwkv7_state_clampw_forward_kernelIfLi64ELi16EEviiPfPT_S2_S2_S2_S2_S2_S2_S0_S0_E1b+200];
	ld.shared.f32 	%f686, [_ZZ33rwkv7_state_clampw_forward_kernelIfLi64ELi16EEviiPfPT_S2_S2_S2_S2_S2_S2_S0_S0_E1k+200];
	mul.f32 	%f687, %f333, %f686;
	fma.rn.f32 	%f688, %f332, %f685, %f687;
	fma.rn.f32 	%f795, %f795, %f684, %f688;
	ld.shared.f32 	%f689, [_ZZ33rwkv7_state_clampw_forward_kernelIfLi64ELi16EEviiPfPT_S2_S2_S2_S2_S2_S2_S0_S0_E1r+200];
	fma.rn.f32 	%f690, %f689, %f795, %f683;
	ld.shared.f32 	%f691, [_ZZ33rwkv7_state_clampw_forward_kernelIfLi64ELi16EEviiPfPT_S2_S2_S2_S2_S2_S2_S0_S0_E1w+204];
	ld.shared.f32 	%f692, [_ZZ33rwkv7_state_clampw_forward_kernelIfLi64ELi16EEviiPfPT_S2_S2_S2_S2_S2_S2_S0_S0_E1b+204];
	ld.shared.f32 	%f693, [_ZZ33rwkv7_state_clampw_forward_kernelIfLi64ELi16EEviiPfPT_S2_S2_S2_S2_S2_S2_S0_S0_E1k+204];
	mul.f32 	%f694, %f333, %f693;
	fma.rn.f32 	%f695, %f332, %f692, %f694;
	fma.rn.f32 	%f794, %f794, %f691, %f695;
	ld.shared.f32 	%f696, [_ZZ33rwkv7_state_clampw_forward_kernelIfLi64ELi16EEviiPfPT_S2_S2_S2_S2_S2_S2_S0_S0_E1r+204];
	fma.rn.f32 	%f697, %f696, %f794, %f690;
	ld.shared.f32 	%f698, [_ZZ33rwkv7_state_clampw_forward_kernelIfLi64ELi16EEviiPfPT_S2_S2_S2_S2_S2_S2_S0_S0_E1w+208];
	ld.shared.f32 	%f699, [_ZZ33rwkv7_state_clampw_forward_kernelIfLi64ELi16EEviiPfPT_S2_S2_S2_S2_S2_S2_S0_S0_E1b+208];
	ld.shared.f32 	%f700, [_ZZ33rwkv7_state_clampw_forward_kernelIfLi64ELi16EEviiPfPT_S2_S2_S2_S2_S2_S2_S0_S0_E1k+208];
	mul.f32 	%f701, %f333, %f700;
	fma.rn.f32 	%f702, %f332, %f699, %f701;
	fma.rn.f32 	%f793, %f793, %f698, %f702;
	ld.shared.f32 	%f703, [_ZZ33rwkv7_state_clampw_forward_kernelIfLi64ELi16EEviiPfPT_S2_S2_S2_S2_S2_S2_S0_S0_E1r+208];
	fma.rn.f32 	%f704, %f703, %f793, %f697;
	ld.shared.f32 	%f705, [_ZZ33rwkv7_state_clampw_forward_kernelIfLi64ELi16EEviiPfPT_S2_S2_S2_S2_S2_S2_S0_S0_E1w+212];
	ld.shared.f32 	%f706, [_ZZ33rwkv7_state_clampw_forward_kernelIfLi64ELi16EEviiPfPT_S2_S2_S2_S2_S2_S2_S0_S0_E1b+212];
	ld.shared.f32 	%f707, [_ZZ33rwkv7_state_clampw_forward_kernelIfLi64ELi16EEviiPfPT_S2_S2_S2_S2_S2_S2_S0_S0_E1k+212];
	mul.f32 	%f708, %f333, %f707;
	fma.rn.f32 	%f709, %f332, %f706, %f708;
	fma.rn.f32 	%f792, %f792, %f705, %f709;
	ld.shared.f32 	%f710, [_ZZ33rwkv7_state_clampw_forward_kernelIfLi64ELi16EEviiPfPT_S2_S2_S2_S2_S2_S2_S0_S0_E1r+212];
	fma.rn.f32 	%f711, %f710, %f792, %f704;
	ld.shared.f32 	%f712, [_ZZ33rwkv7_state_clampw_forward_kernelIfLi64ELi16EEviiPfPT_S2_S2_S2_S2_S2_S2_S0_S0_E1w+216];
	ld.shared.f32 	%f713, [_ZZ33rwkv7_state_clampw_forward_kernelIfLi64ELi16EEviiPfPT_S2_S2_S2_S2_S2_S2_S0_S0_E1b+216];
	ld.shared.f32 	%f714, [_ZZ33rwkv7_state_clampw_forward_kernelIfLi64ELi16EEviiPfPT_S2_S2_S2_S2_S2_S2_S0_S0_E1k+216];
	mul.f32 	%f715, %f333, %f714;
	fma.rn.f32 	%f716, %f332, %f713, %f715;
	fma.rn.f32 	%f791, %f791, %f712, %f716;
	ld.shared.f32 	%f717, [_ZZ33rwkv7_state_clampw_forward_kernelIfLi64ELi16EEviiPfPT_S2_S2_S2_S2_S2_S2_S0_S0_E1r+216];
	fma.rn.f32 	%f718, %f717, %f791, %f711;
	ld.shared.f32 	%f719, [_ZZ33rwkv7_state_clampw_forward_kernelIfLi64ELi16EEviiPfPT_S2_S2_S2_S2_S2_S2_S0_S0_E1w+220];
	ld.shared.f32 	%f720, [_ZZ33rwkv7_state_clampw_forward_kernelIfLi64ELi16EEviiPfPT_S2_S2_S2_S2_S2_S2_S0_S0_E1b+220];
	ld.shared.f32 	%f721, [_ZZ33rwkv7_state_clampw_forward_kernelIfLi64ELi16EEviiPfPT_S2_S2_S2_S2_S2_S2_S0_S0_E1k+220];
	mul.f32 	%f722, %f333, %f721;
	fma.rn.f32 	%f723, %f332, %f720, %f722;
	fma.rn.f32 	%f790, %f790, %f719, %f723;
	ld.shared.f32 	%f724, [_ZZ33rwkv7_state_clampw_forward_kernelIfLi64ELi16EEviiPfPT_S2_S2_S2_S2_S2_S2_S0_S0_E1r+220];
	fma.rn.f32 	%f725, %f724, %f790, %f718;
	ld.shared.f32 	%f726, [_ZZ33rwkv7_state_clampw_forward_kernelIfLi64ELi16EEviiPfPT_S2_S2_S2_S2_S2_S2_S0_S0_E1w+224];
	ld.shared.f32 	%f727, [_ZZ33rwkv7_state_clampw_forward_kernelIfLi64ELi16EEviiPfPT_S2_S2_S2_S2_S2_S2_S0_S0_E1b+224];
	ld.shared.f32 	%f728, [_ZZ33rwkv7_state_clampw_forward_kernelIfLi64ELi16EEviiPfPT_S2_S2_S2_S2_S2_S2_S0_S0_E1k+224];
	mul.f32 	%f729, %f333, %f728;
	fma.rn.f32 	%f730, %f332, %f727, %f729;
	fma.rn.f32 	%f789, %f789, %f726, %f730;
	ld.shared.f32 	%f731, [_ZZ33rwkv7_state_clampw_forward_kernelIfLi64ELi16EEviiPfPT_S2_S2_S2_S2_S2_S2_S0_S0_E1r+224];
	fma.rn.f32 	%f732, %f731, %f789, %f725;
	ld.shared.f32 	%f733, [_ZZ33rwkv7_state_clampw_forward_kernelIfLi64ELi16EEviiPfPT_S2_S2_S2_S2_S2_S2_S0_S0_E1w+228];
	ld.shared.f32 	%f734, [_ZZ33rwkv7_state_clampw_forward_kernelIfLi64ELi16EEviiPfPT_S2_S2_S2_S2_S2_S2_S0_S0_E1b+228];
	ld.shared.f32 	%f735, [_ZZ33rwkv7_state_clampw_forward_kernelIfLi64ELi16EEviiPfPT_S2_S2_S2_S2_S2_S2_S0_S0_E1k+228];
	mul.f32 	%f736, %f333, %f735;
	fma.rn.f32 	%f737, %f332, %f734, %f736;
	fma.rn.f32 	%f788, %f788, %f733, %f737;
	ld.shared.f32 	%f738, [_ZZ33rwkv7_state_clampw_forward_kernelIfLi64ELi16EEviiPfPT_S2_S2_S2_S2_S2_S2_S0_S0_E1r+228];
	fma.rn.f32 	%f739, %f738, %f788, %f732;
	ld.shared.f32 	%f740, [_ZZ33rwkv7_state_clampw_forward_kernelIfLi64ELi16EEviiPfPT_S2_S2_S2_S2_S2_S2_S0_S0_E1w+232];
	ld.shared.f32 	%f741, [_ZZ33rwkv7_state_clampw_forward_kernelIfLi64ELi16EEviiPfPT_S2_S2_S2_S2_S2_S2_S0_S0_E1b+232];
	ld.shared.f32 	%f742, [_ZZ33rwkv7_state_clampw_forward_kernelIfLi64ELi16EEviiPfPT_S2_S2_S2_S2_S2_S2_S0_S0_E1k+232];
	mul.f32 	%f743, %f333, %f742;
	fma.rn.f32 	%f744, %f332, %f741, %f743;
	fma.rn.f32 	%f787, %f787, %f740, %f744;
	ld.shared.f32 	%f745, [_ZZ33rwkv7_state_clampw_forward_kernelIfLi64ELi16EEviiPfPT_S2_S2_S2_S2_S2_S2_S0_S0_E1r+232];
	fma.rn.f32 	%f746, %f745, %f787, %f739;
	ld.shared.f32 	%f747, [_ZZ33rwkv7_state_clampw_forward_kernelIfLi64ELi16EEviiPfPT_S2_S2_S2_S2_S2_S2_S0_S0_E1w+236];
	ld.shared.f32 	%f748, [_ZZ33rwkv7_state_clampw_forward_kernelIfLi64ELi16EEviiPfPT_S2_S2_S2_S2_S2_S2_S0_S0_E1b+236];
	ld.shared.f32 	%f749, [_ZZ33rwkv7_state_clampw_forward_kernelIfLi64ELi16EEviiPfPT_S2_S2_S2_S2_S2_S2_S0_S0_E1k+236];
	mul.f32 	%f750, %f333, %f749;
	fma.rn.f32 	%f751, %f332, %f748, %f750;
	fma.rn.f32 	%f786, %f786, %f747, %f751;
	ld.shared.f32 	%f752, [_ZZ33rwkv7_state_clampw_forward_kernelIfLi64ELi16EEviiPfPT_S2_S2_S2_S2_S2_S2_S0_S0_E1r+236];
	fma.rn.f32 	%f753, %f752, %f786, %f746;
	ld.shared.f32 	%f754, [_ZZ33rwkv7_state_clampw_forward_kernelIfLi64ELi16EEviiPfPT_S2_S2_S2_S2_S2_S2_S0_S0_E1w+240];
	ld.shared.f32 	%f755, [_ZZ33rwkv7_state_clampw_forward_kernelIfLi64ELi16EEviiPfPT_S2_S2_S2_S2_S2_S2_S0_S0_E1b+240];
	ld.shared.f32 	%f756, [_ZZ33rwkv7_state_clampw_forward_kernelIfLi64ELi16EEviiPfPT_S2_S2_S2_S2_S2_S2_S0_S0_E1k+240];
	mul.f32 	%f757, %f333, %f756;
	fma.rn.f32 	%f758, %f332, %f755, %f757;
	fma.rn.f32 	%f785, %f785, %f754, %f758;
	ld.shared.f32 	%f759, [_ZZ33rwkv7_state_clampw_forward_kernelIfLi64ELi16EEviiPfPT_S2_S2_S2_S2_S2_S2_S0_S0_E1r+240];
	fma.rn.f32 	%f760, %f759, %f785, %f753;
	ld.shared.f32 	%f761, [_ZZ33rwkv7_state_clampw_forward_kernelIfLi64ELi16EEviiPfPT_S2_S2_S2_S2_S2_S2_S0_S0_E1w+244];
	ld.shared.f32 	%f762, [_ZZ33rwkv7_state_clampw_forward_kernelIfLi64ELi16EEviiPfPT_S2_S2_S2_S2_S2_S2_S0_S0_E1b+244];
	ld.shared.f32 	%f763, [_ZZ33rwkv7_state_clampw_forward_kernelIfLi64ELi16EEviiPfPT_S2_S2_S2_S2_S2_S2_S0_S0_E1k+244];
	mul.f32 	%f764, %f333, %f763;
	fma.rn.f32 	%f765, %f332, %f762, %f764;
	fma.rn.f32 	%f784, %f784, %f761, %f765;
	ld.shared.f32 	%f766, [_ZZ33rwkv7_state_clampw_forward_kernelIfLi64ELi16EEviiPfPT_S2_S2_S2_S2_S2_S2_S0_S0_E1r+244];
	fma.rn.f32 	%f767, %f766, %f784, %f760;
	ld.shared.f32 	%f768, [_ZZ33rwkv7_state_clampw_forward_kernelIfLi64ELi16EEviiPfPT_S2_S2_S2_S2_S2_S2_S0_S0_E1w+248];
	ld.shared.f32 	%f769, [_ZZ33rwkv7_state_clampw_forward_kernelIfLi64ELi16EEviiPfPT_S2_S2_S2_S2_S2_S2_S0_S0_E1b+248];
	ld.shared.f32 	%f770, [_ZZ33rwkv7_state_clampw_forward_kernelIfLi64ELi16EEviiPfPT_S2_S2_S2_S2_S2_S2_S0_S0_E1k+248];
	mul.f32 	%f771, %f333, %f770;
	fma.rn.f32 	%f772, %f332, %f769, %f771;
	fma.rn.f32 	%f783, %f783, %f768, %f772;
	ld.shared.f32 	%f773, [_ZZ33rwkv7_state_clampw_forward_kernelIfLi64ELi16EEviiPfPT_S2_S2_S2_S2_S2_S2_S0_S0_E1r+248];
	fma.rn.f32 	%f774, %f773, %f783, %f767;
	ld.shared.f32 	%f775, [_ZZ33rwkv7_state_clampw_forward_kernelIfLi64ELi16EEviiPfPT_S2_S2_S2_S2_S2_S2_S0_S0_E1w+252];
	ld.shared.f32 	%f776, [_ZZ33rwkv7_state_clampw_forward_kernelIfLi64ELi16EEviiPfPT_S2_S2_S2_S2_S2_S2_S0_S0_E1b+252];
	ld.shared.f32 	%f777, [_ZZ33rwkv7_state_clampw_forward_kernelIfLi64ELi16EEviiPfPT_S2_S2_S2_S2_S2_S2_S0_S0_E1k+252];
	mul.f32 	%f778, %f333, %f777;
	fma.rn.f32 	%f779, %f332, %f776, %f778;
	fma.rn.f32 	%f782, %f782, %f775, %f779;
	ld.shared.f32 	%f780, [_ZZ33rwkv7_state_clampw_forward_kernelIfLi64ELi16EEviiPfPT_S2_S2_S2_S2_S2_S2_S0_S0_E1r+252];
	fma.rn.f32 	%f781, %f780, %f782, %f774;
	add.s64 	%rd35, %rd10, %rd27;
	st.global.f32 	[%rd35], %f781;
	and.b32  	%r39, %r45, 15;
	setp.ne.s32 	%p2, %r39, 15;
	@%p2 bra 	$L__BB5_4;
	and.b32  	%r40, %r43, -4096;
	or.b32  	%r41, %r40, %r1;
	cvt.s64.s32 	%rd36, %r41;
	add.s64 	%rd37, %rd2, %rd36;
	shl.b64 	%rd38, %rd37, 2;
	add.s64 	%rd39, %rd11, %rd38;
	st.global.f32 	[%rd39], %f845;
	st.global.f32 	[%rd39+256], %f844;
	st.global.f32 	[%rd39+512], %f843;
	st.global.f32 	[%rd39+768], %f842;
	st.global.f32 	[%rd39+1024], %f841;
	st.global.f32 	[%rd39+1280], %f840;
	st.global.f32 	[%rd39+1536], %f839;
	st.global.f32 	[%rd39+1792], %f838;
	st.global.f32 	[%rd39+2048], %f837;
	st.global.f32 	[%rd39+2304], %f836;
	st.global.f32 	[%rd39+2560], %f835;
	st.global.f32 	[%rd39+2816], %f834;
	st.global.f32 	[%rd39+3072], %f833;
	st.global.f32 	[%rd39+3328], %f832;
	st.global.f32 	[%rd39+3584], %f831;
	st.global.f32 	[%rd39+3840], %f830;
	st.global.f32 	[%rd39+4096], %f829;
	st.global.f32 	[%rd39+4352], %f828;
	st.global.f32 	[%rd39+4608], %f827;
	st.global.f32 	[%rd39+4864], %f826;
	st.global.f32 	[%rd39+5120], %f825;
	st.global.f32 	[%rd39+5376], %f824;
	st.global.f32 	[%rd39+5632], %f823;
	st.global.f32 	[%rd39+5888], %f822;
	st.global.f32 	[%rd39+6144], %f821;
	st.global.f32 	[%rd39+6400], %f820;
	st.global.f32 	[%rd39+6656], %f819;
	st.global.f32 	[%rd39+6912], %f818;
	st.global.f32 	[%rd39+7168], %f817;
	st.global.f32 	[%rd39+7424], %f816;
	st.global.f32 	[%rd39+7680], %f815;
	st.global.f32 	[%rd39+7936], %f814;
	st.global.f32 	[%rd39+8192], %f813;
	st.global.f32 	[%rd39+8448], %f812;
	st.global.f32 	[%rd39+8704], %f811;
	st.global.f32 	[%rd39+8960], %f810;
	st.global.f32 	[%rd39+9216], %f809;
	st.global.f32 	[%rd39+9472], %f808;
	st.global.f32 	[%rd39+9728], %f807;
	st.global.f32 	[%rd39+9984], %f806;
	st.global.f32 	[%rd39+10240], %f805;
	st.global.f32 	[%rd39+10496], %f804;
	st.global.f32 	[%rd39+10752], %f803;
	st.global.f32 	[%rd39+11008], %f802;
	st.global.f32 	[%rd39+11264], %f801;
	st.global.f32 	[%rd39+11520], %f800;
	st.global.f32 	[%rd39+11776], %f799;
	st.global.f32 	[%rd39+12032], %f798;
	st.global.f32 	[%rd39+12288], %f797;
	st.global.f32 	[%rd39+12544], %f796;
	st.global.f32 	[%rd39+12800], %f795;
	st.global.f32 	[%rd39+13056], %f794;
	st.global.f32 	[%rd39+13312], %f793;
	st.global.f32 	[%rd39+13568], %f792;
	st.global.f32 	[%rd39+13824], %f791;
	st.global.f32 	[%rd39+14080], %f790;
	st.global.f32 	[%rd39+14336], %f789;
	st.global.f32 	[%rd39+14592], %f788;
	st.global.f32 	[%rd39+14848], %f787;
	st.global.f32 	[%rd39+15104], %f786;
	st.global.f32 	[%rd39+15360], %f785;
	st.global.f32 	[%rd39+15616], %f784;
	st.global.f32 	[%rd39+15872], %f783;
	st.global.f32 	[%rd39+16128], %f782;
$L__BB5_4:
	add.s32 	%r45, %r45, 1;
	add.s32 	%r44, %r44, 1;
	setp.ne.s32 	%p3, %r44, 0;
	add.s32 	%r43, %r43, 256;
	add.s32 	%r42, %r42, %r9;
	@%p3 bra 	$L__BB5_2;
$L__BB5_5:
	ret;

}
	// .globl	_Z33rwkv7_state_clampw_forward_kernelI6__halfLi2ELi16EEviiPfPT_S3_S3_S3_S3_S3_S3_S1_S1_
.visible .entry _Z33rwkv7_state_clampw_forward_kernelI6__halfLi2ELi16EEviiPfPT_S3_S3_S3_S3_S3_S3_S1_S1_(
	.param .u32 _Z33rwkv7_state_clampw_forward_kernelI6__halfLi2ELi16EEviiPfPT_S3_S3_S3_S3_S3_S3_S1_S1__param_0,
	.param .u32 _Z33rwkv7_state_clampw_forward_kernelI6__halfLi2ELi16EEviiPfPT_S3_S3_S3_S3_S3_S3_S1_S1__param_1,
	.param .u64 .ptr .align 1 _Z33rwkv7_state_clampw_forward_kernelI6__halfLi2ELi16EEviiPfPT_S3_S3_S3_S3_S3_S3_S1_S1__param_2,
	.param .u64 .ptr .align 1 _Z33rwkv7_state_clampw_forward_kernelI6__halfLi2ELi16EEviiPfPT_S3_S3_S3_S3_S3_S3_S1_S1__param_3,
	.param .u64 .ptr .align 1 _Z33rwkv7_state_clampw_forward_kernelI6__halfLi2ELi16EEviiPfPT_S3_S3_S3_S3_S3_S3_S1_S1__param_4,
	.param .u64 .ptr .align 1 _Z33rwkv7_state_clampw_forward_kernelI6__halfLi2ELi16EEviiPfPT_S3_S3_S3_S3_S3_S3_S1_S1__param_5,
	.param .u64 .ptr .align 1 _Z33rwkv7_state_clampw_forward_kernelI6__halfLi2ELi16EEviiPfPT_S3_S3_S3_S3_S3_S3_S1_S1__param_6,
	.param .u64 .ptr .align 1 _Z33rwkv7_state_clampw_forward_kernelI6__halfLi2ELi16EEviiPfPT_S3_S3_S3_S3_S3_S3_S1_S1__param_7,
	.param .u64 .ptr .align 1 _Z33rwkv7_state_clampw_forward_kernelI6__halfLi2ELi16EEviiPfPT_S3_S3_S3_S3_S3_S3_S1_S1__param_8,
	.param .u64 .ptr .align 1 _Z33rwkv7_state_clampw_forward_kernelI6__halfLi2ELi16EEviiPfPT_S3_S3_S3_S3_S3_S3_S1_S1__param_9,
	.param .u64 .ptr .align 1 _Z33rwkv7_state_clampw_forward_kernelI6__halfLi2ELi16EEviiPfPT_S3_S3_S3_S3_S3_S3_S1_S1__param_10,
	.param .u64 .ptr .align 1 _Z33rwkv7_state_clampw_forward_kernelI6__halfLi2ELi16EEviiPfPT_S3_S3_S3_S3_S3_S3_S1_S1__param_11
)
.maxntid 2
.minnctapersm 2
{
	.reg .pred 	%p<7>;
	.reg .b16 	%rs<22>;
	.reg .b32 	%r<64>;
	.reg .b32 	%f<109>;
	.reg .b64 	%rd<67>;
	// demoted variable
	.shared .align 4 .b8 _ZZ33rwkv7_state_clampw_forward_kernelI6__halfLi2ELi16EEviiPfPT_S3_S3_S3_S3_S3_S3_S1_S1_E1r[8];
	// demoted variable
	.shared .align 4 .b8 _ZZ33rwkv7_state_clampw_forward_kernelI6__halfLi2ELi16EEviiPfPT_S3_S3_S3_S3_S3_S3_S1_S1_E1w[8];
	// demoted variable
	.shared .align 4 .b8 _ZZ33rwkv7_state_clampw_forward_kernelI6__halfLi2ELi16EEviiPfPT_S3_S3_S3_S3_S3_S3_S1_S1_E1k[8];
	// demoted variable
	.shared .align 4 .b8 _ZZ33rwkv7_state_clampw_forward_kernelI6__halfLi2ELi16EEviiPfPT_S3_S3_S3_S3_S3_S3_S1_S1_E1a[8];
	// demoted variable
	.shared .align 4 .b8 _ZZ33rwkv7_state_clampw_forward_kernelI6__halfLi2ELi16EEviiPfPT_S3_S3_S3_S3_S3_S3_S1_S1_E1b[8];
	ld.param.u32 	%r25, [_Z33rwkv7_state_clampw_forward_kernelI6__halfLi2ELi16EEviiPfPT_S3_S3_S3_S3_S3_S3_S1_S1__param_0];
	ld.param.u32 	%r26, [_Z33rwkv7_state_clampw_forward_kernelI6__halfLi2ELi16EEviiPfPT_S3_S3_S3_S3_S3_S3_S1_S1__param_1];
	ld.param.u64 	%rd13, [_Z33rwkv7_state_clampw_forward_kernelI6__halfLi2ELi16EEviiPfPT_S3_S3_S3_S3_S3_S3_S1_S1__param_2];
	ld.param.u64 	%rd14, [_Z33rwkv7_state_clampw_forward_kernelI6__halfLi2ELi16EEviiPfPT_S3_S3_S3_S3_S3_S3_S1_S1__param_3];
	ld.param.u64 	%rd15, [_Z33rwkv7_state_clampw_forward_kernelI6__halfLi2ELi16EEviiPfPT_S3_S3_S3_S3_S3_S3_S1_S1__param_4];
	ld.param.u64 	%rd16, [_Z33rwkv7_state_clampw_forward_kernelI6__halfLi2ELi16EEviiPfPT_S3_S3_S3_S3_S3_S3_S1_S1__param_5];
	ld.param.u64 	%rd17, [_Z33rwkv7_state_clampw_forward_kernelI6__halfLi2ELi16EEviiPfPT_S3_S3_S3_S3_S3_S3_S1_S1__param_6];
	ld.param.u64 	%rd18, [_Z33rwkv7_state_clampw_forward_kernelI6__halfLi2ELi16EEviiPfPT_S3_S3_S3_S3_S3_S3_S1_S1__param_7];
	ld.param.u64 	%rd19, [_Z33rwkv7_state_clampw_forward_kernelI6__halfLi2ELi16EEviiPfPT_S3_S3_S3_S3_S3_S3_S1_S1__param_8];
	ld.param.u64 	%rd20, [_Z33rwkv7_state_clampw_forward_kernelI6__halfLi2ELi16EEviiPfPT_S3_S3_S3_S3_S3_S3_S1_S1__param_9];
	ld.param.u64 	%rd12, [_Z33rwkv7_state_clampw_forward_kernelI6__halfLi2ELi16EEviiPfPT_S3_S3_S3_S3_S3_S3_S1_S1__param_10];
	ld.param.u64 	%rd21, [_Z33rwkv7_state_clampw_forward_kernelI6__halfLi2ELi16EEviiPfPT_S3_S3_S3_S3_S3_S3_S1_S1__param_11];
	cvta.to.global.u64 	%rd1, %rd20;
	cvta.to.global.u64 	%rd2, %rd17;
	cvta.to.global.u64 	%rd3, %rd21;
	cvta.to.global.u64 	%rd4, %rd19;
	cvta.to.global.u64 	%rd5, %rd18;
	cvta.to.global.u64 	%rd6, %rd16;
	cvta.to.global.u64 	%rd7, %rd15;
	cvta.to.global.u64 	%rd8, %rd14;
	mov.u32 	%r1, %ctaid.y;
	mov.u32 	%r2, %ctaid.x;
	mov.u32 	%r3, %tid.x;
	mul.lo.s32 	%r4, %r26, %r1;
	add.s32 	%r27, %r4, %r2;
	cvt.s64.s32 	%rd9, %r27;
	mul.wide.s32 	%rd22, %r27, 4;
	shl.b32 	%r28, %r3, 1;
	cvt.u64.u32 	%rd23, %r28;
	or.b64  	%rd24, %rd22, %rd23;
	cvta.to.global.u64 	%rd25, %rd13;
	shl.b64 	%rd26, %rd24, 2;
	add.s64 	%rd27, %rd25, %rd26;
	ld.global.nc.f32 	%f108, [%rd27];
	ld.global.nc.f32 	%f107, [%rd27+4];
	setp.lt.s32 	%p1, %r25, 1;
	@%p1 bra 	$L__BB6_8;
	mul.lo.s32 	%r5, %r25, %r1;
	shl.b32 	%r30, %r3, 2;
	mov.u32 	%r31, _ZZ33rwkv7_state_clampw_forward_kernelI6__halfLi2ELi16EEviiPfPT_S3_S3_S3_S3_S3_S3_S1_S1_E1r;
	add.s32 	%r6, %r31, %r30;
	mov.u32 	%r32, _ZZ33rwkv7_state_clampw_forward_kernelI6__halfLi2ELi16EEviiPfPT_S3_S3_S3_S3_S3_S3_S1_S1_E1w;
	add.s32 	%r7, %r32, %r30;
	mov.u32 	%r33, _ZZ33rwkv7_state_clampw_forward_kernelI6__halfLi2ELi16EEviiPfPT_S3_S3_S3_S3_S3_S3_S1_S1_E1k;
	add.s32 	%r8, %r33, %r30;
	mov.u32 	%r34, _ZZ33rwkv7_state_clampw_forward_kernelI6__halfLi2ELi16EEviiPfPT_S3_S3_S3_S3_S3_S3_S1_S1_E1a;
	add.s32 	%r9, %r34, %r30;
	mov.u32 	%r35, _ZZ33rwkv7_state_clampw_forward_kernelI6__halfLi2ELi16EEviiPfPT_S3_S3_S3_S3_S3_S3_S1_S1_E1b;
	add.s32 	%r10, %r35, %r30;
	setp.eq.s32 	%p2, %r25, 1;
	mov.b32 	%r63, 0;
	@%p2 bra 	$L__BB6_6;
	cvta.to.global.u64 	%rd10, %rd12;
	shr.s32 	%r37, %r25, 31;
	shr.u32 	%r38, %r37, 28;
	add.s32 	%r39, %r25, %r38;
	shr.s32 	%r40, %r39, 4;
	shl.b32 	%r41, %r40, 2;
	cvt.s64.s32 	%rd28, %r41;
	mul.lo.s64 	%rd11, %rd9, %rd28;
	and.b32  	%r63, %r25, 2147483646;
	neg.s32 	%r62, %r63;
	mad.lo.s32 	%r42, %r26, %r5, %r26;
	shl.b32 	%r43, %r42, 1;
	or.b32  	%r44, %r3, %r43;
	shl.b32 	%r45, %r2, 1;
	add.s32 	%r60, %r44, %r45;
	shl.b32 	%r14, %r26, 2;
	mad.lo.s32 	%r46, %r4, %r25, %r2;
	shl.b32 	%r47, %r46, 1;
	or.b32  	%r59, %r3, %r47;
	mov.b32 	%r61, 1;
$L__BB6_3:
	bar.sync 	0;
	mul.wide.s32 	%rd29, %r59, 2;
	add.s64 	%rd30, %rd8, %rd29;
	ld.global.nc.u16 	%rs1, [%rd30];
	// begin inline asm
	{  cvt.f32.f16 %f9, %rs1;}

	// end inline asm
	st.shared.f32 	[%r6], %f9;
	add.s64 	%rd31, %rd7, %rd29;
	ld.global.nc.u16 	%rs2, [%rd31];
	// begin inline asm
	{  cvt.f32.f16 %f10, %rs2;}

	// end inline asm
	mul.f32 	%f23, %f10, 0fBFB8AA3B;
	ex2.approx.f32 	%f24, %f23;
	add.f32 	%f25, %f24, 0f3F800000;
	mov.f32 	%f26, 0fBF1B4598;
	div.rn.f32 	%f27, %f26, %f25;
	mul.f32 	%f28, %f27, 0f3FB8AA3B;
	ex2.approx.f32 	%f29, %f28;
	st.shared.f32 	[%r7], %f29;
	add.s64 	%rd32, %rd6, %rd29;
	ld.global.nc.u16 	%rs3, [%rd32];
	// begin inline asm
	{  cvt.f32.f16 %f11, %rs3;}

	// end inline asm
	st.shared.f32 	[%r8], %f11;
	add.s64 	%rd33, %rd5, %rd29;
	ld.global.nc.u16 	%rs4, [%rd33];
	// begin inline asm
	{  cvt.f32.f16 %f12, %rs4;}

	// end inline asm
	st.shared.f32 	[%r9], %f12;
	add.s64 	%rd34, %rd4, %rd29;
	ld.global.nc.u16 	%rs5, [%rd34];
	// begin inline asm
	{  cvt.f32.f16 %f13, %rs5;}

	// end inline asm
	st.shared.f32 	[%r10], %f13;
	bar.sync 	0;
	ld.shared.f32 	%f30, [_ZZ33rwkv7_state_clampw_forward_kernelI6__halfLi2ELi16EEviiPfPT_S3_S3_S3_S3_S3_S3_S1_S1_E1a];
	fma.rn.f32 	%f31, %f108, %f30, 0f00000000;
	ld.shared.f32 	%f32, [_ZZ33rwkv7_state_clampw_forward_kernelI6__halfLi2ELi16EEviiPfPT_S3_S3_S3_S3_S3_S3_S1_S1_E1a+4];
	fma.rn.f32 	%f33, %f107, %f32, %f31;
	mul.wide.s32 	%rd35, %r59, 4;
	add.s64 	%rd36, %rd3, %rd35;
	st.global.f32 	[%rd36], %f33;
	add.s64 	%rd37, %rd2, %rd29;
	ld.global.nc.u16 	%rs6, [%rd37];
	// begin inline asm
	{  cvt.f32.f16 %f14, %rs6;}

	// end inline asm
	ld.shared.f32 	%f34, [_ZZ33rwkv7_state_clampw_forward_kernelI6__halfLi2ELi16EEviiPfPT_S3_S3_S3_S3_S3_S3_S1_S1_E1w];
	ld.shared.f32 	%f35, [_ZZ33rwkv7_state_clampw_forward_kernelI6__halfLi2ELi16EEviiPfPT_S3_S3_S3_S3_S3_S3_S1_S1_E1b];
	ld.shared.f32 	%f36, [_ZZ33rwkv7_state_clampw_forward_kernelI6__halfLi2ELi16EEviiPfPT_S3_S3_S3_S3_S3_S3_S1_S1_E1k];
	mul.f32 	%f37, %f14, %f36;
	fma.rn.f32 	%f38, %f33, %f35, %f37;
	fma.rn.f32 	%f39, %f108, %f34, %f38;
	ld.shared.f32 	%f40, [_ZZ33rwkv7_state_clampw_forward_kernelI6__halfLi2ELi16EEviiPfPT_S3_S3_S3_S3_S3_S3_S1_S1_E1r];
	fma.rn.f32 	%f41, %f40, %f39, 0f00000000;
	ld.shared.f32 	%f42, [_ZZ33rwkv7_state_clampw_forward_kernelI6__halfLi2ELi16EEviiPfPT_S3_S3_S3_S3_S3_S3_S1_S1_E1w+4];
	ld.shared.f32 	%f43, [_ZZ33rwkv7_state_clampw_forward_kernelI6__halfLi2ELi16EEviiPfPT_S3_S3_S3_S3_S3_S3_S1_S1_E1b+4];
	ld.shared.f32 	%f44, [_ZZ33rwkv7_state_clampw_forward_kernelI6__halfLi2ELi16EEviiPfPT_S3_S3_S3_S3_S3_S3_S1_S1_E1k+4];
	mul.f32 	%f45, %f14, %f44;
	fma.rn.f32 	%f46, %f33, %f43, %f45;
	fma.rn.f32 	%f47, %f107, %f42, %f46;
	ld.shared.f32 	%f48, [_ZZ33rwkv7_state_clampw_forward_kernelI6__halfLi2ELi16EEviiPfPT_S3_S3_S3_S3_S3_S3_S1_S1_E1r+4];
	fma.rn.f32 	%f15, %f48, %f47, %f41;
	// begin inline asm
	{  cvt.rn.f16.f32 %rs7, %f15;}

	// end inline asm
	add.s64 	%rd38, %rd1, %rd29;
	st.global.u16 	[%rd38], %rs7;
	bar.sync 	0;
	mul.wide.s32 	%rd39, %r60, 2;
	add.s64 	%rd40, %rd8, %rd39;
	ld.global.nc.u16 	%rs8, [%rd40];
	// begin inline asm
	{  cvt.f32.f16 %f16, %rs8;}

	// end inline asm
	st.shared.f32 	[%r6], %f16;
	add.s64 	%rd41, %rd7, %rd39;
	ld.global.nc.u16 	%rs9, [%rd41];
	// begin inline asm
	{  cvt.f32.f16 %f17, %rs9;}

	// end inline asm
	mul.f32 	%f49, %f17, 0fBFB8AA3B;
	ex2.approx.f32 	%f50, %f49;
	add.f32 	%f51, %f50, 0f3F800000;
	div.rn.f32 	%f52, %f26, %f51;
	mul.f32 	%f53, %f52, 0f3FB8AA3B;
	ex2.approx.f32 	%f54, %f53;
	st.shared.f32 	[%r7], %f54;
	add.s64 	%rd42, %rd6, %rd39;
	ld.global.nc.u16 	%rs10, [%rd42];
	// begin inline asm
	{  cvt.f32.f16 %f18, %rs10;}

	// end inline asm
	st.shared.f32 	[%r8], %f18;
	add.s64 	%rd43, %rd5, %rd39;
	ld.global.nc.u16 	%rs11, [%rd43];
	// begin inline asm
	{  cvt.f32.f16 %f19, %rs11;}

	// end inline asm
	st.shared.f32 	[%r9], %f19;
	add.s64 	%rd44, %rd4, %rd39;
	ld.global.nc.u16 	%rs12, [%rd44];
	// begin inline asm
	{  cvt.f32.f16 %f20, %rs12;}

	// end inline asm
	st.shared.f32 	[%r10], %f20;
	bar.sync 	0;
	ld.shared.f32 	%f55, [_ZZ33rwkv7_state_clampw_forward_kernelI6__halfLi2ELi16EEviiPfPT_S3_S3_S3_S3_S3_S3_S1_S1_E1a];
	fma.rn.f32 	%f56, %f39, %f55, 0f00000000;
	ld.shared.f32 	%f57, [_ZZ33rwkv7_state_clampw_forward_kernelI6__halfLi2ELi16EEviiPfPT_S3_S3_S3_S3_S3_S3_S1_S1_E1a+4];
	fma.rn.f32 	%f58, %f47, %f57, %f56;
	mul.wide.s32 	%rd45, %r60, 4;
	add.s64 	%rd46, %rd3, %rd45;
	st.global.f32 	[%rd46], %f58;
	add.s64 	%rd47, %rd2, %rd39;
	ld.global.nc.u16 	%rs13, [%rd47];
	// begin inline asm
	{  cvt.f32.f16 %f21, %rs13;}

	// end inline asm
	ld.shared.f32 	%f59, [_ZZ33rwkv7_state_clampw_forward_kernelI6__halfLi2ELi16EEviiPfPT_S3_S3_S3_S3_S3_S3_S1_S1_E1w];
	ld.shared.f32 	%f60, [_ZZ33rwkv7_state_clampw_forward_kernelI6__halfLi2ELi16EEviiPfPT_S3_S3_S3_S3_S3_S3_S1_S1_E1b];
	ld.shared.f32 	%f61, [_ZZ33rwkv7_state_clampw_forward_kernelI6__halfLi2ELi16EEviiPfPT_S3_S3_S3_S3_S3_S3_S1_S1_E1k];
	mul.f32 	%f62, %f21, %f61;
	fma.rn.f32 	%f63, %f58, %f60, %f62;
	fma.rn.f32 	%f108, %f39, %f59, %f63;
	ld.shared.f32 	%f64, [_ZZ33rwkv7_state_clampw_forward_kernelI6__halfLi2ELi16EEviiPfPT_S3_S3_S3_S3_S3_S3_S1_S1_E1r];
	fma.rn.f32 	%f65, %f64, %f108, 0f00000000;
	ld.shared.f32 	%f66, [_ZZ33rwkv7_state_clampw_forward_kernelI6__halfLi2ELi16EEviiPfPT_S3_S3_S3_S3_S3_S3_S1_S1_E1w+4];
	ld.shared.f32 	%f67, [_ZZ33rwkv7_state_clampw_forward_kernelI6__halfLi2ELi16EEviiPfPT_S3_S3_S3_S3_S3_S3_S1_S1_E1b+4];
	ld.shared.f32 	%f68, [_ZZ33rwkv7_state_clampw_forward_kernelI6__halfLi2ELi16EEviiPfPT_S3_S3_S3_S3_S3_S3_S1_S1_E1k+4];
	mul.f32 	%f69, %f21, %f68;
	fma.rn.f32 	%f70, %f58, %f67, %f69;
	fma.rn.f32 	%f107, %f47, %f66, %f70;
	ld.shared.f32 	%f71, [_ZZ33rwkv7_state_clampw_forward_kernelI6__halfLi2ELi16EEviiPfPT_S3_S3_S3_S3_S3_S3_S1_S1_E1r+4];
	fma.rn.f32 	%f22, %f71, %f107, %f65;
	// begin inline asm
	{  cvt.rn.f16.f32 %rs14, %f22;}

	// end inline asm
	add.s64 	%rd48, %rd1, %rd39;
	st.global.u16 	[%rd48], %rs14;
	and.b32  	%r48, %r61, 15;
	setp.ne.s32 	%p3, %r48, 15;
	@%p3 bra 	$L__BB6_5;
	add.s32 	%r49, %r61, -1;
	shr.u32 	%r50, %r49, 2;
	and.b32  	%r51, %r50, 536870908;
	or.b32  	%r52, %r51, %r3;
	cvt.u64.u32 	%rd49, %r52;
	add.s64 	%rd50, %rd11, %rd49;
	shl.b64 	%rd51, %rd50, 2;
	add.s64 	%rd52, %rd10, %rd51;
	st.global.f32 	[%rd52], %f108;
	or.b32  	%r53, %r52, 2;
	cvt.u64.u32 	%rd53, %r53;
	add.s64 	%rd54, %rd11, %rd53;
	shl.b64 	%rd55, %rd54, 2;
	add.s64 	%rd56, %rd10, %rd55;
	st.global.f32 	[%rd56], %f107;
$L__BB6_5:
	add.s32 	%r62, %r62, 2;
	add.s32 	%r61, %r61, 2;
	add.s32 	%r60, %r60, %r14;
	add.s32 	%r59, %r59, %r14;
	setp.ne.s32 	%p4, %r62, 0;
	@%p4 bra 	$L__BB6_3;
$L__BB6_6:
	and.b32  	%r54, %r25, 1;
	setp.eq.b32 	%p5, %r54, 1;
	not.pred 	%p6, %p5;
	@%p6 bra 	$L__BB6_8;
	add.s32 	%r55, %r63, %r5;
	mad.lo.s32 	%r56, %r55, %r26, %r2;
	shl.b32 	%r57, %r56, 1;
	or.b32  	%r58, %r57, %r3;
	bar.sync 	0;
	mul.wide.s32 	%rd57, %r58, 2;
	add.s64 	%rd58, %rd8, %rd57;
	ld.global.nc.u16 	%rs15, [%rd58];
	// begin inline asm
	{  cvt.f32.f16 %f72, %rs15;}

	// end inline asm
	st.shared.f32 	[%r6], %f72;
	add.s64 	%rd59, %rd7, %rd57;
	ld.global.nc.u16 	%rs16, [%rd59];
	// begin inline asm
	{  cvt.f32.f16 %f73, %rs16;}

	// end inline asm
	mul.f32 	%f79, %f73, 0fBFB8AA3B;
	ex2.approx.f32 	%f80, %f79;
	add.f32 	%f81, %f80, 0f3F800000;
	mov.f32 	%f82, 0fBF1B4598;
	div.rn.f32 	%f83, %f82, %f81;
	mul.f32 	%f84, %f83, 0f3FB8AA3B;
	ex2.approx.f32 	%f85, %f84;
	st.shared.f32 	[%r7], %f85;
	add.s64 	%rd60, %rd6, %rd57;
	ld.global.nc.u16 	%rs17, [%rd60];
	// begin inline asm
	{  cvt.f32.f16 %f74, %rs17;}

	// end inline asm
	st.shared.f32 	[%r8], %f74;
	add.s64 	%rd61, %rd5, %rd57;
	ld.global.nc.u16 	%rs18, [%rd61];
	// begin inline asm
	{  cvt.f32.f16 %f75, %rs18;}

	// end inline asm
	st.shared.f32 	[%r9], %f75;
	add.s64 	%rd62, %rd4, %rd57;
	ld.global.nc.u16 	%rs19, [%rd62];
	// begin inline asm
	{  cvt.f32.f16 %f76, %rs19;}

	// end inline asm
	st.shared.f32 	[%r10], %f76;
	bar.sync 	0;
	ld.shared.f32 	%f86, [_ZZ33rwkv7_state_clampw_forward_kernelI6__halfLi2ELi16EEviiPfPT_S3_S3_S3_S3_S3_S3_S1_S1_E1a];
	fma.rn.f32 	%f87, %f108, %f86, 0f00000000;
	ld.shared.f32 	%f88, [_ZZ33rwkv7_state_clampw_forward_kernelI6__halfLi2ELi16EEviiPfPT_S3_S3_S3_S3_S3_S3_S1_S1_E1a+4];
	fma.rn.f32 	%f89, %f107, %f88, %f87;
	mul.wide.s32 	%rd63, %r58, 4;
	add.s64 	%rd64, %rd3, %rd63;
	st.global.f32 	[%rd64], %f89;
	add.s64 	%rd65, %rd2, %rd57;
	ld.global.nc.u16 	%rs20, [%rd65];
	// begin inline asm
	{  cvt.f32.f16 %f77, %rs20;}

	// end inline asm
	ld.shared.f32 	%f90, [_ZZ33rwkv7_state_clampw_forward_kernelI6__halfLi2ELi16EEviiPfPT_S3_S3_S3_S3_S3_S3_S1_S1_E1w];
	ld.shared.f32 	%f91, [_ZZ33rwkv7_state_clampw_forward_kernelI6__halfLi2ELi16EEviiPfPT_S3_S3_S3_S3_S3_S3_S1_S1_E1b];
	ld.shared.f32 	%f92, [_ZZ33rwkv7_state_clampw_forward_kernelI6__halfLi2ELi16EEviiPfPT_S3_S3_S3_S3_S3_S3_S1_S1_E1k];
	mul.f32 	%f93, %f77, %f92;
	fma.rn.f32 	%f94, %f89, %f91, %f93;
	fma.rn.f32 	%f95, %f108, %f90, %f94;
	ld.shared.f32 	%f96, [_ZZ33rwkv7_state_clampw_forward_kernelI6__halfLi2ELi16EEviiPfPT_S3_S3_S3_S3_S3_S3_S1_S1_E1r];
	fma.rn.f32 	%f97, %f96, %f95, 0f00000000;
	ld.shared.f32 	%f98, [_ZZ33rwkv7_state_clampw_forward_kernelI6__halfLi2ELi16EEviiPfPT_S3_S3_S3_S3_S3_S3_S1_S1_E1w+4];
	ld.shared.f32 	%f99, [_ZZ33rwkv7_state_clampw_forward_kernelI6__halfLi2ELi16EEviiPfPT_S3_S3_S3_S3_S3_S3_S1_S1_E1b+4];
	ld.shared.f32 	%f100, [_ZZ33rwkv7_state_clampw_forward_kernelI6__halfLi2ELi16EEviiPfPT_S3_S3_S3_S3_S3_S3_S1_S1_E1k+4];
	mul.f32 	%f101, %f77, %f100;
	fma.rn.f32 	%f102, %f89, %f99, %f101;
	fma.rn.f32 	%f103, %f107, %f98, %f102;
	ld.shared.f32 	%f104, [_ZZ33rwkv7_state_clampw_forward_kernelI6__halfLi2ELi16EEviiPfPT_S3_S3_S3_S3_S3_S3_S1_S1_E1r+4];
	fma.rn.f32 	%f78, %f104, %f103, %f97;
	// begin inline asm
	{  cvt.rn.f16.f32 %rs21, %f78;}

	// end inline asm
	add.s64 	%rd66, %rd1, %rd57;
	st.global.u16 	[%rd66], %rs21;
$L__BB6_8:
	ret;

}
	// .globl	_Z33rwkv7_state_clampw_forward_kernelI6__halfLi4ELi16EEviiPfPT_S3_S3_S3_S3_S3_S3_S1_S1_
.visible .entry _Z33rwkv7_state_clampw_forward_kernelI6__halfLi4ELi16EEviiPfPT_S3_S3_S3_S3_S3_S3_S1_S1_(
	.param .u32 _Z33rwkv7_state_clampw_forward_kernelI6__halfLi4ELi16EEviiPfPT_S3_S3_S3_S3_S3_S3_S1_S1__param_0,
	.param .u32 _Z33rwkv7_state_clampw_forward_kernelI6__halfLi4ELi16EEviiPfPT_S3_S3_S3_S3_S3_S3_S1_S1__param_1,
	.param .u64 .ptr .align 1 _Z33rwkv7_state_clampw_forward_kernelI6__halfLi4ELi16EEviiPfPT_S3_S3_S3_S3_S3_S3_S1_S1__param_2,
	.param .u64 .ptr .align 1 _Z33rwkv7_state_clampw_forward_kernelI6__halfLi4ELi16EEviiPfPT_S3_S3_S3_S3_S3_S3_S1_S1__param_3,
	.param .u64 .ptr .align 1 _Z33rwkv7_state_clampw_forward_kernelI6__halfLi4ELi16EEviiPfPT_S3_S3_S3_S3_S3_S3_S1_S1__param_4,
	.param .u64 .ptr .align 1 _Z33rwkv7_state_clampw_forward_kernelI6__halfLi4ELi16EEviiPfPT_S3_S3_S3_S3_S3_S3_S1_S1__param_5,
	.param .u64 .ptr .align 1 _Z33rwkv7_state_clampw_forward_kernelI6__halfLi4ELi16EEviiPfPT_S3_S3_S3_S3_S3_S3_S1_S1__param_6,
	.param .u64 .ptr .align 1 _Z33rwkv7_state_clampw_forward_kernelI6__halfLi4ELi16EEviiPfPT_S3_S3_S3_S3_S3_S3_S1_S1__param_7,
	.param .u64 .ptr .align 1 _Z33rwkv7_state_clampw_forward_kernelI6__halfLi4ELi16EEviiPfPT_S3_S3_S3_S3_S3_S3_S1_S1__param_8,
	.param .u64 .ptr .align 1 _Z33rwkv7_state_clampw_forward_kernelI6__halfLi4ELi16EEviiPfPT_S3_S3_S3_S3_S3_S3_S1_S1__param_9,
	.param .u64 .ptr .align 1 _Z33rwkv7_state_clampw_forward_kernelI6__halfLi4ELi16EEviiPfPT_S3_S3_S3_S3_S3_S3_S1_S1__param_10,
	.param .u64 .ptr .align 1 _Z33rwkv7_state_clampw_forward_kernelI6__halfLi4ELi16EEviiPfPT_S3_S3_S3_S3_S3_S3_S1_S1__param_11
)
.maxntid 4
.minnctapersm 2
{
	.reg .pred 	%p<4>;
	.reg .b16 	%rs<8>;
	.reg .b32 	%r<41>;
	.reg .b32 	%f<66>;
	.reg .b64 	%rd<41>;
	// demoted variable
	.shared .align 4 .b8 _ZZ33rwkv7_state_clampw_forward_kernelI6__halfLi4ELi16EEviiPfPT_S3_S3_S3_S3_S3_S3_S1_S1_E1r[16];
	// demoted variable
	.shared .align 4 .b8 _ZZ33rwkv7_state_clampw_forward_kernelI6__halfLi4ELi16EEviiPfPT_S3_S3_S3_S3_S3_S3_S1_S1_E1w[16];
	// demoted variable
	.shared .align 4 .b8 _ZZ33rwkv7_state_clampw_forward_kernelI6__halfLi4ELi16EEviiPfPT_S3_S3_S3_S3_S3_S3_S1_S1_E1k[16];
	// demoted variable
	.shared .align 4 .b8 _ZZ33rwkv7_state_clampw_forward_kernelI6__halfLi4ELi16EEviiPfPT_S3_S3_S3_S3_S3_S3_S1_S1_E1a[16];
	// demoted variable
	.shared .align 4 .b8 _ZZ33rwkv7_state_clampw_forward_kernelI6__halfLi4ELi16EEviiPfPT_S3_S3_S3_S3_S3_S3_S1_S1_E1b[16];
	ld.param.u32 	%r16, [_Z33rwkv7_state_clampw_forward_kernelI6__halfLi4ELi16EEviiPfPT_S3_S3_S3_S3_S3_S3_S1_S1__param_0];
	ld.param.u32 	%r17, [_Z33rwkv7_state_clampw_forward_kernelI6__halfLi4ELi16EEviiPfPT_S3_S3_S3_S3_S3_S3_S1_S1__param_1];
	ld.param.u64 	%rd11, [_Z33rwkv7_state_clampw_forward_kernelI6__halfLi4ELi16EEviiPfPT_S3_S3_S3_S3_S3_S3_S1_S1__param_2];
	ld.param.u64 	%rd12, [_Z33rwkv7_state_clampw_forward_kernelI6__halfLi4ELi16EEviiPfPT_S3_S3_S3_S3_S3_S3_S1_S1__param_3];
	ld.param.u64 	%rd13, [_Z33rwkv7_state_clampw_forward_kernelI6__halfLi4ELi16EEviiPfPT_S3_S3_S3_S3_S3_S3_S1_S1__param_4];
	ld.param.u64 	%rd14, [_Z33rwkv7_state_clampw_forward_kernelI6__halfLi4ELi16EEviiPfPT_S3_S3_S3_S3_S3_S3_S1_S1__param_5];
	ld.param.u64 	%rd15, [_Z33rwkv7_state_clampw_forward_kernelI6__halfLi4ELi16EEviiPfPT_S3_S3_S3_S3_S3_S3_S1_S1__param_6];
	ld.param.u64 	%rd16, [_Z33rwkv7_state_clampw_forward_kernelI6__halfLi4ELi16EEviiPfPT_S3_S3_S3_S3_S3_S3_S1_S1__param_7];
	ld.param.u64 	%rd17, [_Z33rwkv7_state_clampw_forward_kernelI6__halfLi4ELi16EEviiPfPT_S3_S3_S3_S3_S3_S3_S1_S1__param_8];
	ld.param.u64 	%rd18, [_Z33rwkv7_state_clampw_forward_kernelI6__halfLi4ELi16EEviiPfPT_S3_S3_S3_S3_S3_S3_S1_S1__param_9];
	ld.param.u64 	%rd19, [_Z33rwkv7_state_clampw_forward_kernelI6__halfLi4ELi16EEviiPfPT_S3_S3_S3_S3_S3_S3_S1_S1__param_10];
	ld.param.u64 	%rd20, [_Z33rwkv7_state_clampw_forward_kernelI6__halfLi4ELi16EEviiPfPT_S3_S3_S3_S3_S3_S3_S1_S1__param_11];
	mov.u32 	%r1, %tid.x;
	setp.lt.s32 	%p1, %r16, 1;
	@%p1 bra 	$L__BB7_5;
	mov.u32 	%r19, %ctaid.x;
	mov.u32 	%r20, %ctaid.y;
	mul.lo.s32 	%r21, %r17, %r20;
	add.s32 	%r22, %r21, %r19;
	cvta.to.global.u64 	%rd21, %rd11;
	shl.b32 	%r23, %r1, 2;
	cvt.u64.u32 	%rd22, %r23;
	mul.wide.s32 	%rd23, %r22, 16;
	or.b64  	%rd24, %rd23, %rd22;
	shl.b64 	%rd25, %rd24, 2;
	add.s64 	%rd26, %rd21, %rd25;
	ld.global.nc.f32 	%f62, [%rd26+12];
	ld.global.nc.f32 	%f63, [%rd26+8];
	ld.global.nc.f32 	%f64, [%rd26+4];
	ld.global.nc.f32 	%f65, [%rd26];
	mov.u32 	%r24, _ZZ33rwkv7_state_clampw_forward_kernelI6__halfLi4ELi16EEviiPfPT_S3_S3_S3_S3_S3_S3_S1_S1_E1r;
	add.s32 	%r2, %r24, %r23;
	mov.u32 	%r25, _ZZ33rwkv7_state_clampw_forward_kernelI6__halfLi4ELi16EEviiPfPT_S3_S3_S3_S3_S3_S3_S1_S1_E1w;
	add.s32 	%r3, %r25, %r23;
	mov.u32 	%r26, _ZZ33rwkv7_state_clampw_forward_kernelI6__halfLi4ELi16EEviiPfPT_S3_S3_S3_S3_S3_S3_S1_S1_E1k;
	add.s32 	%r4, %r26, %r23;
	mov.u32 	%r27, _ZZ33rwkv7_state_clampw_forward_kernelI6__halfLi4ELi16EEviiPfPT_S3_S3_S3_S3_S3_S3_S1_S1_E1a;
	add.s32 	%r5, %r27, %r23;
	mov.u32 	%r28, _ZZ33rwkv7_state_clampw_forward_kernelI6__halfLi4ELi16EEviiPfPT_S3_S3_S3_S3_S3_S3_S1_S1_E1b;
	add.s32 	%r6, %r28, %r23;
	neg.s32 	%r39, %r16;
	mad.lo.s32 	%r29, %r21, %r16, %r19;
	shl.b32 	%r30, %r29, 2;
	or.b32  	%r38, %r1, %r30;
	shl.b32 	%r9, %r17, 2;
	shr.s32 	%r31, %r16, 31;
	shr.u32 	%r32, %r31, 28;
	add.s32 	%r33, %r16, %r32;
	and.b32  	%r34, %r33, -16;
	mul.wide.s32 	%rd1, %r22, %r34;
	cvta.to.global.u64 	%rd2, %rd12;
	cvta.to.global.u64 	%rd3, %rd13;
	cvta.to.global.u64 	%rd4, %rd14;
	cvta.to.global.u64 	%rd5, %rd16;
	cvta.to.global.u64 	%rd6, %rd17;
	cvta.to.global.u64 	%rd7, %rd20;
	cvta.to.global.u64 	%rd8, %rd15;
	cvta.to.global.u64 	%rd9, %rd18;
	cvta.to.global.u64 	%rd10, %rd19;
	mov.b32 	%r40, 0;
$L__BB7_2:
	bar.sync 	0;
	mul.wide.s32 	%rd27, %r38, 2;
	add.s64 	%rd28, %rd2, %rd27;
	ld.global.nc.u16 	%rs1, [%rd28];
	// begin inline asm
	{  cvt.f32.f16 %f13, %rs1;}

	// end inline asm
	st.shared.f32 	[%r2], %f13;
	add.s64 	%rd29, %rd3, %rd27;
	ld.global.nc.u16 	%rs2, [%rd29];
	// begin inline asm
	{  cvt.f32.f16 %f14, %rs2;}

	// end inline asm
	mul.f32 	%f20, %f14, 0fBFB8AA3B;
	ex2.approx.f32 	%f21, %f20;
	add.f32 	%f22, %f21, 0f3F800000;
	mov.f32 	%f23, 0fBF1B4598;
	div.rn.f32 	%f24, %f23, %f22;
	mul.f32 	%f25, %f24, 0f3FB8AA3B;
	ex2.approx.f32 	%f26, %f25;
	st.shared.f32 	[%r3], %f26;
	add.s64 	%rd30, %rd4, %rd27;
	ld.global.nc.u16 	%rs3, [%rd30];
	// begin inline asm
	{  cvt.f32.f16 %f15, %rs3;}

	// end inline asm
	st.shared.f32 	[%r4], %f15;
	add.s64 	%rd31, %rd5, %rd27;
	ld.global.nc.u16 	%rs4, [%rd31];
	// begin inline asm
	{  cvt.f32.f16 %f16, %rs4;}

	// end inline asm
	st.shared.f32 	[%r5], %f16;
	add.s64 	%rd32, %rd6, %rd27;
	ld.global.nc.u16 	%rs5, [%rd32];
	// begin inline asm
	{  cvt.f32.f16 %f17, %rs5;}

	// end inline asm
	st.shared.f32 	[%r6], %f17;
	bar.sync 	0;
	ld.shared.f32 	%f27, [_ZZ33rwkv7_state_clampw_forward_kernelI6__halfLi4ELi16EEviiPfPT_S3_S3_S3_S3_S3_S3_S1_S1_E1a];
	fma.rn.f32 	%f28, %f65, %f27, 0f00000000;
	ld.shared.f32 	%f29, [_ZZ33rwkv7_state_clampw_forward_kernelI6__halfLi4ELi16EEviiPfPT_S3_S3_S3_S3_S3_S3_S1_S1_E1a+4];
	fma.rn.f32 	%f30, %f64, %f29, %f28;
	ld.shared.f32 	%f31, [_ZZ33rwkv7_state_clampw_forward_kernelI6__halfLi4ELi16EEviiPfPT_S3_S3_S3_S3_S3_S3_S1_S1_E1a+8];
	fma.rn.f32 	%f32, %f63, %f31, %f30;
	ld.shared.f32 	%f33, [_ZZ33rwkv7_state_clampw_forward_kernelI6__halfLi4ELi16EEviiPfPT_S3_S3_S3_S3_S3_S3_S1_S1_E1a+12];
	fma.rn.f32 	%f34, %f62, %f33, %f32;
	mul.wide.s32 	%rd33, %r38, 4;
	add.s64 	%rd34, %rd7, %rd33;
	st.global.f32 	[%rd34], %f34;
	add.s64 	%rd35, %rd8, %rd27;
	ld.global.nc.u16 	%rs6, [%rd35];
	// begin inline asm
	{  cvt.f32.f16 %f18, %rs6;}

	// end inline asm
	ld.shared.f32 	%f35, [_ZZ33rwkv7_state_clampw_forward_kernelI6__halfLi4ELi16EEviiPfPT_S3_S3_S3_S3_S3_S3_S1_S1_E1w];
	ld.shared.f32 	%f36, [_ZZ33rwkv7_state_clampw_forward_kernelI6__halfLi4ELi16EEviiPfPT_S3_S3_S3_S3_S3_S3_S1_S1_E1b];
	ld.shared.f32 	%f37, [_ZZ33rwkv7_state_clampw_forward_kernelI6__halfLi4ELi16EEviiPfPT_S3_S3_S3_S3_S3_S3_S1_S1_E1k];
	mul.f32 	%f38, %f18, %f37;
	fma.rn.f32 	%f39, %f34, %f36, %f38;
	fma.rn.f32 	%f65, %f65, %f35, %f39;
	ld.shared.f32 	%f40, [_ZZ33rwkv7_state_clampw_forward_kernelI6__halfLi4ELi16EEviiPfPT_S3_S3_S3_S3_S3_S3_S1_S1_E1r];
	fma.rn.f32 	%f41, %f40, %f65, 0f00000000;
	ld.shared.f32 	%f42, [_ZZ33rwkv7_state_clampw_forward_kernelI6__halfLi4ELi16EEviiPfPT_S3_S3_S3_S3_S3_S3_S1_S1_E1w+4];
	ld.shared.f32 	%f43, [_ZZ33rwkv7_state_clampw_forward_kernelI6__halfLi4ELi16EEviiPfPT_S3_S3_S3_S3_S3_S3_S1_S1_E1b+4];
	ld.shared.f32 	%f44, [_ZZ33rwkv7_state_clampw_forward_kernelI6__halfLi4ELi16EEviiPfPT_S3_S3_S3_S3_S3_S3_S1_S1_E1k+4];
	mul.f32 	%f45, %f18, %f44;
	fma.rn.f32 	%f46, %f34, %f43, %f45;
	fma.rn.f32 	%f64, %f64, %f42, %f46;
	ld.shared.f32 	%f47, [_ZZ33rwkv7_state_clampw_forward_kernelI6__halfLi4ELi16EEviiPfPT_S3_S3_S3_S3_S3_S3_S1_S1_E1r+4];
	fma.rn.f32 	%f48, %f47, %f64, %f41;
	ld.shared.f32 	%f49, [_ZZ33rwkv7_state_clampw_forward_kernelI6__halfLi4ELi16EEviiPfPT_S3_S3_S3_S3_S3_S3_S1_S1_E1w+8];
	ld.shared.f32 	%f50, [_ZZ33rwkv7_state_clampw_forward_kernelI6__halfLi4ELi16EEviiPfPT_S3_S3_S3_S3_S3_S3_S1_S1_E1b+8];
	ld.shared.f32 	%f51, [_ZZ33rwkv7_state_clampw_forward_kernelI6__halfLi4ELi16EEviiPfPT_S3_S3_S3_S3_S3_S3_S1_S1_E1k+8];
	mul.f32 	%f52, %f18, %f51;
	fma.rn.f32 	%f53, %f34, %f50, %f52;
	fma.rn.f32 	%f63, %f63, %f49, %f53;
	ld.shared.f32 	%f54, [_ZZ33rwkv7_state_clampw_forward_kernelI6__halfLi4ELi16EEviiPfPT_S3_S3_S3_S3_S3_S3_S1_S1_E1r+8];
	fma.rn.f32 	%f55, %f54, %f63, %f48;
	ld.shared.f32 	%f56, [_ZZ33rwkv7_state_clampw_forward_kernelI6__halfLi4ELi16EEviiPfPT_S3_S3_S3_S3_S3_S3_S1_S1_E1w+12];
	ld.shared.f32 	%f57, [_ZZ33rwkv7_state_clampw_forward_kernelI6__halfLi4ELi16EEviiPfPT_S3_S3_S3_S3_S3_S3_S1_S1_E1b+12];
	ld.shared.f32 	%f58, [_ZZ33rwkv7_state_clampw_forward_kernelI6__halfLi4ELi16EEviiPfPT_S3_S3_S3_S3_S3_S3_S1_S1_E1k+12];
	mul.f32 	%f59, %f18, %f58;
	fma.rn.f32 	%f60, %f34, %f57, %f59;
	fma.rn.f32 	%f62, %f62, %f56, %f60;
	ld.shared.f32 	%f61, [_ZZ33rwkv7_state_clampw_forward_kernelI6__halfLi4ELi16EEviiPfPT_S3_S3_S3_S3_S3_S3_S1_S1_E1r+12];
	fma.rn.f32 	%f19, %f61, %f62, %f55;
	// begin inline asm
	{  cvt.rn.f16.f32 %rs7, %f19;}

	// end inline asm
	add.s64 	%rd36, %rd9, %rd27;
	st.global.u16 	[%rd36], %rs7;
	and.b32  	%r35, %r40, 15;
	setp.ne.s32 	%p2, %r35, 15;
	@%p2 bra 	$L__BB7_4;
	and.b32  	%r36, %r40, 2147483632;
	or.b32  	%r37, %r36, %r1;
	cvt.u64.u32 	%rd37, %r37;
	add.s64 	%rd38, %rd1, %rd37;
	shl.b64 	%rd39, %rd38, 2;
	add.s64 	%rd40, %rd10, %rd39;
	st.global.f32 	[%rd40], %f65;
	st.global.f32 	[%rd40+16], %f64;
	st.global.f32 	[%rd40+32], %f63;
	st.global.f32 	[%rd40+48], %f62;
$L__BB7_4:
	add.s32 	%r40, %r40, 1;
	add.s32 	%r39, %r39, 1;
	setp.ne.s32 	%p3, %r39, 0;
	add.s32 	%r38, %r38, %r9;
	@%p3 bra 	$L__BB7_2;
$L__BB7_5:
	ret;

}
	// .globl	_Z33rwkv7_state_clampw_forward_kernelI6__halfLi8ELi16EEviiPfPT_S3_S3_S3_S3_S3_S3_S1_S1_
.visible .entry _Z33rwkv7_state_clampw_forward_kernelI6__halfLi8ELi16EEviiPfPT_S3_S3_S3_S3_S3_S3_S1_S1_(
	.param .u32 _Z33rwkv7_state_clampw_forward_kernelI6__halfLi8ELi16EEviiPfPT_S3_S3_S3_S3_S3_S3_S1_S1__param_0,
	.param .u32 _Z33rwkv7_state_clampw_forward_kernelI6__halfLi8ELi16EEviiPfPT_S3_S3_S3_S3_S3_S3_S1_S1__param_1,
	.param .u64 .ptr .align 1 _Z33rwkv7_state_clampw_forward_kernelI6__halfLi8ELi16EEviiPfPT_S3_S3_S3_S3_S3_S3_S1_S1__param_2,
	.param .u64 .ptr .align 1 _Z33rwkv7_state_clampw_forward_kernelI6__halfLi8ELi16EEviiPfPT_S3_S3_S3_S3_S3_S3_S1_S1__param_3,
	.param .u64 .ptr .align 1 _Z33rwkv7_state_clampw_forward_kernelI6__halfLi8ELi16EEviiPfPT_S3_S3_S3_S3_S3_S3_S1_S1__param_4,
	.param .u64 .ptr .align 1 _Z33rwkv7_state_clampw_forward_kernelI6__halfLi8ELi16EEviiPfPT_S3_S3_S3_S3_S3_S3_S1_S1__param_5,
	.param .u64 .ptr .align 1 _Z33rwkv7_state_clampw_forward_kernelI6__halfLi8ELi16EEviiPfPT_S3_S3_S3_S3_S3_S3_S1_S1__param_6,
	.param .u64 .ptr .align 1 _Z33rwkv7_state_clampw_forward_kernelI6__halfLi8ELi16EEviiPfPT_S3_S3_S3_S3_S3_S3_S1_S1__param_7,
	.param .u64 .ptr .align 1 _Z33rwkv7_state_clampw_forward_kernelI6__halfLi8ELi16EEviiPfPT_S3_S3_S3_S3_S3_S3_S1_S1__param_8,
	.param .u64 .ptr .align 1 _Z33rwkv7_state_clampw_forward_kernelI6__halfLi8ELi16EEviiPfPT_S3_S3_S3_S3_S3_S3_S1_S1__param_9,
	.param .u64 .ptr .align 1 _Z33rwkv7_state_clampw_forward_kernelI6__halfLi8ELi16EEviiPfPT_S3_S3_S3_S3_S3_S3_S1_S1__param_10,
	.param .u64 .ptr .align 1 _Z33rwkv7_state_clampw_forward_kernelI6__halfLi8ELi16EEviiPfPT_S3_S3_S3_S3_S3_S3_S1_S1__param_11
)
.maxntid 8
.minnctapersm 2
{
	.reg .pred 	%p<4>;
	.reg .b16 	%rs<8>;
	.reg .b32 	%r<51>;
	.reg .b32 	%f<118>;
	.reg .b64 	%rd<69>;
	// demoted variable
	.shared .align 4 .b8 _ZZ33rwkv7_state_clampw_forward_kernelI6__halfLi8ELi16EEviiPfPT_S3_S3_S3_S3_S3_S3_S1_S1_E1r[32];
	// demoted variable
	.shared .align 4 .b8 _ZZ33rwkv7_state_clampw_forward_kernelI6__halfLi8ELi16EEviiPfPT_S3_S3_S3_S3_S3_S3_S1_S1_E1w[32];
	// demoted variable
	.shared .align 4 .b8 _ZZ33rwkv7_state_clampw_forward_kernelI6__halfLi8ELi16EEviiPfPT_S3_S3_S3_S3_S3_S3_S1_S1_E1k[32];
	// demoted variable
	.shared .align 4 .b8 _ZZ33rwkv7_state_clampw_forward_kernelI6__halfLi8ELi16EEviiPfPT_S3_S3_S3_S3_S3_S3_S1_S1_E1a[32];
	// demoted variable
	.shared .align 4 .b8 _ZZ33rwkv7_state_clampw_forward_kernelI6__halfLi8ELi16EEviiPfPT_S3_S3_S3_S3_S3_S3_S1_S1_E1b[32];
	ld.param.u32 	%r16, [_Z33rwkv7_state_clampw_forward_kernelI6__halfLi8ELi16EEviiPfPT_S3_S3_S3_S3_S3_S3_S1_S1__param_0];
	ld.param.u32 	%r17, [_Z33rwkv7_state_clampw_forward_kernelI6__halfLi8ELi16EEviiPfPT_S3_S3_S3_S3_S3_S3_S1_S1__param_1];
	ld.param.u64 	%rd11, [_Z33rwkv7_state_clampw_forward_kernelI6__halfLi8ELi16EEviiPfPT_S3_S3_S3_S3_S3_S3_S1_S1__param_2];
	ld.param.u64 	%rd12, [_Z33rwkv7_state_clampw_forward_kernelI6__halfLi8ELi16EEviiPfPT_S3_S3_S3_S3_S3_S3_S1_S1__param_3];
	ld.param.u64 	%rd13, [_Z33rwkv7_state_clampw_forward_kernelI6__halfLi8ELi16EEviiPfPT_S3_S3_S3_S3_S3_S3_S1_S1__param_4];
	ld.param.u64 	%rd14, [_Z33rwkv7_state_clampw_forward_kernelI6__halfLi8ELi16EEviiPfPT_S3_S3_S3_S3_S3_S3_S1_S1__param_5];
	ld.param.u64 	%rd15, [_Z33rwkv7_state_clampw_forward_kernelI6__halfLi8ELi16EEviiPfPT_S3_S3_S3_S3_S3_S3_S1_S1__param_6];
	ld.param.u64 	%rd16, [_Z33rwkv7_state_clampw_forward_kernelI6__halfLi8ELi16EEviiPfPT_S3_S3_S3_S3_S3_S3_S1_S1__param_7];
	ld.param.u64 	%rd17, [_Z33rwkv7_state_clampw_forward_kernelI6__halfLi8ELi16EEviiPfPT_S3_S3_S3_S3_S3_S3_S1_S1__param_8];
	ld.param.u64 	%rd18, [_Z33rwkv7_state_clampw_forward_kernelI6__halfLi8ELi16EEviiPfPT_S3_S3_S3_S3_S3_S3_S1_S1__param_9];
	ld.param.u64 	%rd19, [_Z33rwkv7_state_clampw_forward_kernelI6__halfLi8ELi16EEviiPfPT_S3_S3_S3_S3_S3_S3_S1_S1__param_10];
	ld.param.u64 	%rd20, [_Z33rwkv7_state_clampw_forward_kernelI6__halfLi8ELi16EEviiPfPT_S3_S3_S3_S3_S3_S3_S1_S1__param_11];
	mov.u32 	%r1, %tid.x;
	setp.lt.s32 	%p1, %r16, 1;
	@%p1 bra 	$L__BB8_5;
	cvta.to.global.u64 	%rd1, %rd19;
	mov.u32 	%r19, %ctaid.x;
	mov.u32 	%r20, %ctaid.y;
	mul.lo.s32 	%r21, %r17, %r20;
	add.s32 	%r22, %r21, %r19;
	shr.s32 	%r23, %r16, 31;
	shr.u32 	%r24, %r23, 28;
	add.s32 	%r25, %r16, %r24;
	shl.b32 	%r26, %r25, 2;
	and.b32  	%r27, %r26, -64;
	mul.wide.s32 	%rd2, %r22, %r27;
	cvta.to.global.u64 	%rd21, %rd11;
	shl.b32 	%r28, %r1, 3;
	cvt.u64.u32 	%rd22, %r28;
	mul.wide.s32 	%rd23, %r22, 64;
	or.b64  	%rd24, %rd23, %rd22;
	shl.b64 	%rd25, %rd24, 2;
	add.s64 	%rd26, %rd21, %rd25;
	ld.global.nc.f32 	%f110, [%rd26+28];
	ld.global.nc.f32 	%f111, [%rd26+24];
	ld.global.nc.f32 	%f112, [%rd26+20];
	ld.global.nc.f32 	%f113, [%rd26+16];
	ld.global.nc.f32 	%f114, [%rd26+12];
	ld.global.nc.f32 	%f115, [%rd26+8];
	ld.global.nc.f32 	%f116, [%rd26+4];
	ld.global.nc.f32 	%f117, [%rd26];
	shl.b32 	%r29, %r1, 2;
	mov.u32 	%r30, _ZZ33rwkv7_state_clampw_forward_kernelI6__halfLi8ELi16EEviiPfPT_S3_S3_S3_S3_S3_S3_S1_S1_E1r;
	add.s32 	%r2, %r30, %r29;
	mov.u32 	%r31, _ZZ33rwkv7_state_clampw_forward_kernelI6__halfLi8ELi16EEviiPfPT_S3_S3_S3_S3_S3_S3_S1_S1_E1w;
	add.s32 	%r3, %r31, %r29;
	mov.u32 	%r32, _ZZ33rwkv7_state_clampw_forward_kernelI6__halfLi8ELi16EEviiPfPT_S3_S3_S3_S3_S3_S3_S1_S1_E1k;
	add.s32 	%r4, %r32, %r29;
	mov.u32 	%r33, _ZZ33rwkv7_state_clampw_forward_kernelI6__halfLi8ELi16EEviiPfPT_S3_S3_S3_S3_S3_S3_S1_S1_E1a;
	add.s32 	%r5, %r33, %r29;
	mov.u32 	%r34, _ZZ33rwkv7_state_clampw_forward_kernelI6__halfLi8ELi16EEviiPfPT_S3_S3_S3_S3_S3_S3_S1_S1_E1b;
	add.s32 	%r6, %r34, %r29;
	neg.s32 	%r49, %r16;
	mad.lo.s32 	%r35, %r21, %r16, %r19;
	shl.b32 	%r36, %r35, 3;
	or.b32  	%r48, %r1, %r36;
	shl.b32 	%r9, %r17, 3;
	cvta.to.global.u64 	%rd3, %rd12;
	cvta.to.global.u64 	%rd4, %rd13;
	cvta.to.global.u64 	%rd5, %rd14;
	cvta.to.global.u64 	%rd6, %rd16;
	cvta.to.global.u64 	%rd7, %rd17;
	cvta.to.global.u64 	%rd8, %rd20;
	cvta.to.global.u64 	%rd9, %rd15;
	cvta.to.global.u64 	%rd10, %rd18;
	mov.b32 	%r50, 0;
$L__BB8_2:
	bar.sync 	0;
	mul.wide.s32 	%rd27, %r48, 2;
	add.s64 	%rd28, %rd3, %rd27;
	ld.global.nc.u16 	%rs1, [%rd28];
	// begin inline asm
	{  cvt.f32.f16 %f25, %rs1;}

	// end inline asm
	st.shared.f32 	[%r2], %f25;
	add.s64 	%rd29, %rd4, %rd27;
	ld.global.nc.u16 	%rs2, [%rd29];
	// begin inline asm
	{  cvt.f32.f16 %f26, %rs2;}

	// end inline asm
	mul.f32 	%f32, %f26, 0fBFB8AA3B;
	ex2.approx.f32 	%f33, %f32;
	add.f32 	%f34, %f33, 0f3F800000;
	mov.f32 	%f35, 0fBF1B4598;
	div.rn.f32 	%f36, %f35, %f34;
	mul.f32 	%f37, %f36, 0f3FB8AA3B;
	ex2.approx.f32 	%f38, %f37;
	st.shared.f32 	[%r3], %f38;
	add.s64 	%rd30, %rd5, %rd27;
	ld.global.nc.u16 	%rs3, [%rd30];
	// begin inline asm
	{  cvt.f32.f16 %f27, %rs3;}

	// end inline asm
	st.shared.f32 	[%r4], %f27;
	add.s64 	%rd31, %rd6, %rd27;
	ld.global.nc.u16 	%rs4, [%rd31];
	// begin inline asm
	{  cvt.f32.f16 %f28, %rs4;}

	// end inline asm
	st.shared.f32 	[%r5], %f28;
	add.s64 	%rd32, %rd7, %rd27;
	ld.global.nc.u16 	%rs5, [%rd32];
	// begin inline asm
	{  cvt.f32.f16 %f29, %rs5;}

	// end inline asm
	st.shared.f32 	[%r6], %f29;
	bar.sync 	0;
	ld.shared.f32 	%f39, [_ZZ33rwkv7_state_clampw_forward_kernelI6__halfLi8ELi16EEviiPfPT_S3_S3_S3_S3_S3_S3_S1_S1_E1a];
	fma.rn.f32 	%f40, %f117, %f39, 0f00000000;
	ld.shared.f32 	%f41, [_ZZ33rwkv7_state_clampw_forward_kernelI6__halfLi8ELi16EEviiPfPT_S3_S3_S3_S3_S3_S3_S1_S1_E1a+4];
	fma.rn.f32 	%f42, %f116, %f41, %f40;
	ld.shared.f32 	%f43, [_ZZ33rwkv7_state_clampw_forward_kernelI6__halfLi8ELi16EEviiPfPT_S3_S3_S3_S3_S3_S3_S1_S1_E1a+8];
	fma.rn.f32 	%f44, %f115, %f43, %f42;
	ld.shared.f32 	%f45, [_ZZ33rwkv7_state_clampw_forward_kernelI6__halfLi8ELi16EEviiPfPT_S3_S3_S3_S3_S3_S3_S1_S1_E1a+12];
	fma.rn.f32 	%f46, %f114, %f45, %f44;
	ld.shared.f32 	%f47, [_ZZ33rwkv7_state_clampw_forward_kernelI6__halfLi8ELi16EEviiPfPT_S3_S3_S3_S3_S3_S3_S1_S1_E1a+16];
	fma.rn.f32 	%f48, %f113, %f47, %f46;
	ld.shared.f32 	%f49, [_ZZ33rwkv7_state_clampw_forward_kernelI6__halfLi8ELi16EEviiPfPT_S3_S3_S3_S3_S3_S3_S1_S1_E1a+20];
	fma.rn.f32 	%f50, %f112, %f49, %f48;
	ld.shared.f32 	%f51, [_ZZ33rwkv7_state_clampw_forward_kernelI6__halfLi8ELi16EEviiPfPT_S3_S3_S3_S3_S3_S3_S1_S1_E1a+24];
	fma.rn.f32 	%f52, %f111, %f51, %f50;
	ld.shared.f32 	%f53, [_ZZ33rwkv7_state_clampw_forward_kernelI6__halfLi8ELi16EEviiPfPT_S3_S3_S3_S3_S3_S3_S1_S1_E1a+28];
	fma.rn.f32 	%f54, %f110, %f53, %f52;
	mul.wide.s32 	%rd33, %r48, 4;
	add.s64 	%rd34, %rd8, %rd33;
	st.global.f32 	[%rd34], %f54;
	add.s64 	%rd35, %rd9, %rd27;
	ld.global.nc.u16 	%rs6, [%rd35];
	// begin inline asm
	{  cvt.f32.f16 %f30, %rs6;}

	// end inline asm
	ld.shared.f32 	%f55, [_ZZ33rwkv7_state_clampw_forward_kernelI6__halfLi8ELi16EEviiPfPT_S3_S3_S3_S3_S3_S3_S1_S1_E1w];
	ld.shared.f32 	%f56, [_ZZ33rwkv7_state_clampw_forward_kernelI6__halfLi8ELi16EEviiPfPT_S3_S3_S3_S3_S3_S3_S1_S1_E1b];
	ld.shared.f32 	%f57, [_ZZ33rwkv7_state_clampw_forward_kernelI6__halfLi8ELi16EEviiPfPT_S3_S3_S3_S3_S3_S3_S1_S1_E1k];
	mul.f32 	%f58, %f30, %f57;
	fma.rn.f32 	%f59, %f54, %f56, %f58;
	fma.rn.f32 	%f117, %f117, %f55, %f59;
	ld.shared.f32 	%f60, [_ZZ33rwkv7_state_clampw_forward_kernelI6__halfLi8ELi16EEviiPfPT_S3_S3_S3_S3_S3_S3_S1_S1_E1r];
	fma.rn.f32 	%f61, %f60, %f117, 0f00000000;
	ld.shared.f32 	%f62, [_ZZ33rwkv7_state_clampw_forward_kernelI6__halfLi8ELi16EEviiPfPT_S3_S3_S3_S3_S3_S3_S1_S1_E1w+4];
	ld.shared.f32 	%f63, [_ZZ33rwkv7_state_clampw_forward_kernelI6__halfLi8ELi16EEviiPfPT_S3_S3_S3_S3_S3_S3_S1_S1_E1b+4];
	ld.shared.f32 	%f64, [_ZZ33rwkv7_state_clampw_forward_kernelI6__halfLi8ELi16EEviiPfPT_S3_S3_S3_S3_S3_S3_S1_S1_E1k+4];
	mul.f32 	%f65, %f30, %f64;
	fma.rn.f32 	%f66, %f54, %f63, %f65;
	fma.rn.f32 	%f116, %f116, %f62, %f66;
	ld.shared.f32 	%f67, [_ZZ33rwkv7_state_clampw_forward_kernelI6__halfLi8ELi16EEviiPfPT_S3_S3_S3_S3_S3_S3_S1_S1_E1r+4];
	fma.rn.f32 	%f68, %f67, %f116, %f61;
	ld.shared.f32 	%f69, [_ZZ33rwkv7_state_clampw_forward_kernelI6__halfLi8ELi16EEviiPfPT_S3_S3_S3_S3_S3_S3_S1_S1_E1w+8];
	ld.shared.f32 	%f70, [_ZZ33rwkv7_state_clampw_forward_kernelI6__halfLi8ELi16EEviiPfPT_S3_S3_S3_S3_S3_S3_S1_S1_E1b+8];
	ld.shared.f32 	%f71, [_ZZ33rwkv7_state_clampw_forward_kernelI6__halfLi8ELi16EEviiPfPT_S3_S3_S3_S3_S3_S3_S1_S1_E1k+8];
	mul.f32 	%f72, %f30, %f71;
	fma.rn.f32 	%f73, %f54, %f70, %f72;
	fma.rn.f32 	%f115, %f115, %f69, %f73;
	ld.shared.f32 	%f74, [_ZZ33rwkv7_state_clampw_forward_kernelI6__halfLi8ELi16EEviiPfPT_S3_S3_S3_S3_S3_S3_S1_S1_E1r+8];
	fma.rn.f32 	%f75, %f74, %f115, %f68;
	ld.shared.f32 	%f76, [_ZZ33rwkv7_state_clampw_forward_kernelI6__halfLi8ELi16EEviiPfPT_S3_S3_S3_S3_S3_S3_S1_S1_E1w+12];
	ld.shared.f32 	%f77, [_ZZ33rwkv7_state_clampw_forward_kernelI6__halfLi8ELi16EEviiPfPT_S3_S3_S3_S3_S3_S3_S1_S1_E1b+12];
	ld.shared.f32 	%f78, [_ZZ33rwkv7_state_clampw_forward_kernelI6__halfLi8ELi16EEviiPfPT_S3_S3_S3_S3_S3_S3_S1_S1_E1k+12];
	mul.f32 	%f79, %f30, %f78;
	fma.rn.f32 	%f80, %f54, %f77, %f79;
	fma.rn.f32 	%f114, %f114, %f76, %f80;
	ld.shared.f32 	%f81, [_ZZ33rwkv7_state_clampw_forward_kernelI6__halfLi8ELi16EEviiPfPT_S3_S3_S3_S3_S3_S3_S1_S1_E1r+12];
	fma.rn.f32 	%f82, %f81, %f114, %f75;
	ld.shared.f32 	%f83, [_ZZ33rwkv7_state_clampw_forward_kernelI6__halfLi8ELi16EEviiPfPT_S3_S3_S3_S3_S3_S3_S1_S1_E1w+16];
	ld.shared.f32 	%f84, [_ZZ33rwkv7_state_clampw_forward_kernelI6__halfLi8ELi16EEviiPfPT_S3_S3_S3_S3_S3_S3_S1_S1_E1b+16];
	ld.shared.f32 	%f85, [_ZZ33rwkv7_state_clampw_forward_kernelI6__halfLi8ELi16EEviiPfPT_S3_S3_S3_S3_S3_S3_S1_S1_E1k+16];
	mul.f32 	%f86, %f30, %f85;
	fma.rn.f32 	%f87, %f54, %f84, %f86;
	fma.rn.f32 	%f113, %f113, %f83, %f87;
	ld.shared.f32 	%f88, [_ZZ33rwkv7_state_clampw_forward_kernelI6__halfLi8ELi16EEviiPfPT_S3_S3_S3_S3_S3_S3_S1_S1_E1r+16];
	fma.rn.f32 	%f89, %f88, %f113, %f82;
	ld.shared.f32 	%f90, [_ZZ33rwkv7_state_clampw_forward_kernelI6__halfLi8ELi16EEviiPfPT_S3_S3_S3_S3_S3_S3_S1_S1_E1w+20];
	ld.shared.f32 	%f91, [_ZZ33rwkv7_state_clampw_forward_kernelI6__halfLi8ELi16EEviiPfPT_S3_S3_S3_S3_S3_S3_S1_S1_E1b+20];
	ld.shared.f32 	%f92, [_ZZ33rwkv7_state_clampw_forward_kernelI6__halfLi8ELi16EEviiPfPT_S3_S3_S3_S3_S3_S3_S1_S1_E1k+20];
	mul.f32 	%f93, %f30, %f92;
	fma.rn.f32 	%f94, %f54, %f91, %f93;
	fma.rn.f32 	%f112, %f112, %f90, %f94;
	ld.shared.f32 	%f95, [_ZZ33rwkv7_state_clampw_forward_kernelI6__halfLi8ELi16EEviiPfPT_S3_S3_S3_S3_S3_S3_S1_S1_E1r+20];
	fma.rn.f32 	%f96, %f95, %f112, %f89;
	ld.shared.f32 	%f97, [_ZZ33rwkv7_state_clampw_forward_kernelI6__halfLi8ELi16EEviiPfPT_S3_S3_S3_S3_S3_S3_S1_S1_E1w+24];
	ld.shared.f32 	%f98, [_ZZ33rwkv7_state_clampw_forward_kernelI6__halfLi8ELi16EEviiPfPT_S3_S3_S3_S3_S3_S3_S1_S1_E1b+24];
	ld.shared.f32 	%f99, [_ZZ33rwkv7_state_clampw_forward_kernelI6__halfLi8ELi16EEviiPfPT_S3_S3_S3_S3_S3_S3_S1_S1_E1k+24];
	mul.f32 	%f100, %f30, %f99;
	fma.rn.f32 	%f101, %f54, %f98, %f100;
	fma.rn.f32 	%f111, %f111, %f97, %f101;
	ld.shared.f32 	%f102, [_ZZ33rwkv7_state_clampw_forward_kernelI6__halfLi8ELi16EEviiPfPT_S3_S3_S3_S3_S3_S3_S1_S1_E1r+24];
	fma.rn.f32 	%f103, %f102, %f111, %f96;
	ld.shared.f32 	%f104, [_ZZ33rwkv7_state_clampw_forward_kernelI6__halfLi8ELi16EEviiPfPT_S3_S3_S3_S3_S3_S3_S1_S1_E1w+28];
	ld.shared.f32 	%f105, [_ZZ33rwkv7_state_clampw_forward_kernelI6__halfLi8ELi16EEviiPfPT_S3_S3_S3_S3_S3_S3_S1_S1_E1b+28];
	ld.shared.f32 	%f106, [_ZZ33rwkv7_state_clampw_forward_kernelI6__halfLi8ELi16EEviiPfPT_S3_S3_S3_S3_S3_S3_S1_S1_E1k+28];
	mul.f32 	%f107, %f30, %f106;
	fma.rn.f32 	%f108, %f54, %f105, %f107;
	fma.rn.f32 	%f110, %f110, %f104, %f108;
	ld.shared.f32 	%f109, [_ZZ33rwkv7_state_clampw_forward_kernelI6__halfLi8ELi16EEviiPfPT_S3_S3_S3_S3_S3_S3_S1_S1_E1r+28];
	fma.rn.f32 	%f31, %f109, %f110, %f103;
	// begin inline asm
	{  cvt.rn.f16.f32 %rs7, %f31;}

	// end inline asm
	add.s64 	%rd36, %rd10, %rd27;
	st.global.u16 	[%rd36], %rs7;
	and.b32  	%r37, %r50, 15;
	setp.ne.s32 	%p2, %r37, 15;
	@%p2 bra 	$L__BB8_4;
	shl.b32 	%r38, %r50, 2;
	and.b32  	%r39, %r38, -64;
	or.b32  	%r40, %r39, %r1;
	cvt.s64.s32 	%rd37, %r40;
	add.s64 	%rd38, %rd2, %rd37;
	shl.b64 	%rd39, %rd38, 2;
	add.s64 	%rd40, %rd1, %rd39;
	st.global.f32 	[%rd40], %f117;
	or.b32  	%r41, %r40, 8;
	cvt.s64.s32 	%rd41, %r41;
	add.s64 	%rd42, %rd2, %rd41;
	shl.b64 	%rd43, %rd42, 2;
	add.s64 	%rd44, %rd1, %rd43;
	st.global.f32 	[%rd44], %f116;
	or.b32  	%r42, %r40, 16;
	cvt.s64.s32 	%rd45, %r42;
	add.s64 	%rd46, %rd2, %rd45;
	shl.b64 	%rd47, %rd46, 2;
	add.s64 	%rd48, %rd1, %rd47;
	st.global.f32 	[%rd48], %f115;
	or.b32  	%r43, %r40, 24;
	cvt.s64.s32 	%rd49, %r43;
	add.s64 	%rd50, %rd2, %rd49;
	shl.b64 	%rd51, %rd50, 2;
	add.s64 	%rd52, %rd1, %rd51;
	st.global.f32 	[%rd52], %f114;
	or.b32  	%r44, %r40, 32;
	cvt.s64.s32 	%rd53, %r44;
	add.s64 	%rd54, %rd2, %rd53;
	shl.b64 	%rd55, %rd54, 2;
	add.s64 	%rd56, %rd1, %rd55;
	st.global.f32 	[%rd56], %f113;
	or.b32  	%r45, %r40, 40;
	cvt.s64.s32 	%rd57, %r45;
	add.s64 	%rd58, %rd2, %rd57;
	shl.b64 	%rd59, %rd58, 2;
	add.s64 	%rd60, %rd1, %rd59;
	st.global.f32 	[%rd60], %f112;
	or.b32  	%r46, %r40, 48;
	cvt.s64.s32 	%rd61, %r46;
	add.s64 	%rd62, %rd2, %rd61;
	shl.b64 	%rd63, %rd62, 2;
	add.s64 	%rd64, %rd1, %rd63;
	st.global.f32 	[%rd64], %f111;
	or.b32  	%r47, %r40, 56;
	cvt.s64.s32 	%rd65, %r47;
	add.s64 	%rd66, %rd2, %rd65;
	shl.b64 	%rd67, %rd66, 2;
	add.s64 	%rd68, %rd1, %rd67;
	st.global.f32 	[%rd68], %f110;
$L__BB8_4:
	add.s32 	%r50, %r50, 1;
	add.s32 	%r49, %r49, 1;
	setp.ne.s32 	%p3, %r49, 0;
	add.s32 	%r48, %r48, %r9;
	@%p3 bra 	$L__BB8_2;
$L__BB8_5:
	ret;

}
	// .globl	_Z33rwkv7_state_clampw_forward_kernelI6__halfLi16ELi16EEviiPfPT_S3_S3_S3_S3_S3_S3_S1_S1_
.visible .entry _Z33rwkv7_state_clampw_forward_kernelI6__halfLi16ELi16EEviiPfPT_S3_S3_S3_S3_S3_S3_S1_S1_(
	.param .u32 _Z33rwkv7_state_clampw_forward_kernelI6__halfLi16ELi16EEviiPfPT_S3_S3_S3_S3_S3_S3_S1_S1__param_0,
	.param .u32 _Z33rwkv7_state_clampw_forward_kernelI6__halfLi16ELi16EEviiPfPT_S3_S3_S3_S3_S3_S3_S1_S1__param_1,
	.param .u64 .ptr .align 1 _Z33rwkv7_state_clampw_forward_kernelI6__halfLi16ELi16EEviiPfPT_S3_S3_S3_S3_S3_S3_S1_S1__param_2,
	.param .u64 .ptr .align 1 _Z33rwkv7_state_clampw_forward_kernelI6__halfLi16ELi16EEviiPfPT_S3_S3_S3_S3_S3_S3_S1_S1__param_3,
	.param .u64 .ptr .align 1 _Z33rwkv7_state_clampw_forward_kernelI6__halfLi16ELi16EEviiPfPT_S3_S3_S3_S3_S3_S3_S1_S1__param_4,
	.param .u64 .ptr .align 1 _Z33rwkv7_state_clampw_forward_kernelI6__halfLi16ELi16EEviiPfPT_S3_S3_S3_S3_S3_S3_S1_S1__param_5,
	.param .u64 .ptr .align 1 _Z33rwkv7_state_clampw_forward_kernelI6__halfLi16ELi16EEviiPfPT_S3_S3_S3_S3_S3_S3_S1_S1__param_6,
	.param .u64 .ptr .align 1 _Z33rwkv7_state_clampw_forward_kernelI6__halfLi16ELi16EEviiPfPT_S3_S3_S3_S3_S3_S3_S1_S1__param_7,
	.param .u64 .ptr .align 1 _Z33rwkv7_state_clampw_forward_kernelI6__halfLi16ELi16EEviiPfPT_S3_S3_S3_S3_S3_S3_S1_S1__param_8,
	.param .u64 .ptr .align 1 _Z33rwkv7_state_clampw_forward_kernelI6__halfLi16ELi16EEviiPfPT_S3_S3_S3_S3_S3_S3_S1_S1__param_9,
	.param .u64 .ptr .align 1 _Z33rwkv7_state_clampw_forward_kernelI6__halfLi16ELi16EEviiPfPT_S3_S3_S3_S3_S3_S3_S1_S1__param_10,
	.param .u64 .ptr .align 1 _Z33rwkv7_state_clampw_forward_kernelI6__halfLi16ELi16EEviiPfPT_S3_S3_S3_S3_S3_S3_S1_S1__param_11
)
.maxntid 16
.minnctapersm 2
{
	.reg .pred 	%p<4>;
	.reg .b16 	%rs<8>;
	.reg .b32 	%r<59>;
	.reg .b32 	%f<222>;
	.reg .b64 	%rd<101>;
	// demoted variable
	.shared .align 4 .b8 _ZZ33rwkv7_state_clampw_forward_kernelI6__halfLi16ELi16EEviiPfPT_S3_S3_S3_S3_S3_S3_S1_S1_E1r[64];
	// demoted variable
	.shared .align 4 .b8 _ZZ33rwkv7_state_clampw_forward_kernelI6__halfLi16ELi16EEviiPfPT_S3_S3_S3_S3_S3_S3_S1_S1_E1w[64];
	// demoted variable
	.shared .align 4 .b8 _ZZ33rwkv7_state_clampw_forward_kernelI6__halfLi16ELi16EEviiPfPT_S3_S3_S3_S3_S3_S3_S1_S1_E1k[64];
	// demoted variable
	.shared .align 4 .b8 _ZZ33rwkv7_state_clampw_forward_kernelI6__halfLi16ELi16EEviiPfPT_S3_S3_S3_S3_S3_S3_S1_S1_E1a[64];
	// demoted variable
	.shared .align 4 .b8 _ZZ33rwkv7_state_clampw_forward_kernelI6__halfLi16ELi16EEviiPfPT_S3_S3_S3_S3_S3_S3_S1_S1_E1b[64];
	ld.param.u32 	%r16, [_Z33rwkv7_state_clampw_forward_kernelI6__halfLi16ELi16EEviiPfPT_S3_S3_S3_S3_S3_S3_S1_S1__param_0];
	ld.param.u32 	%r17, [_Z33rwkv7_state_clampw_forward_kernelI6__halfLi16ELi16EEviiPfPT_S3_S3_S3_S3_S3_S3_S1_S1__param_1];
	ld.param.u64 	%rd11, [_Z33rwkv7_state_clampw_forward_kernelI6__halfLi16ELi16EEviiPfPT_S3_S3_S3_S3_S3_S3_S1_S1__param_2];
	ld.param.u64 	%rd12, [_Z33rwkv7_state_clampw_forward_kernelI6__halfLi16ELi16EEviiPfPT_S3_S3_S3_S3_S3_S3_S1_S1__param_3];
	ld.param.u64 	%rd13, [_Z33rwkv7_state_clampw_forward_kernelI6__halfLi16ELi16EEviiPfPT_S3_S3_S3_S3_S3_S3_S1_S1__param_4];
	ld.param.u64 	%rd14, [_Z33rwkv7_state_clampw_forward_kernelI6__halfLi16ELi16EEviiPfPT_S3_S3_S3_S3_S3_S3_S1_S1__param_5];
	ld.param.u64 	%rd15, [_Z33rwkv7_state_clampw_forward_kernelI6__halfLi16ELi16EEviiPfPT_S3_S3_S3_S3_S3_S3_S1_S1__param_6];
	ld.param.u64 	%rd16, [_Z33rwkv7_state_clampw_forward_kernelI6__halfLi16ELi16EEviiPfPT_S3_S3_S3_S3_S3_S3_S1_S1__param_7];
	ld.param.u64 	%rd17, [_Z33rwkv7_state_clampw_forward_kernelI6__halfLi16ELi16EEviiPfPT_S3_S3_S3_S3_S3_S3_S1_S1__param_8];
	ld.param.u64 	%rd18, [_Z33rwkv7_state_clampw_forward_kernelI6__halfLi16ELi16EEviiPfPT_S3_S3_S3_S3_S3_S3_S1_S1__param_9];
	ld.param.u64 	%rd19, [_Z33rwkv7_state_clampw_forward_kernelI6__halfLi16ELi16EEviiPfPT_S3_S3_S3_S3_S3_S3_S1_S1__param_10];
	ld.param.u64 	%rd20, [_Z33rwkv7_state_clampw_forward_kernelI6__halfLi16ELi16EEviiPfPT_S3_S3_S3_S3_S3_S3_S1_S1__param_11];
	mov.u32 	%r1, %tid.x;
	setp.lt.s32 	%p1, %r16, 1;
	@%p1 bra 	$L__BB9_5;
	cvta.to.global.u64 	%rd1, %rd19;
	mov.u32 	%r19, %ctaid.x;
	mov.u32 	%r20, %ctaid.y;
	mul.lo.s32 	%r21, %r17, %r20;
	add.s32 	%r22, %r21, %r19;
	shr.s32 	%r23, %r16, 31;
	shr.u32 	%r24, %r23, 28;
	add.s32 	%r25, %r16, %r24;
	shl.b32 	%r26, %r25, 4;
	and.b32  	%r27, %r26, -256;
	mul.wide.s32 	%rd2, %r22, %r27;
	cvta.to.global.u64 	%rd21, %rd11;
	shl.b32 	%r28, %r1, 4;
	cvt.u64.u32 	%rd22, %r28;
	mul.wide.s32 	%rd23, %r22, 256;
	or.b64  	%rd24, %rd23, %rd22;
	shl.b64 	%rd25, %rd24, 2;
	add.s64 	%rd26, %rd21, %rd25;
	ld.global.nc.f32 	%f206, [%rd26+60];
	ld.global.nc.f32 	%f207, [%rd26+56];
	ld.global.nc.f32 	%f208, [%rd26+52];
	ld.global.nc.f32 	%f209, [%rd26+48];
	ld.global.nc.f32 	%f210, [%rd26+44];
	ld.global.nc.f32 	%f211, [%rd26+40];
	ld.global.nc.f32 	%f212, [%rd26+36];
	ld.global.nc.f32 	%f213, [%rd26+32];
	ld.global.nc.f32 	%f214, [%rd26+28];
	ld.global.nc.f32 	%f215, [%rd26+24];
	ld.global.nc.f32 	%f216, [%rd26+20];
	ld.global.nc.f32 	%f217, [%rd26+16];
	ld.global.nc.f32 	%f218, [%rd26+12];
	ld.global.nc.f32 	%f219, [%rd26+8];
	ld.global.nc.f32 	%f220, [%rd26+4];
	ld.global.nc.f32 	%f221, [%rd26];
	shl.b32 	%r29, %r1, 2;
	mov.u32 	%r30, _ZZ33rwkv7_state_clampw_forward_kernelI6__halfLi16ELi16EEviiPfPT_S3_S3_S3_S3_S3_S3_S1_S1_E1r;
	add.s32 	%r2, %r30, %r29;
	mov.u32 	%r31, _ZZ33rwkv7_state_clampw_forward_kernelI6__halfLi16ELi16EEviiPfPT_S3_S3_S3_S3_S3_S3_S1_S1_E1w;
	add.s32 	%r3, %r31, %r29;
	mov.u32 	%r32, _ZZ33rwkv7_state_clampw_forward_kernelI6__halfLi16ELi16EEviiPfPT_S3_S3_S3_S3_S3_S3_S1_S1_E1k;
	add.s32 	%r4, %r32, %r29;
	mov.u32 	%r33, _ZZ33rwkv7_state_clampw_forward_kernelI6__halfLi16ELi16EEviiPfPT_S3_S3_S3_S3_S3_S3_S1_S1_E1a;
	add.s32 	%r5, %r33, %r29;
	mov.u32 	%r34, _ZZ33rwkv7_state_clampw_forward_kernelI6__halfLi16ELi16EEviiPfPT_S3_S3_S3_S3_S3_S3_S1_S1_E1b;
	add.s32 	%r6, %r34, %r29;
	neg.s32 	%r57, %r16;
	mad.lo.s32 	%r35, %r21, %r16, %r19;
	shl.b32 	%r36, %r35, 4;
	or.b32  	%r56, %r1, %r36;
	shl.b32 	%r9, %r17, 4;
	cvta.to.global.u64 	%rd3, %rd12;
	cvta.to.global.u64 	%rd4, %rd13;
	cvta.to.global.u64 	%rd5, %rd14;
	cvta.to.global.u64 	%rd6, %rd16;
	cvta.to.global.u64 	%rd7, %rd17;
	cvta.to.global.u64 	%rd8, %rd20;
	cvta.to.global.u64 	%rd9, %rd15;
	cvta.to.global.u64 	%rd10, %rd18;
	mov.b32 	%r58, 0;
$L__BB9_2:
	bar.sync 	0;
	mul.wide.s32 	%rd27, %r56, 2;
	add.s64 	%rd28, %rd3, %rd27;
	ld.global.nc.u16 	%rs1, [%rd28];
	// begin inline asm
	{  cvt.f32.f16 %f49, %rs1;}

	// end inline asm
	st.shared.f32 	[%r2], %f49;
	add.s64 	%rd29, %rd4, %rd27;
	ld.global.nc.u16 	%rs2, [%rd29];
	// begin inline asm
	{  cvt.f32.f16 %f50, %rs2;}

	// end inline asm
	mul.f32 	%f56, %f50, 0fBFB8AA3B;
	ex2.approx.f32 	%f57, %f56;
	add.f32 	%f58, %f57, 0f3F800000;
	mov.f32 	%f59, 0fBF1B4598;
	div.rn.f32 	%f60, %f59, %f58;
	mul.f32 	%f61, %f60, 0f3FB8AA3B;
	ex2.approx.f32 	%f62, %f61;
	st.shared.f32 	[%r3], %f62;
	add.s64 	%rd30, %rd5, %rd27;
	ld.global.nc.u16 	%rs3, [%rd30];
	// begin inline asm
	{  cvt.f32.f16 %f51, %rs3;}

	// end inline asm
	st.shared.f32 	[%r4], %f51;
	add.s64 	%rd31, %rd6, %rd27;
	ld.global.nc.u16 	%rs4, [%rd31];
	// begin inline asm
	{  cvt.f32.f16 %f52, %rs4;}

	// end inline asm
	st.shared.f32 	[%r5], %f52;
	add.s64 	%rd32, %rd7, %rd27;
	ld.global.nc.u16 	%rs5, [%rd32];
	// begin inline asm
	{  cvt.f32.f16 %f53, %rs5;}

	// end inline asm
	st.shared.f32 	[%r6], %f53;
	bar.sync 	0;
	ld.shared.f32 	%f63, [_ZZ33rwkv7_state_clampw_forward_kernelI6__halfLi16ELi16EEviiPfPT_S3_S3_S3_S3_S3_S3_S1_S1_E1a];
	fma.rn.f32 	%f64, %f221, %f63, 0f00000000;
	ld.shared.f32 	%f65, [_ZZ33rwkv7_state_clampw_forward_kernelI6__halfLi16ELi16EEviiPfPT_S3_S3_S3_S3_S3_S3_S1_S1_E1a+4];
	fma.rn.f32 	%f66, %f220, %f65, %f64;
	ld.shared.f32 	%f67, [_ZZ33rwkv7_state_clampw_forward_kernelI6__halfLi16ELi16EEviiPfPT_S3_S3_S3_S3_S3_S3_S1_S1_E1a+8];
	fma.rn.f32 	%f68, %f219, %f67, %f66;
	ld.shared.f32 	%f69, [_ZZ33rwkv7_state_clampw_forward_kernelI6__halfLi16ELi16EEviiPfPT_S3_S3_S3_S3_S3_S3_S1_S1_E1a+12];
	fma.rn.f32 	%f70, %f218, %f69, %f68;
	ld.shared.f32 	%f71, [_ZZ33rwkv7_state_clampw_forward_kernelI6__halfLi16ELi16EEviiPfPT_S3_S3_S3_S3_S3_S3_S1_S1_E1a+16];
	fma.rn.f32 	%f72, %f217, %f71, %f70;
	ld.shared.f32 	%f73, [_ZZ33rwkv7_state_clampw_forward_kernelI6__halfLi16ELi16EEviiPfPT_S3_S3_S3_S3_S3_S3_S1_S1_E1a+20];
	fma.rn.f32 	%f74, %f216, %f73, %f72;
	ld.shared.f32 	%f75, [_ZZ33rwkv7_state_clampw_forward_kernelI6__halfLi16ELi16EEviiPfPT_S3_S3_S3_S3_S3_S3_S1_S1_E1a+24];
	fma.rn.f32 	%f76, %f215, %f75, %f74;
	ld.shared.f32 	%f77, [_ZZ33rwkv7_state_clampw_forward_kernelI6__halfLi16ELi16EEviiPfPT_S3_S3_S3_S3_S3_S3_S1_S1_E1a+28];
	fma.rn.f32 	%f78, %f214, %f77, %f76;
	ld.shared.f32 	%f79, [_ZZ33rwkv7_state_clampw_forward_kernelI6__halfLi16ELi16EEviiPfPT_S3_S3_S3_S3_S3_S3_S1_S1_E1a+32];
	fma.rn.f32 	%f80, %f213, %f79, %f78;
	ld.shared.f32 	%f81, [_ZZ33rwkv7_state_clampw_forward_kernelI6__halfLi16ELi16EEviiPfPT_S3_S3_S3_S3_S3_S3_S1_S1_E1a+36];
	fma.rn.f32 	%f82, %f212, %f81, %f80;
	ld.shared.f32 	%f83, [_ZZ33rwkv7_state_clampw_forward_kernelI6__halfLi16ELi16EEviiPfPT_S3_S3_S3_S3_S3_S3_S1_S1_E1a+40];
	fma.rn.f32 	%f84, %f211, %f83, %f82;
	ld.shared.f32 	%f85, [_ZZ33rwkv7_state_clampw_forward_kernelI6__halfLi16ELi16EEviiPfPT_S3_S3_S3_S3_S3_S3_S1_S1_E1a+44];
	fma.rn.f32 	%f86, %f210, %f85, %f84;
	ld.shared.f32 	%f87, [_ZZ33rwkv7_state_clampw_forward_kernelI6__halfLi16ELi16EEviiPfPT_S3_S3_S3_S3_S3_S3_S1_S1_E1a+48];
	fma.rn.f32 	%f88, %f209, %f87, %f86;
	ld.shared.f32 	%f89, [_ZZ33rwkv7_state_clampw_forward_kernelI6__halfLi16ELi16EEviiPfPT_S3_S3_S3_S3_S3_S3_S1_S1_E1a+52];
	fma.rn.f32 	%f90, %f208, %f89, %f88;
	ld.shared.f32 	%f91, [_ZZ33rwkv7_state_clampw_forward_kernelI6__halfLi16ELi16EEviiPfPT_S3_S3_S3_S3_S3_S3_S1_S1_E1a+56];
	fma.rn.f32 	%f92, %f207, %f91, %f90;
	ld.shared.f32 	%f93, [_ZZ33rwkv7_state_clampw_forward_kernelI6__halfLi16ELi16EEviiPfPT_S3_S3_S3_S3_S3_S3_S1_S1_E1a+60];
	fma.rn.f32 	%f94, %f206, %f93, %f92;
	mul.wide.s32 	%rd33, %r56, 4;
	add.s64 	%rd34, %rd8, %rd33;
	st.global.f32 	[%rd34], %f94;
	add.s64 	%rd35, %rd9, %rd27;
	ld.global.nc.u16 	%rs6, [%rd35];
	// begin inline asm
	{  cvt.f32.f16 %f54, %rs6;}

	// end inline asm
	ld.shared.f32 	%f95, [_ZZ33rwkv7_state_clampw_forward_kernelI6__halfLi16ELi16EEviiPfPT_S3_S3_S3_S3_S3_S3_S1_S1_E1w];
	ld.shared.f32 	%f96, [_ZZ33rwkv7_state_clampw_forward_kernelI6__halfLi16ELi16EEviiPfPT_S3_S3_S3_S3_S3_S3_S1_S1_E1b];
	ld.shared.f32 	%f97, [_ZZ33rwkv7_state_clampw_forward_kernelI6__halfLi16ELi16EEviiPfPT_S3_S3_S3_S3_S3_S3_S1_S1_E1k];
	mul.f32 	%f98, %f54, %f97;
	fma.rn.f32 	%f99, %f94, %f96, %f98;
	fma.rn.f32 	%f221, %f221, %f95, %f99;
	ld.shared.f32 	%f100, [_ZZ33rwkv7_state_clampw_forward_kernelI6__halfLi16ELi16EEviiPfPT_S3_S3_S3_S3_S3_S3_S1_S1_E1r];
	fma.rn.f32 	%f101, %f100, %f221, 0f00000000;
	ld.shared.f32 	%f102, [_ZZ33rwkv7_state_clampw_forward_kernelI6__halfLi16ELi16EEviiPfPT_S3_S3_S3_S3_S3_S3_S1_S1_E1w+4];
	ld.shared.f32 	%f103, [_ZZ33rwkv7_state_clampw_forward_kernelI6__halfLi16ELi16EEviiPfPT_S3_S3_S3_S3_S3_S3_S1_S1_E1b+4];
	ld.shared.f32 	%f104, [_ZZ33rwkv7_state_clampw_forward_kernelI6__halfLi16ELi16EEviiPfPT_S3_S3_S3_S3_S3_S3_S1_S1_E1k+4];
	mul.f32 	%f105, %f54, %f104;
	fma.rn.f32 	%f106, %f94, %f103, %f105;
	fma.rn.f32 	%f220, %f220, %f102, %f106;
	ld.shared.f32 	%f107, [_ZZ33rwkv7_state_clampw_forward_kernelI6__halfLi16ELi16EEviiPfPT_S3_S3_S3_S3_S3_S3_S1_S1_E1r+4];
	fma.rn.f32 	%f108, %f107, %f220, %f101;
	ld.shared.f32 	%f109, [_ZZ33rwkv7_state_clampw_forward_kernelI6__halfLi16ELi16EEviiPfPT_S3_S3_S3_S3_S3_S3_S1_S1_E1w+8];
	ld.shared.f32 	%f110, [_ZZ33rwkv7_state_clampw_forward_kernelI6__halfLi16ELi16EEviiPfPT_S3_S3_S3_S3_S3_S3_S1_S1_E1b+8];
	ld.shared.f32 	%f111, [_ZZ33rwkv7_state_clampw_forward_kernelI6__halfLi16ELi16EEviiPfPT_S3_S3_S3_S3_S3_S3_S1_S1_E1k+8];
	mul.f32 	%f112, %f54, %f111;
	fma.rn.f32 	%f113, %f94, %f110, %f112;
	fma.rn.f32 	%f219, %f219, %f109, %f113;
	ld.shared.f32 	%f114, [_ZZ33rwkv7_state_clampw_forward_kernelI6__halfLi16ELi16EEviiPfPT_S3_S3_S3_S3_S3_S3_S1_S1_E1r+8];
	fma.rn.f32 	%f115, %f114, %f219, %f108;
	ld.shared.f32 	%f116, [_ZZ33rwkv7_state_clampw_forward_kernelI6__halfLi16ELi16EEviiPfPT_S3_S3_S3_S3_S3_S3_S1_S1_E1w+12];
	ld.shared.f32 	%f117, [_ZZ33rwkv7_state_clampw_forward_kernelI6__halfLi16ELi16EEviiPfPT_S3_S3_S3_S3_S3_S3_S1_S1_E1b+12];
	ld.shared.f32 	%f118, [_ZZ33rwkv7_state_clampw_forward_kernelI6__halfLi16ELi16EEviiPfPT_S3_S3_S3_S3_S3_S3_S1_S1_E1k+12];
	mul.f32 	%f119, %f54, %f118;
	fma.rn.f32 	%f120, %f94, %f117, %f119;
	fma.rn.f32 	%f218, %f218, %f116, %f120;
	ld.shared.f32 	%f121, [_ZZ33rwkv7_state_clampw_forward_kernelI6__halfLi16ELi16EEviiPfPT_S3_S3_S3_S3_S3_S3_S1_S1_E1r+12];
	fma.rn.f32 	%f122, %f121, %f218, %f115;
	ld.shared.f32 	%f123, [_ZZ33rwkv7_state_clampw_forward_kernelI6__halfLi16ELi16EEviiPfPT_S3_S3_S3_S3_S3_S3_S1_S1_E1w+16];
	ld.shared.f32 	%f124, [_ZZ33rwkv7_state_clampw_forward_kernelI6__halfLi16ELi16EEviiPfPT_S3_S3_S3_S3_S3_S3_S1_S1_E1b+16];
	ld.shared.f32 	%f125, [_ZZ33rwkv7_state_clampw_forward_kernelI6__halfLi16ELi16EEviiPfPT_S3_S3_S3_S3_S3_S3_S1_S1_E1k+16];
	mul.f32 	%f126, %f54, %f125;
	fma.rn.f32 	%f127, %f94, %f124, %f126;
	fma.rn.f32 	%f217, %f217, %f123, %f127;
	ld.shared.f32 	%f128, [_ZZ33rwkv7_state_clampw_forward_kernelI6__halfLi16ELi16EEviiPfPT_S3_S3_S3_S3_S3_S3_S1_S1_E1r+16];
	fma.rn.f32 	%f129, %f128, %f217, %f122;
	ld.shared.f32 	%f130, [_ZZ33rwkv7_state_clampw_forward_kernelI6__halfLi16ELi16EEviiPfPT_S3_S3_S3_S3_S3_S3_S1_S1_E1w+20];
	ld.shared.f32 	%f131, [_ZZ33rwkv7_state_clampw_forward_kernelI6__halfLi16ELi16EEviiPfPT_S3_S3_S3_S3_S3_S3_S1_S1_E1b+20];
	ld.shared.f32 	%f132, [_ZZ33rwkv7_state_clampw_forward_kernelI6__halfLi16ELi16EEviiPfPT_S3_S3_S3_S3_S3_S3_S1_S1_E1k+20];
	mul.f32 	%f133, %f54, %f132;
	fma.rn.f32 	%f134, %f94, %f131, %f133;
	fma.rn.f32 	%f216, %f216, %f130, %f134;
	ld.shared.f32 	%f135, [_ZZ33rwkv7_state_clampw_forward_kernelI6__halfLi16ELi16EEviiPfPT_S3_S3_S3_S3_S3_S3_S1_S1_E1r+20];
	fma.rn.f32 	%f136, %f135, %f216, %f129;
	ld.shared.f32 	%f137, [_ZZ33rwkv7_state_clampw_forward_kernelI6__halfLi16ELi16EEviiPfPT_S3_S3_S3_S3_S3_S3_S1_S1_E1w+24];
	ld.shared.f32 	%f138, [_ZZ33rwkv7_state_clampw_forward_kernelI6__halfLi16ELi16EEviiPfPT_S3_S3_S3_S3_S3_S3_S1_S1_E1b+24];
	ld.shared.f32 	%f139, [_ZZ33rwkv7_state_clampw_forward_kernelI6__halfLi16ELi16EEviiPfPT_S3_S3_S3_S3_S3_S3_S1_S1_E1k+24];
	mul.f32 	%f140, %f54, %f139;
	fma.rn.f32 	%f141, %f94, %f138, %f140;
	fma.rn.f32 	%f215, %f215, %f137, %f141;
	ld.shared.f32 	%f142, [_ZZ33rwkv7_state_clampw_forward_kernelI6__halfLi16ELi16EEviiPfPT_S3_S3_S3_S3_S3_S3_S1_S1_E1r+24];
	fma.rn.f32 	%f143, %f142, %f215, %f136;
	ld.shared.f32 	%f144, [_ZZ33rwkv7_state_clampw_forward_kernelI6__halfLi16ELi16EEviiPfPT_S3_S3_S3_S3_S3_S3_S1_S1_E1w+28];
	ld.shared.f32 	%f145, [_ZZ33rwkv7_state_clampw_forward_kernelI6__halfLi16ELi16EEviiPfPT_S3_S3_S3_S3_S3_S3_S1_S1_E1b+28];
	ld.shared.f32 	%f146, [_ZZ33rwkv7_state_clampw_forward_kernelI6__halfLi16ELi16EEviiPfPT_S3_S3_S3_S3_S3_S3_S1_S1_E1k+28];
	mul.f32 	%f147, %f54, %f146;
	fma.rn.f32 	%f148, %f94, %f145, %f147;
	fma.rn.f32 	%f214, %f214, %f144, %f148;
	ld.shared.f32 	%f149, [_ZZ33rwkv7_state_clampw_forward_kernelI6__halfLi16ELi16EEviiPfPT_S3_S3_S3_S3_S3_S3_S1_S1_E1r+28];
	fma.rn.f32 	%f150, %f149, %f214, %f143;
	ld.shared.f32 	%f151, [_ZZ33rwkv7_state_clampw_forward_kernelI6__halfLi16ELi16EEviiPfPT_S3_S3_S3_S3_S3_S3_S1_S1_E1w+32];
	ld.shared.f32 	%f152, [_ZZ33rwkv7_state_clampw_forward_kernelI6__halfLi16ELi16EEviiPfPT_S3_S3_S3_S3_S3_S3_S1_S1_E1b+32];
	ld.shared.f32 	%f153, [_ZZ33rwkv7_state_clampw_forward_kernelI6__halfLi16ELi16EEviiPfPT_S3_S3_S3_S3_S3_S3_S1_S1_E1k+32];
	mul.f32 	%f154, %f54, %f153;
	fma.rn.f32 	%f155, %f94, %f152, %f154;
	fma.rn.f32 	%f213, %f213, %f151, %f155;
	ld.shared.f32 	%f156, [_ZZ33rwkv7_state_clampw_forward_kernelI6__halfLi16ELi16EEviiPfPT_S3_S3_S3_S3_S3_S3_S1_S1_E1r+32];
	fma.rn.f32 	%f157, %f156, %f213, %f150;
	ld.shared.f32 	%f158, [_ZZ33rwkv7_state_clampw_forward_kernelI6__halfLi16ELi16EEviiPfPT_S3_S3_S3_S3_S3_S3_S1_S1_E1w+36];
	ld.shared.f32 	%f159, [_ZZ33rwkv7_state_clampw_forward_kernelI6__halfLi16ELi16EEviiPfPT_S3_S3_S3_S3_S3_S3_S1_S1_E1b+36];
	ld.shared.f32 	%f160, [_ZZ33rwkv7_state_clampw_forward_kernelI6__halfLi16ELi16EEviiPfPT_S3_S3_S3_S3_S3_S3_S1_S1_E1k+36];
	mul.f32 	%f161, %f54, %f160;
	fma.rn.f32 	%f162, %f94, %f159, %f161;
	fma.rn.f32 	%f212, %f212, %f158, %f162;
	ld.shared.f32 	%f163, [_ZZ33rwkv7_state_clampw_forward_kernelI6__halfLi16ELi16EEviiPfPT_S3_S3_S3_S3_S3_S3_S1_S1_E1r+36];
	fma.rn.f32 	%f164, %f163, %f212, %f157;
	ld.shared.f32 	%f165, [_ZZ33rwkv7_state_clampw_forward_kernelI6__halfLi16ELi16EEviiPfPT_S3_S3_S3_S3_S3_S3_S1_S1_E1w+40];
	ld.shared.f32 	%f166, [_ZZ33rwkv7_state_clampw_forward_kernelI6__halfLi16ELi16EEviiPfPT_S3_S3_S3_S3_S3_S3_S1_S1_E1b+40];
	ld.shared.f32 	%f167, [_ZZ33rwkv7_state_clampw_forward_kernelI6__halfLi16ELi16EEviiPfPT_S3_S3_S3_S3_S3_S3_S1_S1_E1k+40];
	mul.f32 	%f168, %f54, %f167;
	fma.rn.f32 	%f169, %f94, %f166, %f168;
	fma.rn.f32 	%f211, %f211, %f165, %f169;
	ld.shared.f32 	%f170, [_ZZ33rwkv7_state_clampw_forward_kernelI6__halfLi16ELi16EEviiPfPT_S3_S3_S3_S3_S3_S3_S1_S1_E1r+40];
	fma.rn.f32 	%f171, %f170, %f211, %f164;
	ld.shared.f32 	%f172, [_ZZ33rwkv7_state_clampw_forward_kernelI6__halfLi16ELi16EEviiPfPT_S3_S3_S3_S3_S3_S3_S1_S1_E1w+44];
	ld.shared.f32 	%f173, [_ZZ33rwkv7_state_clampw_forward_kernelI6__halfLi16ELi16EEviiPfPT_S3_S3_S3_S3_S3_S3_S1_S1_E1b+44];
	ld.shared.f32 	%f174, [_ZZ33rwkv7_state_clampw_forward_kernelI6__halfLi16ELi16EEviiPfPT_S3_S3_S3_S3_S3_S3_S1_S1_E1k+44];
	mul.f32 	%f175, %f54, %f174;
	fma.rn.f32 	%f176, %f94, %f173, %f175;
	fma.rn.f32 	%f210, %f210, %f172, %f176;
	ld.shared.f32 	%f177, [_ZZ33rwkv7_state_clampw_forward_kernelI6__halfLi16ELi16EEviiPfPT_S3_S3_S3_S3_S3_S3_S1_S1_E1r+44];
	fma.rn.f32 	%f178, %f177, %f210, %f171;
	ld.shared.f32 	%f179, [_ZZ33rwkv7_state_clampw_forward_kernelI6__halfLi16ELi16EEviiPfPT_S3_S3_S3_S3_S3_S3_S1_S1_E1w+48];
	ld.shared.f32 	%f180, [_ZZ33rwkv7_state_clampw_forward_kernelI6__halfLi16ELi16EEviiPfPT_S3_S3_S3_S3_S3_S3_S1_S1_E1b+48];
	ld.shared.f32 	%f181, [_ZZ33rwkv7_state_clampw_forward_kernelI6__halfLi16ELi16EEviiPfPT_S3_S3_S3_S3_S3_S3_S1_S1_E1k+48];
	mul.f32 	%f182, %f54, %f181;
	fma.rn.f32 	%f183, %f94, %f180, %f182;
	fma.rn.f32 	%f209, %f209, %f179, %f183;
	ld.shared.f32 	%f184, [_ZZ33rwkv7_state_clampw_forward_kernelI6__halfLi16ELi16EEviiPfPT_S3_S3_S3_S3_S3_S3_S1_S1_E1r+48];
	fma.rn.f32 	%f185, %f184, %f209, %f178;
	ld.shared.f32 	%f186, [_ZZ33rwkv7_state_clampw_forward_kernelI6__halfLi16ELi16EEviiPfPT_S3_S3_S3_S3_S3_S3_S1_S1_E1w+52];
	ld.shared.f32 	%f187, [_ZZ33rwkv7_state_clampw_forward_kernelI6__halfLi16ELi16EEviiPfPT_S3_S3_S3_S3_S3_S3_S1_S1_E1b+52];
	ld.shared.f32 	%f188, [_ZZ33rwkv7_state_clampw_forward_kernelI6__halfLi16ELi16EEviiPfPT_S3_S3_S3_S3_S3_S3_S1_S1_E1k+52];
	mul.f32 	%f189, %f54, %f188;
	fma.rn.f32 	%f190, %f94, %f187, %f189;
	fma.rn.f32 	%f208, %f208, %f186, %f190;
	ld.shared.f32 	%f191, [_ZZ33rwkv7_state_clampw_forward_kernelI6__halfLi16ELi16EEviiPfPT_S3_S3_S3_S3_S3_S3_S1_S1_E1r+52];
	fma.rn.f32 	%f192, %f191, %f208, %f185;
	ld.shared.f32 	%f193, [_ZZ33rwkv7_state_clampw_forward_kernelI6__halfLi16ELi16EEviiPfPT_S3_S3_S3_S3_S3_S3_S1_S1_E1w+56];
	ld.shared.f32 	%f194, [_ZZ33rwkv7_state_clampw_forward_kernelI6__halfLi16ELi16EEviiPfPT_S3_S3_S3_S3_S3_S3_S1_S1_E1b+56];
	ld.shared.f32 	%f195, [_ZZ33rwkv7_state_clampw_forward_kernelI6__halfLi16ELi16EEviiPfPT_S3_S3_S3_S3_S3_S3_S1_S1_E1k+56];
	mul.f32 	%f196, %f54, %f195;
	fma.rn.f32 	%f197, %f94, %f194, %f196;
	fma.rn.f32 	%f207, %f207, %f193, %f197;
	ld.shared.f32 	%f198, [_ZZ33rwkv7_state_clampw_forward_kernelI6__halfLi16ELi16EEviiPfPT_S3_S3_S3_S3_S3_S3_S1_S1_E1r+56];
	fma.rn.f32 	%f199, %f198, %f207, %f192;
	ld.shared.f32 	%f200, [_ZZ33rwkv7_state_clampw_forward_kernelI6__halfLi16ELi16EEviiPfPT_S3_S3_S3_S3_S3_S3_S1_S1_E1w+60];
	ld.shared.f32 	%f201, [_ZZ33rwkv7_state_clampw_forward_kernelI6__halfLi16ELi16EEviiPfPT_S3_S3_S3_S3_S3_S3_S1_S1_E1b+60];
	ld.shared.f32 	%f202, [_ZZ33rwkv7_state_clampw_forward_kernelI6__halfLi16ELi16EEviiPfPT_S3_S3_S3_S3_S3_S3_S1_S1_E1k+60];
	mul.f32 	%f203, %f54, %f202;
	fma.rn.f32 	%f204, %f94, %f201, %f203;
	fma.rn.f32 	%f206, %f206, %f200, %f204;
	ld.shared.f32 	%f205, [_ZZ33rwkv7_state_clampw_forward_kernelI6__halfLi16ELi16EEviiPfPT_S3_S3_S3_S3_S3_S3_S1_S1_E1r+60];
	fma.rn.f32 	%f55, %f205, %f206, %f199;
	// begin inline asm
	{  cvt.rn.f16.f32 %rs7, %f55;}

	// end inline asm
	add.s64 	%rd36, %rd10, %rd27;
	st.global.u16 	[%rd36], %rs7;
	and.b32  	%r37, %r58, 15;
	setp.ne.s32 	%p2, %r37, 15;
	@%p2 bra 	$L__BB9_4;
	shl.b32 	%r38, %r58, 4;
	and.b32  	%r39, %r38, -256;
	or.b32  	%r40, %r39, %r1;
	cvt.s64.s32 	%rd37, %r40;
	add.s64 	%rd38, %rd2, %rd37;
	shl.b64 	%rd39, %rd38, 2;
	add.s64 	%rd40, %rd1, %rd39;
	st.global.f32 	[%rd40], %f221;
	or.b32  	%r41, %r40, 16;
	cvt.s64.s32 	%rd41, %r41;
	add.s64 	%rd42, %rd2, %rd41;
	shl.b64 	%rd43, %rd42, 2;
	add.s64 	%rd44, %rd1, %rd43;
	st.global.f32 	[%rd44], %f220;
	or.b32  	%r42, %r40, 32;
	cvt.s64.s32 	%rd45, %r42;
	add.s64 	%rd46, %rd2, %rd45;
	shl.b64 	%rd47, %rd46, 2;
	add.s64 	%rd48, %rd1, %rd47;
	st.global.f32 	[%rd48], %f219;
	or.b32  	%r43, %r40, 48;
	cvt.s64.s32 	%rd49, %r43;
	add.s64 	%rd50, %rd2, %rd49;
	shl.b64 	%rd51, %rd50, 2;
	add.s64 	%rd52, %rd1, %rd51;
	st.global.f32 	[%rd52], %f218;
	or.b32  	%r44, %r40, 64;
	cvt.s64.s32 	%rd53, %r44;
	add.s64 	%rd54, %rd2, %rd53;
	shl.b64 	%rd55, %rd54, 2;
	add.s64 	%rd56, %rd1, %rd55;
	st.global.f32 	[%rd56], %f217;
	or.b32  	%r45, %r40, 80;
	cvt.s64.s32 	%rd57, %r45;
	add.s64 	%rd58, %rd2, %rd57;
	shl.b64 	%rd59, %rd58, 2;
	add.s64 	%rd60, %rd1, %rd59;
	st.global.f32 	[%rd60], %f216;
	or.b32  	%r46, %r40, 96;
	cvt.s64.s32 	%rd61, %r46;
	add.s64 	%rd62, %rd2, %rd61;
	shl.b64 	%rd63, %rd62, 2;
	add.s64 	%rd64, %rd1, %rd63;
	st.global.f32 	[%rd64], %f215;
	or.b32  	%r47, %r40, 112;
	cvt.s64.s32 	%rd65, %r47;
	add.s64 	%rd66, %rd2, %rd65;
	shl.b64 	%rd67, %rd66, 2;
	add.s64 	%rd68, %rd1, %rd67;
	st.global.f32 	[%rd68], %f214;
	or.b32  	%r48, %r40, 128;
	cvt.s64.s32 	%rd69, %r48;
	add.s64 	%rd70, %rd2, %rd69;
	shl.b64 	%rd71, %rd70, 2;
	add.s64 	%rd72, %rd1, %rd71;
	st.global.f32 	[%rd72], %f213;
	or.b32  	%r49, %r40, 144;
	cvt.s64.s32 	%rd73, %r49;
	add.s64 	%rd74, %rd2, %rd73;
	shl.b64 	%rd75, %rd74, 2;
	add.s64 	%rd76, %rd1, %rd75;
	st.global.f32 	[%rd76], %f212;
	or.b32  	%r50, %r40, 160;
	cvt.s64.s32 	%rd77, %r50;
	add.s64 	%rd78, %rd2, %rd77;
	shl.b64 	%rd79, %rd78, 2;
	add.s64 	%rd80, %rd1, %rd79;
	st.global.f32 	[%rd80], %f211;
	or.b32  	%r51, %r40, 176;
	cvt.s64.s32 	%rd81, %r51;
	add.s64 	%rd82, %rd2, %rd81;
	shl.b64 	%rd83, %rd82, 2;
	add.s64 	%rd84, %rd1, %rd83;
	st.global.f32 	[%rd84], %f210;
	or.b32  	%r52, %r40, 192;
	cvt.s64.s32 	%rd85, %r52;
	add.s64 	%rd86, %rd2, %rd85;
	shl.b64 	%rd87, %rd86, 2;
	add.s64 	%rd88, %rd1, %rd87;
	st.global.f32 	[%rd88], %f209;
	or.b32  	%r53, %r40, 208;
	cvt.s64.s32 	%rd89, %r53;
	add.s64 	%rd90, %rd2, %rd89;
	shl.b64 	%rd91, %rd90, 2;
	add.s64 	%rd92, %rd1, %rd91;
	st.global.f32 	[%rd92], %f208;
	or.b32  	%r54, %r40, 224;
	cvt.s64.s32 	%rd93, %r54;
	add.s64 	%rd94, %rd2, %rd93;
	shl.b64 	%rd95, %rd94, 2;
	add.s64 	%rd96, %rd1, %rd95;
	st.global.f32 	[%rd96], %f207;
	or.b32  	%r55, %r40, 240;
	cvt.s64.s32 	%rd97, %r55;
	add.s64 	%rd98, %rd2, %rd97;
	shl.b64 	%rd99, %rd98, 2;
	add.s64 	%rd100, %rd1, %rd99;
	st.global.f32 	[%rd100], %f206;
$L__BB9_4:
	add.s32 	%r58, %r58, 1;
	add.s32 	%r57, %r57, 1;
	setp.ne.s32 	%p3, %r57, 0;
	add.s32 	%r56, %r56, %r9;
	@%p3 bra 	$L__BB9_2;
$L__BB9_5:
	ret;

}
	// .globl	_Z33rwkv7_state_clampw_forward_kernelI6__halfLi32ELi16EEviiPfPT_S3_S3_S3_S3_S3_S3_S1_S1_
.visible .entry _Z33rwkv7_state_clampw_forward_kernelI6__halfLi32ELi16EEviiPfPT_S3_S3_S3_S3_S3_S3_S1_S1_(
	.param .u32 _Z33rwkv7_state_clampw_forward_kernelI6__halfLi32ELi16EEviiPfPT_S3_S3_S3_S3_S3_S3_S1_S1__param_0,
	.param .u32 _Z33rwkv7_state_clampw_forward_kernelI6__halfLi32ELi16EEviiPfPT_S3_S3_S3_S3_S3_S3_S1_S1__param_1,
	.param .u64 .ptr .align 1 _Z33rwkv7_state_clampw_forward_kernelI6__halfLi32ELi16EEviiPfPT_S3_S3_S3_S3_S3_S3_S1_S1__param_2,
	.param .u64 .ptr .align 1 _Z33rwkv7_state_clampw_forward_kernelI6__halfLi32ELi16EEviiPfPT_S3_S3_S3_S3_S3_S3_S1_S1__param_3,
	.param .u64 .ptr .align 1 _Z33rwkv7_state_clampw_forward_kernelI6__halfLi32ELi16EEviiPfPT_S3_S3_S3_S3_S3_S3_S1_S1__param_4,
	.param .u64 .ptr .align 1 _Z33rwkv7_state_clampw_forward_kernelI6__halfLi32ELi16EEviiPfPT_S3_S3_S3_S3_S3_S3_S1_S1__param_5,
	.param .u64 .ptr .align 1 _Z33rwkv7_state_clampw_forward_kernelI6__halfLi32ELi16EEviiPfPT_S3_S3_S3_S3_S3_S3_S1_S1__param_6,
	.param .u64 .ptr .align 1 _Z33rwkv7_state_clampw_forward_kernelI6__halfLi32ELi16EEviiPfPT_S3_S3_S3_S3_S3_S3_S1_S1__param_7,
	.param .u64 .ptr .align 1 _Z33rwkv7_state_clampw_forward_kernelI6__halfLi32ELi16EEviiPfPT_S3_S3_S3_S3_S3_S3_S1_S1__param_8,
	.param .u64 .ptr .align 1 _Z33rwkv7_state_clampw_forward_kernelI6__halfLi32ELi16EEviiPfPT_S3_S3_S3_S3_S3_S3_S1_S1__param_9,
	.param .u64 .ptr .align 1 _Z33rwkv7_state_clampw_forward_kernelI6__halfLi32ELi16EEviiPfPT_S3_S3_S3_S3_S3_S3_S1_S1__param_10,
	.param .u64 .ptr .align 1 _Z33rwkv7_state_clampw_forward_kernelI6__halfLi32ELi16EEviiPfPT_S3_S3_S3_S3_S3_S3_S1_S1__param_11
)
.maxntid 32
.minnctapersm 2
{
	.reg .pred 	%p<4>;
	.reg .b16 	%rs<8>;
	.reg .b32 	%r<46>;
	.reg .b32 	%f<430>;
	.reg .b64 	%rd<41>;
	// demoted variable
	.shared .align 4 .b8 _ZZ33rwkv7_state_clampw_forward_kernelI6__halfLi32ELi16EEviiPfPT_S3_S3_S3_S3_S3_S3_S1_S1_E1r[128];
	// demoted variable
	.shared .align 4 .b8 _ZZ33rwkv7_state_clampw_forward_kernelI6__halfLi32ELi16EEviiPfPT_S3_S3_S3_S3_S3_S3_S1_S1_E1w[128];
	// demoted variable
	.shared .align 4 .b8 _ZZ33rwkv7_state_clampw_forward_kernelI6__halfLi32ELi16EEviiPfPT_S3_S3_S3_S3_S3_S3_S1_S1_E1k[128];
	// demoted variable
	.shared .align 4 .b8 _ZZ33rwkv7_state_clampw_forward_kernelI6__halfLi32ELi16EEviiPfPT_S3_S3_S3_S3_S3_S3_S1_S1_E1a[128];
	// demoted variable
	.shared .align 4 .b8 _ZZ33rwkv7_state_clampw_forward_kernelI6__halfLi32ELi16EEviiPfPT_S3_S3_S3_S3_S3_S3_S1_S1_E1b[128];
	ld.param.u32 	%r18, [_Z33rwkv7_state_clampw_forward_kernelI6__halfLi32ELi16EEviiPfPT_S3_S3_S3_S3_S3_S3_S1_S1__param_0];
	ld.param.u32 	%r19, [_Z33rwkv7_state_clampw_forward_kernelI6__halfLi32ELi16EEviiPfPT_S3_S3_S3_S3_S3_S3_S1_S1__param_1];
	ld.param.u64 	%rd11, [_Z33rwkv7_state_clampw_forward_kernelI6__halfLi32ELi16EEviiPfPT_S3_S3_S3_S3_S3_S3_S1_S1__param_2];
	ld.param.u64 	%rd12, [_Z33rwkv7_state_clampw_forward_kernelI6__halfLi32ELi16EEviiPfPT_S3_S3_S3_S3_S3_S3_S1_S1__param_3];
	ld.param.u64 	%rd13, [_Z33rwkv7_state_clampw_forward_kernelI6__halfLi32ELi16EEviiPfPT_S3_S3_S3_S3_S3_S3_S1_S1__param_4];
	ld.param.u64 	%rd14, [_Z33rwkv7_state_clampw_forward_kernelI6__halfLi32ELi16EEviiPfPT_S3_S3_S3_S3_S3_S3_S1_S1__param_5];
	ld.param.u64 	%rd15, [_Z33rwkv7_state_clampw_forward_kernelI6__halfLi32ELi16EEviiPfPT_S3_S3_S3_S3_S3_S3_S1_S1__param_6];
	ld.param.u64 	%rd16, [_Z33rwkv7_state_clampw_forward_kernelI6__halfLi32ELi16EEviiPfPT_S3_S3_S3_S3_S3_S3_S1_S1__param_7];
	ld.param.u64 	%rd17, [_Z33rwkv7_state_clampw_forward_kernelI6__halfLi32ELi16EEviiPfPT_S3_S3_S3_S3_S3_S3_S1_S1__param_8];
	ld.param.u64 	%rd18, [_Z33rwkv7_state_clampw_forward_kernelI6__halfLi32ELi16EEviiPfPT_S3_S3_S3_S3_S3_S3_S1_S1__param_9];
	ld.param.u64 	%rd19, [_Z33rwkv7_state_clampw_forward_kernelI6__halfLi32ELi16EEviiPfPT_S3_S3_S3_S3_S3_S3_S1_S1__param_10];
	ld.param.u64 	%rd20, [_Z33rwkv7_state_clampw_forward_kernelI6__halfLi32ELi16EEviiPfPT_S3_S3_S3_S3_S3_S3_S1_S1__param_11];
	mov.u32 	%r1, %tid.x;
	setp.lt.s32 	%p1, %r18, 1;
	@%p1 bra 	$L__BB10_5;
	mov.u32 	%r21, %ctaid.x;
	mov.u32 	%r22, %ctaid.y;
	mul.lo.s32 	%r23, %r19, %r22;
	add.s32 	%r24, %r23, %r21;
	cvta.to.global.u64 	%rd21, %rd11;
	shl.b32 	%r25, %r1, 5;
	cvt.u64.u32 	%rd22, %r25;
	mul.wide.s32 	%rd23, %r24, 1024;
	or.b64  	%rd24, %rd23, %rd22;
	shl.b64 	%rd25, %rd24, 2;
	add.s64 	%rd26, %rd21, %rd25;
	ld.global.nc.f32 	%f398, [%rd26+124];
	ld.global.nc.f32 	%f399, [%rd26+120];
	ld.global.nc.f32 	%f400, [%rd26+116];
	ld.global.nc.f32 	%f401, [%rd26+112];
	ld.global.nc.f32 	%f402, [%rd26+108];
	ld.global.nc.f32 	%f403, [%rd26+104];
	ld.global.nc.f32 	%f404, [%rd26+100];
	ld.global.nc.f32 	%f405, [%rd26+96];
	ld.global.nc.f32 	%f406, [%rd26+92];
	ld.global.nc.f32 	%f407, [%rd26+88];
	ld.global.nc.f32 	%f408, [%rd26+84];
	ld.global.nc.f32 	%f409, [%rd26+80];
	ld.global.nc.f32 	%f410, [%rd26+76];
	ld.global.nc.f32 	%f411, [%rd26+72];
	ld.global.nc.f32 	%f412, [%rd26+68];
	ld.global.nc.f32 	%f413, [%rd26+64];
	ld.global.nc.f32 	%f414, [%rd26+60];
	ld.global.nc.f32 	%f415, [%rd26+56];
	ld.global.nc.f32 	%f416, [%rd26+52];
	ld.global.nc.f32 	%f417, [%rd26+48];
	ld.global.nc.f32 	%f418, [%rd26+44];
	ld.global.nc.f32 	%f419, [%rd26+40];
	ld.global.nc.f32 	%f420, [%rd26+36];
	ld.global.nc.f32 	%f421, [%rd26+32];
	ld.global.nc.f32 	%f422, [%rd26+28];
	ld.global.nc.f32 	%f423, [%rd26+24];
	ld.global.nc.f32 	%f424, [%rd26+20];
	ld.global.nc.f32 	%f425, [%rd26+16];
	ld.global.nc.f32 	%f426, [%rd26+12];
	ld.global.nc.f32 	%f427, [%rd26+8];
	ld.global.nc.f32 	%f428, [%rd26+4];
	ld.global.nc.f32 	%f429, [%rd26];
	shl.b32 	%r26, %r1, 2;
	mov.u32 	%r27, _ZZ33rwkv7_state_clampw_forward_kernelI6__halfLi32ELi16EEviiPfPT_S3_S3_S3_S3_S3_S3_S1_S1_E1r;
	add.s32 	%r2, %r27, %r26;
	mov.u32 	%r28, _ZZ33rwkv7_state_clampw_forward_kernelI6__halfLi32ELi16EEviiPfPT_S3_S3_S3_S3_S3_S3_S1_S1_E1w;
	add.s32 	%r3, %r28, %r26;
	mov.u32 	%r29, _ZZ33rwkv7_state_clampw_forward_kernelI6__halfLi32ELi16EEviiPfPT_S3_S3_S3_S3_S3_S3_S1_S1_E1k;
	add.s32 	%r4, %r29, %r26;
	mov.u32 	%r30, _ZZ33rwkv7_state_clampw_forward_kernelI6__halfLi32ELi16EEviiPfPT_S3_S3_S3_S3_S3_S3_S1_S1_E1a;
	add.s32 	%r5, %r30, %r26;
	mov.u32 	%r31, _ZZ33rwkv7_state_clampw_forward_kernelI6__halfLi32ELi16EEviiPfPT_S3_S3_S3_S3_S3_S3_S1_S1_E1b;
	add.s32 	%r6, %r31, %r26;
	neg.s32 	%r44, %r18;
	mad.lo.s32 	%r32, %r23, %r18, %r21;
	shl.b32 	%r33, %r32, 5;
	or.b32  	%r42, %r1, %r33;
	shl.b32 	%r9, %r19, 5;
	shr.s32 	%r34, %r18, 31;
	shr.u32 	%r35, %r34, 28;
	add.s32 	%r36, %r18, %r35;
	shl.b32 	%r37, %r36, 6;
	and.b32  	%r38, %r37, -1024;
	mul.wide.s32 	%rd1, %r24, %r38;
	cvta.to.global.u64 	%rd2, %rd12;
	cvta.to.global.u64 	%rd3, %rd13;
	cvta.to.global.u64 	%rd4, %rd14;
	cvta.to.global.u64 	%rd5, %rd16;
	cvta.to.global.u64 	%rd6, %rd17;
	cvta.to.global.u64 	%rd7, %rd20;
	cvta.to.global.u64 	%rd8, %rd15;
	cvta.to.global.u64 	%rd9, %rd18;
	cvta.to.global.u64 	%rd10, %rd19;
	mov.b32 	%r43, 0;
	mov.u32 	%r45, %r43;
$L__BB10_2:
	bar.sync 	0;
	mul.wide.s32 	%rd27, %r42, 2;
	add.s64 	%rd28, %rd2, %rd27;
	ld.global.nc.u16 	%rs1, [%rd28];
	// begin inline asm
	{  cvt.f32.f16 %f97, %rs1;}

	// end inline asm
	st.shared.f32 	[%r2], %f97;
	add.s64 	%rd29, %rd3, %rd27;
	ld.global.nc.u16 	%rs2, [%rd29];
	// begin inline asm
	{  cvt.f32.f16 %f98, %rs2;}

	// end inline asm
	mul.f32 	%f104, %f98, 0fBFB8AA3B;
	ex2.approx.f32 	%f105, %f104;
	add.f32 	%f106, %f105, 0f3F800000;
	mov.f32 	%f107, 0fBF1B4598;
	div.rn.f32 	%f108, %f107, %f106;
	mul.f32 	%f109, %f108, 0f3FB8AA3B;
	ex2.approx.f32 	%f110, %f109;
	st.shared.f32 	[%r3], %f110;
	add.s64 	%rd30, %rd4, %rd27;
	ld.global.nc.u16 	%rs3, [%rd30];
	// begin inline asm
	{  cvt.f32.f16 %f99, %rs3;}

	// end inline asm
	st.shared.f32 	[%r4], %f99;
	add.s64 	%rd31, %rd5, %rd27;
	ld.global.nc.u16 	%rs4, [%rd31];
	// begin inline asm
	{  cvt.f32.f16 %f100, %rs4;}

	// end inline asm
	st.shared.f32 	[%r5], %f100;
	add.s64 	%rd32, %rd6, %rd27;
	ld.global.nc.u16 	%rs5, [%rd32];
	// begin inline asm
	{  cvt.f32.f16 %f101, %rs5;}

	// end inline asm
	st.shared.f32 	[%r6], %f101;
	bar.sync 	0;
	ld.shared.f32 	%f111, [_ZZ33rwkv7_state_clampw_forward_kernelI6__halfLi32ELi16EEviiPfPT_S3_S3_S3_S3_S3_S3_S1_S1_E1a];
	fma.rn.f32 	%f112, %f429, %f111, 0f00000000;
	ld.shared.f32 	%f113, [_ZZ33rwkv7_state_clampw_forward_kernelI6__halfLi32ELi16EEviiPfPT_S3_S3_S3_S3_S3_S3_S1_S1_E1a+4];
	fma.rn.f32 	%f114, %f428, %f113, %f112;
	ld.shared.f32 	%f115, [_ZZ33rwkv7_state_clampw_forward_kernelI6__halfLi32ELi16EEviiPfPT_S3_S3_S3_S3_S3_S3_S1_S1_E1a+8];
	fma.rn.f32 	%f116, %f427, %f115, %f114;
	ld.shared.f32 	%f117, [_ZZ33rwkv7_state_clampw_forward_kernelI6__halfLi32ELi16EEviiPfPT_S3_S3_S3_S3_S3_S3_S1_S1_E1a+12];
	fma.rn.f32 	%f118, %f426, %f117, %f116;
	ld.shared.f32 	%f119, [_ZZ33rwkv7_state_clampw_forward_kernelI6__halfLi32ELi16EEviiPfPT_S3_S3_S3_S3_S3_S3_S1_S1_E1a+16];
	fma.rn.f32 	%f120, %f425, %f119, %f118;
	ld.shared.f32 	%f121, [_ZZ33rwkv7_state_clampw_forward_kernelI6__halfLi32ELi16EEviiPfPT_S3_S3_S3_S3_S3_S3_S1_S1_E1a+20];
	fma.rn.f32 	%f122, %f424, %f121, %f120;
	ld.shared.f32 	%f123, [_ZZ33rwkv7_state_clampw_forward_kernelI6__halfLi32ELi16EEviiPfPT_S3_S3_S3_S3_S3_S3_S1_S1_E1a+24];
	fma.rn.f32 	%f124, %f423, %f123, %f122;
	ld.shared.f32 	%f125, [_ZZ33rwkv7_state_clampw_forward_kernelI6__halfLi32ELi16EEviiPfPT_S3_S3_S3_S3_S3_S3_S1_S1_E1a+28];
	fma.rn.f32 	%f126, %f422, %f125, %f124;
	ld.shared.f32 	%f127, [_ZZ33rwkv7_state_clampw_forward_kernelI6__halfLi32ELi16EEviiPfPT_S3_S3_S3_S3_S3_S3_S1_S1_E1a+32];
	fma.rn.f32 	%f128, %f421, %f127, %f126;
	ld.shared.f32 	%f129, [_ZZ33rwkv7_state_clampw_forward_kernelI6__halfLi32ELi16EEviiPfPT_S3_S3_S3_S3_S3_S3_S1_S1_E1a+36];
	fma.rn.f32 	%f130, %f420, %f129, %f128;
	ld.shared.f32 	%f131, [_ZZ33rwkv7_state_clampw_forward_kernelI6__halfLi32ELi16EEviiPfPT_S3_S3_S3_S3_S3_S3_S1_S1_E1a+40];
	fma.rn.f32 	%f132, %f419, %f131, %f130;
	ld.shared.f32 	%f133, [_ZZ33rwkv7_state_clampw_forward_kernelI6__halfLi32ELi16EEviiPfPT_S3_S3_S3_S3_S3_S3_S1_S1_E1a+44];
	fma.rn.f32 	%f134, %f418, %f133, %f132;
	ld.shared.f32 	%f135, [_ZZ33rwkv7_state_clampw_forward_kernelI6__halfLi32ELi16EEviiPfPT_S3_S3_S3_S3_S3_S3_S1_S1_E1a+48];
	fma.rn.f32 	%f136, %f417, %f135, %f134;
	ld.shared.f32 	%f137, [_ZZ33rwkv7_state_clampw_forward_kernelI6__halfLi32ELi16EEviiPfPT_S3_S3_S3_S3_S3_S3_S1_S1_E1a+52];
	fma.rn.f32 	%f138, %f416, %f137, %f136;
	ld.shared.f32 	%f139, [_ZZ33rwkv7_state_clampw_forward_kernelI6__halfLi32ELi16EEviiPfPT_S3_S3_S3_S3_S3_S3_S1_S1_E1a+56];
	fma.rn.f32 	%f140, %f415, %f139, %f138;
	ld.shared.f32 	%f141, [_ZZ33rwkv7_state_clampw_forward_kernelI6__halfLi32ELi16EEviiPfPT_S3_S3_S3_S3_S3_S3_S1_S1_E1a+60];
	fma.rn.f32 	%f142, %f414, %f141, %f140;
	ld.shared.f32 	%f143, [_ZZ33rwkv7_state_clampw_forward_kernelI6__halfLi32ELi16EEviiPfPT_S3_S3_S3_S3_S3_S3_S1_S1_E1a+64];
	fma.rn.f32 	%f144, %f413, %f143, %f142;
	ld.shared.f32 	%f145, [_ZZ33rwkv7_state_clampw_forward_kernelI6__halfLi32ELi16EEviiPfPT_S3_S3_S3_S3_S3_S3_S1_S1_E1a+68];
	fma.rn.f32 	%f146, %f412, %f145, %f144;
	ld.shared.f32 	%f147, [_ZZ33rwkv7_state_clampw_forward_kernelI6__halfLi32ELi16EEviiPfPT_S3_S3_S3_S3_S3_S3_S1_S1_E1a+72];
	fma.rn.f32 	%f148, %f411, %f147, %f146;
	ld.shared.f32 	%f149, [_ZZ33rwkv7_state_clampw_forward_kernelI6__halfLi32ELi16EEviiPfPT_S3_S3_S3_S3_S3_S3_S1_S1_E1a+76];
	fma.rn.f32 	%f150, %f410, %f149, %f148;
	ld.shared.f32 	%f151, [_ZZ33rwkv7_state_clampw_forward_kernelI6__halfLi32ELi16EEviiPfPT_S3_S3_S3_S3_S3_S3_S1_S1_E1a+80];
	fma.rn.f32 	%f152, %f409, %f151, %f150;
	ld.shared.f32 	%f153, [_ZZ33rwkv7_state_clampw_forward_kernelI6__halfLi32ELi16EEviiPfPT_S3_S3_S3_S3_S3_S3_S1_S1_E1a+84];
	fma.rn.f32 	%f154, %f408, %f153, %f152;
	ld.shared.f32 	%f155, [_ZZ33rwkv7_state_clampw_forward_kernelI6__halfLi32ELi16EEviiPfPT_S3_S3_S3_S3_S3_S3_S1_S1_E1a+88];
	fma.rn.f32 	%f156, %f407, %f155, %f154;
	ld.shared.f32 	%f157, [_ZZ33rwkv7_state_clampw_forward_kernelI6__halfLi32ELi16EEviiPfPT_S3_S3_S3_S3_S3_S3_S1_S1_E1a+92];
	fma.rn.f32 	%f158, %f406, %f157, %f156;
	ld.shared.f32 	%f159, [_ZZ33rwkv7_state_clampw_forward_kernelI6__halfLi32ELi16EEviiPfPT_S3_S3_S3_S3_S3_S3_S1_S1_E1a+96];
	fma.rn.f32 	%f160, %f405, %f159, %f158;
	ld.shared.f32 	%f161, [_ZZ33rwkv7_state_clampw_forward_kernelI6__halfLi32ELi16EEviiPfPT_S3_S3_S3_S3_S3_S3_S1_S1_E1a+100];
	fma.rn.f32 	%f162, %f404, %f161, %f160;
	ld.shared.f32 	%f163, [_ZZ33rwkv7_state_clampw_forward_kernelI6__halfLi32ELi16EEviiPfPT_S3_S3_S3_S3_S3_S3_S1_S1_E1a+104];
	fma.rn.f32 	%f164, %f403, %f163, %f162;
	ld.shared.f32 	%f165, [_ZZ33rwkv7_state_clampw_forward_kernelI6__halfLi32ELi16EEviiPfPT_S3_S3_S3_S3_S3_S3_S1_S1_E1a+108];
	fma.rn.f32 	%f166, %f402, %f165, %f164;
	ld.shared.f32 	%f167, [_ZZ33rwkv7_state_clampw_forward_kernelI6__halfLi32ELi16EEviiPfPT_S3_S3_S3_S3_S3_S3_S1_S1_E1a+112];
	fma.rn.f32 	%f168, %f401, %f167, %f166;
	ld.shared.f32 	%f169, [_ZZ33rwkv7_state_clampw_forward_kernelI6__halfLi32ELi16EEviiPfPT_S3_S3_S3_S3_S3_S3_S1_S1_E1a+116];
	fma.rn.f32 	%f170, %f400, %f169, %f168;
	ld.shared.f32 	%f171, [_ZZ33rwkv7_state_clampw_forward_kernelI6__halfLi32ELi16EEviiPfPT_S3_S3_S3_S3_S3_S3_S1_S1_E1a+120];
	fma.rn.f32 	%f172, %f399, %f171, %f170;
	ld.shared.f32 	%f173, [_ZZ33rwkv7_state_clampw_forward_kernelI6__halfLi32ELi16EEviiPfPT_S3_S3_S3_S3_S3_S3_S1_S1_E1a+124];
	fma.rn.f32 	%f174, %f398, %f173, %f172;
	mul.wide.s32 	%rd33, %r42, 4;
	add.s64 	%rd34, %rd7, %rd33;
	st.global.f32 	[%rd34], %f174;
	add.s64 	%rd35, %rd8, %rd27;
	ld.global.nc.u16 	%rs6, [%rd35];
	// begin inline asm
	{  cvt.f32.f16 %f102, %rs6;}

	// end inline asm
	ld.shared.f32 	%f175, [_ZZ33rwkv7_state_clampw_forward_kernelI6__halfLi32ELi16EEviiPfPT_S3_S3_S3_S3_S3_S3_S1_S1_E1w];
	ld.shared.f32 	%f176, [_ZZ33rwkv7_state_clampw_forward_kernelI6__halfLi32ELi16EEviiPfPT_S3_S3_S3_S3_S3_S3_S1_S1_E1b];
	ld.shared.f32 	%f177, [_ZZ33rwkv7_state_clampw_forward_kernelI6__halfLi32ELi16EEviiPfPT_S3_S3_S3_S3_S3_S3_S1_S1_E1k];
	mul.f32 	%f178, %f102, %f177;
	fma.rn.f32 	%f179, %f174, %f176, %f178;
	fma.rn.f32 	%f429, %f429, %f175, %f179;
	ld.shared.f32 	%f180, [_ZZ33rwkv7_state_clampw_forward_kernelI6__halfLi32ELi16EEviiPfPT_S3_S3_S3_S3_S3_S3_S1_S1_E1r];
	fma.rn.f32 	%f181, %f180, %f429, 0f00000000;
	ld.shared.f32 	%f182, [_ZZ33rwkv7_state_clampw_forward_kernelI6__halfLi32ELi16EEviiPfPT_S3_S3_S3_S3_S3_S3_S1_S1_E1w+4];
	ld.shared.f32 	%f183, [_ZZ33rwkv7_state_clampw_forward_kernelI6__halfLi32ELi16EEviiPfPT_S3_S3_S3_S3_S3_S3_S1_S1_E1b+4];
	ld.shared.f32 	%f184, [_ZZ33rwkv7_state_clampw_forward_kernelI6__halfLi32ELi16EEviiPfPT_S3_S3_S3_S3_S3_S3_S1_S1_E1k+4];
	mul.f32 	%f185, %f102, %f184;
	fma.rn.f32 	%f186, %f174, %f183, %f185;
	fma.rn.f32 	%f428, %f428, %f182, %f186;
	ld.shared.f32 	%f187, [_ZZ33rwkv7_state_clampw_forward_kernelI6__halfLi32ELi16EEviiPfPT_S3_S3_S3_S3_S3_S3_S1_S1_E1r+4];
	fma.rn.f32 	%f188, %f187, %f428, %f181;
	ld.shared.f32 	%f189, [_ZZ33rwkv7_state_clampw_forward_kernelI6__halfLi32ELi16EEviiPfPT_S3_S3_S3_S3_S3_S3_S1_S1_E1w+8];
	ld.shared.f32 	%f190, [_ZZ33rwkv7_state_clampw_forward_kernelI6__halfLi32ELi16EEviiPfPT_S3_S3_S3_S3_S3_S3_S1_S1_E1b+8];
	ld.shared.f32 	%f191, [_ZZ33rwkv7_state_clampw_forward_kernelI6__halfLi32ELi16EEviiPfPT_S3_S3_S3_S3_S3_S3_S1_S1_E1k+8];
	mul.f32 	%f192, %f102, %f191;
	fma.rn.f32 	%f193, %f174, %f190, %f192;
	fma.rn.f32 	%f427, %f427, %f189, %f193;
	ld.shared.f32 	%f194, [_ZZ33rwkv7_state_clampw_forward_kernelI6__halfLi32ELi16EEviiPfPT_S3_S3_S3_S3_S3_S3_S1_S1_E1r+8];
	fma.rn.f32 	%f195, %f194, %f427, %f188;
	ld.shared.f32 	%f196, [_ZZ33rwkv7_state_clampw_forward_kernelI6__halfLi32ELi16EEviiPfPT_S3_S3_S3_S3_S3_S3_S1_S1_E1w+12];
	ld.shared.f32 	%f197, [_ZZ33rwkv7_state_clampw_forward_kernelI6__halfLi32ELi16EEviiPfPT_S3_S3_S3_S3_S3_S3_S1_S1_E1b+12];
	ld.shared.f32 	%f198, [_ZZ33rwkv7_state_clampw_forward_kernelI6__halfLi32ELi16EEviiPfPT_S3_S3_S3_S3_S3_S3_S1_S1_E1k+12];
	mul.f32 	%f199, %f102, %f198;
	fma.rn.f32 	%f200, %f174, %f197, %f199;
	fma.rn.f32 	%f426, %f426, %f196, %f200;
	ld.shared.f32 	%f201, [_ZZ33rwkv7_state_clampw_forward_kernelI6__halfLi32ELi16EEviiPfPT_S3_S3_S3_S3_S3_S3_S1_S1_E1r+12];
	fma.rn.f32 	%f202, %f201, %f426, %f195;
	ld.shared.f32 	%f203, [_ZZ33rwkv7_state_clampw_forward_kernelI6__halfLi32ELi16EEviiPfPT_S3_S3_S3_S3_S3_S3_S1_S1_E1w+16];
	ld.shared.f32 	%f204, [_ZZ33rwkv7_state_clampw_forward_kernelI6__halfLi32ELi16EEviiPfPT_S3_S3_S3_S3_S3_S3_S1_S1_E1b+16];
	ld.shared.f32 	%f205, [_ZZ33rwkv7_state_clampw_forward_kernelI6__halfLi32ELi16EEviiPfPT_S3_S3_S3_S3_S3_S3_S1_S1_E1k+16];
	mul.f32 	%f206, %f102, %f205;
	fma.rn.f32 	%f207, %f174, %f204, %f206;
	fma.rn.f32 	%f425, %f425, %f203, %f207;
	ld.shared.f32 	%f208, [_ZZ33rwkv7_state_clampw_forward_kernelI6__halfLi32ELi16EEviiPfPT_S3_S3_S3_S3_S3_S3_S1_S1_E1r+16];
	fma.rn.f32 	%f209, %f208, %f425, %f202;
	ld.shared.f32 	%f210, [_ZZ33rwkv7_state_clampw_forward_kernelI6__halfLi32ELi16EEviiPfPT_S3_S3_S3_S3_S3_S3_S1_S1_E1w+20];
	ld.shared.f32 	%f211, [_ZZ33rwkv7_state_clampw_forward_kernelI6__halfLi32ELi16EEviiPfPT_S3_S3_S3_S3_S3_S3_S1_S1_E1b+20];
	ld.shared.f32 	%f212, [_ZZ33rwkv7_state_clampw_forward_kernelI6__halfLi32ELi16EEviiPfPT_S3_S3_S3_S3_S3_S3_S1_S1_E1k+20];
	mul.f32 	%f213, %f102, %f212;
	fma.rn.f32 	%f214, %f174, %f211, %f213;
	fma.rn.f32 	%f424, %f424, %f210, %f214;
	ld.shared.f32 	%f215, [_ZZ33rwkv7_state_clampw_forward_kernelI6__halfLi32ELi16EEviiPfPT_S3_S3_S3_S3_S3_S3_S1_S1_E1r+20];
	fma.rn.f32 	%f216, %f215, %f424, %f209;
	ld.shared.f32 	%f217, [_ZZ33rwkv7_state_clampw_forward_kernelI6__halfLi32ELi16EEviiPfPT_S3_S3_S3_S3_S3_S3_S1_S1_E1w+24];
	ld.shared.f32 	%f218, [_ZZ33rwkv7_state_clampw_forward_kernelI6__halfLi32ELi16EEviiPfPT_S3_S3_S3_S3_S3_S3_S1_S1_E1b+24];
	ld.shared.f32 	%f219, [_ZZ33rwkv7_state_clampw_forward_kernelI6__halfLi32ELi16EEviiPfPT_S3_S3_S3_S3_S3_S3_S1_S1_E1k+24];
	mul.f32 	%f220, %f102, %f219;
	fma.rn.f32 	%f221, %f174, %f218, %f220;
	fma.rn.f32 	%f423, %f423, %f217, %f221;
	ld.shared.f32 	%f222, [_ZZ33rwkv7_state_clampw_forward_kernelI6__halfLi32ELi16EEviiPfPT_S3_S3_S3_S3_S3_S3_S1_S1_E1r+24];
	fma.rn.f32 	%f223, %f222, %f423, %f216;
	ld.shared.f32 	%f224, [_ZZ33rwkv7_state_clampw_forward_kernelI6__halfLi32ELi16EEviiPfPT_S3_S3_S3_S3_S3_S3_S1_S1_E1w+28];
	ld.shared.f32 	%f225, [_ZZ33rwkv7_state_clampw_forward_kernelI6__halfLi32ELi16EEviiPfPT_S3_S3_S3_S3_S3_S3_S1_S1_E1b+28];
	ld.shared.f32 	%f226, [_ZZ33rwkv7_state_clampw_forward_kernelI6__halfLi32ELi16EEviiPfPT_S3_S3_S3_S3_S3_S3_S1_S1_E1k+28];
	mul.f32 	%f227, %f102, %f226;
	fma.rn.f32 	%f228, %f174, %f225, %f227;
	fma.rn.f32 	%f422, %f422, %f224, %f228;
	ld.shared.f32 	%f229, [_ZZ33rwkv7_state_clampw_forward_kernelI6__halfLi32ELi16EEviiPfPT_S3_S3_S3_S3_S3_S3_S1_S1_E1r+28];
	fma.rn.f32 	%f230, %f229, %f422, %f223;
	ld.shared.f32 	%f231, [_ZZ33rwkv7_state_clampw_forward_kernelI6__halfLi32ELi16EEviiPfPT_S3_S3_S3_S3_S3_S3_S1_S1_E1w+32];
	ld.shared.f32 	%f232, [_ZZ33rwkv7_state_clampw_forward_kernelI6__halfLi32ELi16EEviiPfPT_S3_S3_S3_S3_S3_S3_S1_S1_E1b+32];
	ld.shared.f32 	%f233, [_ZZ33rwkv7_state_clampw_forward_kernelI6__halfLi32ELi16EEviiPfPT_S3_S3_S3_S3_S3_S3_S1_S1_E1k+32];
	mul.f32 	%f234, %f102, %f233;
	fma.rn.f32 	%f235, %f174, %f232, %f234;
	fma.rn.f32 	%f421, %f421, %f231, %f235;
	ld.shared.f32 	%f236, [_ZZ33rwkv7_state_clampw_forward_kernelI6__halfLi32ELi16EEviiPfPT_S3_S3_S3_S3_S3_S3_S1_S1_E1r+32];
	fma.rn.f32 	%f237, %f236, %f421, %f230;
	ld.shared.f32 	%f238, [_ZZ33rwkv7_state_clampw_forward_kernelI6__halfLi32ELi16EEviiPfPT_S3_S3_S3_S3_S3_S3_S1_S1_E1w+36];
	ld.shared.f32 	%f239, [_ZZ33rwkv7_state_clampw_forward_kernelI6__halfLi32ELi16EEviiPfPT_S3_S3_S3_S3_S3_S3_S1_S1_E1b+36];
	ld.shared.f32 	%f240, [_ZZ33rwkv7_state_clampw_forward_kernelI6__halfLi32ELi16EEviiPfPT_S3_S3_S3_S3_S3_S3_S1_S1_E1k+36];
	mul.f32 	%f241, %f102, %f240;
	fma.rn.f32 	%f242, %f174, %f239, %f241;
	fma.rn.f32 	%f420, %f420, %f238, %f242;
	ld.shared.f32 	%f243, [_ZZ33rwkv7_state_clampw_forward_kernelI6__halfLi32ELi16EEviiPfPT_S3_S3_S3_S3_S3_S3_S1_S1_E1r+36];
	fma.rn.f32 	%f244, %f243, %f420, %f237;
	ld.shared.f32 	%f245, [_ZZ33rwkv7_state_clampw_forward_kernelI6__halfLi32ELi16EEviiPfPT_S3_S3_S3_S3_S3_S3_S1_S1_E1w+40];
	ld.shared.f32 	%f246, [_ZZ33rwkv7_state_clampw_forward_kernelI6__halfLi32ELi16EEviiPfPT_S3_S3_S3_S3_S3_S3_S1_S1_E1b+40];
	ld.shared.f32 	%f247, [_ZZ33rwkv7_state_clampw_forward_kernelI6__halfLi32ELi16EEviiPfPT_S3_S3_S3_S3_S3_S3_S1_S1_E1k+40];
	mul.f32 	%f248, %f102, %f247;
	fma.rn.f32 	%f249, %f174, %f246, %f248;
	fma.rn.f32 	%f419, %f419, %f245, %f249;
	ld.shared.f32 	%f250, [_ZZ33rwkv7_state_clampw_forward_kernelI6__halfLi32ELi16EEviiPfPT_S3_S3_S3_S3_S3_S3_S1_S1_E1r+40];
	fma.rn.f32 	%f251, %f250, %f419, %f244;
	ld.shared.f32 	%f252, [_ZZ33rwkv7_state_clampw_forward_kernelI6__halfLi32ELi16EEviiPfPT_S3_S3_S3_S3_S3_S3_S1_S1_E1w+44];
	ld.shared.f32 	%f253, [_ZZ33rwkv7_state_clampw_forward_kernelI6__halfLi32ELi16EEviiPfPT_S3_S3_S3_S3_S3_S3_S1_S1_E1b+44];
	ld.shared.f32 	%f254, [_ZZ33rwkv7_state_clampw_forward_kernelI6__halfLi32ELi16EEviiPfPT_S3_S3_S3_S3_S3_S3_S1_S1_E1k+44];
	mul.f32 	%f255, %f102, %f254;
	fma.rn.f32 	%f256, %f174, %f253, %f255;
	fma.rn.f32 	%f418, %f418, %f252, %f256;
	ld.shared.f32 	%f257, [_ZZ33rwkv7_state_clampw_forward_kernelI6__halfLi32ELi16EEviiPfPT_S3_S3_S3_S3_S3_S3_S1_S1_E1r+44];
	fma.rn.f32 	%f258, %f257, %f418, %f251;
	ld.shared.f32 	%f259, [_ZZ33rwkv7_state_clampw_forward_kernelI6__halfLi32ELi16EEviiPfPT_S3_S3_S3_S3_S3_S3_S1_S1_E1w+48];
	ld.shared.f32 	%f260, [_ZZ33rwkv7_state_clampw_forward_kernelI6__halfLi32ELi16EEviiPfPT_S3_S3_S3_S3_S3_S3_S1_S1_E1b+48];
	ld.shared.f32 	%f261, [_ZZ33rwkv7_state_clampw_forward_kernelI6__halfLi32ELi16EEviiPfPT_S3_S3_S3_S3_S3_S3_S1_S1_E1k+48];
	mul.f32 	%f262, %f102, %f261;
	fma.rn.f32 	%f263, %f174, %f260, %f262;
	fma.rn.f32 	%f417, %f417, %f259, %f263;
	ld.shared.f32 	%f264, [_ZZ33rwkv7_state_clampw_forward_kernelI6__halfLi32ELi16EEviiPfPT_S3_S3_S3_S3_S3_S3_S1_S1_E1r+48];
	fma.rn.f32 	%f265, %f264, %f417, %f258;
	ld.shared.f32 	%f266, [_ZZ33rwkv7_state_clampw_forward_kernelI6__halfLi32ELi16EEviiPfPT_S3_S3_S3_S3_S3_S3_S1_S1_E1w+52];
	ld.shared.f32 	%f267, [_ZZ33rwkv7_state_clampw_forward_kernelI6__halfLi32ELi16EEviiPfPT_S3_S3_S3_S3_S3_S3_S1_S1_E1b+52];
	ld.shared.f32 	%f268, [_ZZ33rwkv7_state_clampw_forward_kernelI6__halfLi32ELi16EEviiPfPT_S3_S3_S3_S3_S3_S3_S1_S1_E1k+52];
	mul.f32 	%f269, %f102, %f268;
	fma.rn.f32 	%f270, %f174, %f267, %f269;
	fma.rn.f32 	%f416, %f416, %f266, %f270;
	ld.shared.f32 	%f271, [_ZZ33rwkv7_state_clampw_forward_kernelI6__halfLi32ELi16EEviiPfPT_S3_S3_S3_S3_S3_S3_S1_S1_E1r+52];
	fma.rn.f32 	%f272, %f271, %f416, %f265;
	ld.shared.f32 	%f273, [_ZZ33rwkv7_state_clampw_forward_kernelI6__halfLi32ELi16EEviiPfPT_S3_S3_S3_S3_S3_S3_S1_S1_E1w+56];
	ld.shared.f32 	%f274, [_ZZ33rwkv7_state_clampw_forward_kernelI6__halfLi32ELi16EEviiPfPT_S3_S3_S3_S3_S3_S3_S1_S1_E1b+56];
	ld.shared.f32 	%f275, [_ZZ33rwkv7_state_clampw_forward_kernelI6__halfLi32ELi16EEviiPfPT_S3_S3_S3_S3_S3_S3_S1_S1_E1k+56];
	mul.f32 	%f276, %f102, %f275;
	fma.rn.f32 	%f277, %f174, %f274, %f276;
	fma.rn.f32 	%f415, %f415, %f273, %f277;
	ld.shared.f32 	%f278, [_ZZ33rwkv7_state_clampw_forward_kernelI6__halfLi32ELi16EEviiPfPT_S3_S3_S3_S3_S3_S3_S1_S1_E1r+56];
	fma.rn.f32 	%f279, %f278, %f415, %f272;
	ld.shared.f32 	%f280, [_ZZ33rwkv7_state_clampw_forward_kernelI6__halfLi32ELi16EEviiPfPT_S3_S3_S3_S3_S3_S3_S1_S1_E1w+60];
	ld.shared.f32 	%f281, [_ZZ33rwkv7_state_clampw_forward_kernelI6__halfLi32ELi16EEviiPfPT_S3_S3_S3_S3_S3_S3_S1_S1_E1b+60];
	ld.shared.f32 	%f282, [_ZZ33rwkv7_state_clampw_forward_kernelI6__halfLi32ELi16EEviiPfPT_S3_S3_S3_S3_S3_S3_S1_S1_E1k+60];
	mul.f32 	%f283, %f102, %f282;
	fma.rn.f32 	%f284, %f174, %f281, %f283;
	fma.rn.f32 	%f414, %f414, %f280, %f284;
	ld.shared.f32 	%f285, [_ZZ33rwkv7_state_clampw_forward_kernelI6__halfLi32ELi16EEviiPfPT_S3_S3_S3_S3_S3_S3_S1_S1_E1r+60];
	fma.rn.f32 	%f286, %f285, %f414, %f279;
	ld.shared.f32 	%f287, [_ZZ33rwkv7_state_clampw_forward_kernelI6__halfLi32ELi16EEviiPfPT_S3_S3_S3_S3_S3_S3_S1_S1_E1w+64];
	ld.shared.f32 	%f288, [_ZZ33rwkv7_state_clampw_forward_kernelI6__halfLi32ELi16EEviiPfPT_S3_S3_S3_S3_S3_S3_S1_S1_E1b+64];
	ld.shared.f32 	%f289, [_ZZ33rwkv7_state_clampw_forward_kernelI6__halfLi32ELi16EEviiPfPT_S3_S3_S3_S3_S3_S3_S1_S1_E1k+64];
	mul.f32 	%f290, %f102, %f289;
	fma.rn.f32 	%f291, %f174, %f288, %f290;
	fma.rn.f32 	%f413, %f413, %f287, %f291;
	ld.shared.f32 	%f292, [_ZZ33rwkv7_state_clampw_forward_kernelI6__halfLi32ELi16EEviiPfPT_S3_S3_S3_S3_S3_S3_S1_S1_E1r+64];
	fma.rn.f32 	%f293, %f292, %f413, %f286;
	ld.shared.f32 	%f294, [_ZZ33rwkv7_state_clampw_forward_kernelI6__halfLi32ELi16EEviiPfPT_S3_S3_S3_S3_S3_S3_S1_S1_E1w+68];
	ld.shared.f32 	%f295, [_ZZ33rwkv7_state_clampw_forward_kernelI6__halfLi32ELi16EEviiPfPT_S3_S3_S3_S3_S3_S3_S1_S1_E1b+68];
	ld.shared.f32 	%f296, [_ZZ33rwkv7_state_clampw_forward_kernelI6__halfLi32ELi16EEviiPfPT_S3_S3_S3_S3_S3_S3_S1_S1_E1k+68];
	mul.f32 	%f297, %f102, %f296;
	fma.rn.f32 	%f298, %f174, %f295, %f297;
	fma.rn.f32 	%f412, %f412, %f294, %f298;
	ld.shared.f32 	%f299, [_ZZ33rwkv7_state_clampw_forward_kernelI6__halfLi32ELi16EEviiPfPT_S3_S3_S3_S3_S3_S3_S1_S1_E1r+68];
	fma.rn.f32 	%f300, %f299, %f412, %f293;
	ld.shared.f32 	%f301, [_ZZ33rwkv7_state_clampw_forward_kernelI6__halfLi32ELi16EEviiPfPT_S3_S3_S3_S3_S3_S3_S1_S1_E1w+72];
	ld.shared.f32 	%f302, [_ZZ33rwkv7_state_clampw_forward_kernelI6__halfLi32ELi16EEviiPfPT_S3_S3_S3_S3_S3_S3_S1_S1_E1b+72];
	ld.shared.f32 	%f303, [_ZZ33rwkv7_state_clampw_forward_kernelI6__halfLi32ELi16EEviiPfPT_S3_S3_S3_S3_S3_S3_S1_S1_E1k+72];
	mul.f32 	%f304, %f102, %f303;
	fma.rn.f32 	%f305, %f174, %f302, %f304;
	fma.rn.f32 	%f411, %f411, %f301, %f305;
	ld.shared.f32 	%f306, [_ZZ33rwkv7_state_clampw_forward_kernelI6__halfLi32ELi16EEviiPfPT_S3_S3_S3_S3_S3_S3_S1_S1_E1r+72];
	fma.rn.f32 	%f307, %f306, %f411, %f300;
	ld.shared.f32 	%f308, [_ZZ33rwkv7_state_clampw_forward_kernelI6__halfLi32ELi16EEviiPfPT_S3_S3_S3_S3_S3_S3_S1_S1_E1w+76];
	ld.shared.f32 	%f309, [_ZZ33rwkv7_state_clampw_forward_kernelI6__halfLi32ELi16EEviiPfPT_S3_S3_S3_S3_S3_S3_S1_S1_E1b+76];
	ld.shared.f32 	%f310, [_ZZ33rwkv7_state_clampw_forward_kernelI6__halfLi32ELi16EEviiPfPT_S3_S3_S3_S3_S3_S3_S1_S1_E1k+76];
	mul.f32 	%f311, %f102, %f310;
	fma.rn.f32 	%f312, %f174, %f309, %f311;
	fma.rn.f32 	%f410, %f410, %f308, %f312;
	ld.shared.f32 	%f313, [_ZZ33rwkv7_state_clampw_forward_kernelI6__halfLi32ELi16EEviiPfPT_S3_S3_S3_S3_S3_S3_S1_S1_E1r+76];
	fma.rn.f32 	%f314, %f313, %f410, %f307;
	ld.shared.f32 	%f315, [_ZZ33rwkv7_state_clampw_forward_kernelI6__halfLi32ELi16EEviiPfPT_S3_S3_S3_S3_S3_S3_S1_S1_E1w+80];
	ld.shared.f32 	%f316, [_ZZ33rwkv7_state_clampw_forward_kernelI6__halfLi32ELi16EEviiPfPT_S3_S3_S3_S3_S3_S3_S1_S1_E1b+80];
	ld.shared.f32 	%f317, [_ZZ33rwkv7_state_clampw_forward_kernelI6__halfLi32ELi16EEviiPfPT_S3_S3_S3_S3_S3_S3_S1_S1_E1k+80];
	mul.f32 	%f318, %f102, %f317;
	fma.rn.f32 	%f319, %f174, %f316, %f318;
	fma.rn.f32 	%f409, %f409, %f315, %f319;
	ld.shared.f32 	%f320, [_ZZ33rwkv7_state_clampw_forward_kernelI6__halfLi32ELi16EEviiPfPT_S3_S3_S3_S3_S3_S3_S1_S1_E1r+80];
	fma.rn.f32 	%f321, %f320, %f409, %f314;
	ld.shared.f32 	%f322, [_ZZ33rwkv7_state_clampw_forward_kernelI6__halfLi32ELi16EEviiPfPT_S3_S3_S3_S3_S3_S3_S1_S1_E1w+84];
	ld.shared.f32 	%f323, [_ZZ33rwkv7_state_clampw_forward_kernelI6__halfLi32ELi16EEviiPfPT_S3_S3_S3_S3_S3_S3_S1_S1_E1b+84];
	ld.shared.f32 	%f324, [_ZZ33rwkv7_state_clampw_forward_kernelI6__halfLi32ELi16EEviiPfPT_S3_S3_S3_S3_S3_S3_S1_S1_E1k+84];
	mul.f32 	%f325, %f102, %f324;
	fma.rn.f32 	%f326, %f174, %f323, %f325;
	fma.rn.f32 	%f408, %f408, %f322, %f326;
	ld.shared.f32 	%f327, [_ZZ33rwkv7_state_clampw_forward_kernelI6__halfLi32ELi16EEviiPfPT_S3_S3_S3_S3_S3_S3_S1_S1_E1r+84];
	fma.rn.f32 	%f328, %f327, %f408, %f321;
	ld.shared.f32 	%f329, [_ZZ33rwkv7_state_clampw_forward_kernelI6__halfLi32ELi16EEviiPfPT_S3_S3_S3_S3_S3_S3_S1_S1_E1w+88];
	ld.shared.f32 	%f330, [_ZZ33rwkv7_state_clampw_forward_kernelI6__halfLi32ELi16EEviiPfPT_S3_S3_S3_S3_S3_S3_S1_S1_E1b+88];
	ld.shared.f32 	%f331, [_ZZ33rwkv7_state_clampw_forward_kernelI6__halfLi32ELi16EEviiPfPT_S3_S3_S3_S3_S3_S3_S1_S1_E1k+88];
	mul.f32 	%f332, %f102, %f331;
	fma.rn.f32 	%f333, %f174, %f330, %f332;
	fma.rn.f32 	%f407, %f407, %f329, %f333;
	ld.shared.f32 	%f334, [_ZZ33rwkv7_state_clampw_forward_kernelI6__halfLi32ELi16EEviiPfPT_S3_S3_S3_S3_S3_S3_S1_S1_E1r+88];
	fma.rn.f32 	%f335, %f334, %f407, %f328;
	ld.shared.f32 	%f336, [_ZZ33rwkv7_state_clampw_forward_kernelI6__halfLi32ELi16EEviiPfPT_S3_S3_S3_S3_S3_S3_S1_S1_E1w+92];
	ld.shared.f32 	%f337, [_ZZ33rwkv7_state_clampw_forward_kernelI6__halfLi32ELi16EEviiPfPT_S3_S3_S3_S3_S3_S3_S1_S1_E1b+92];
	ld.shared.f32 	%f338, [_ZZ33rwkv7_state_clampw_forward_kernelI6__halfLi32ELi16EEviiPfPT_S3_S3_S3_S3_S3_S3_S1_S1_E1k+92];
	mul.f32 	%f339, %f102, %f338;
	fma.rn.f32 	%f340, %f174, %f337, %f339;
	fma.rn.f32 	%f406, %f406, %f336, %f340;
	ld.shared.f32 	%f341, [_ZZ33rwkv7_state_clampw_forward_kernelI6__halfLi32ELi16EEviiPfPT_S3_S3_S3_S3_S3_S3_S1_S1_E1r+92];
	fma.rn.f32 	%f342, %f341, %f406, %f335;
	ld.shared.f32 	%f343, [_ZZ33rwkv7_state_clampw_forward_kernelI6__halfLi32ELi16EEviiPfPT_S3_S3_S3_S3_S3_S3_S1_S1_E1w+96];
	ld.shared.f32 	%f344, [_ZZ33rwkv7_state_clampw_forward_kernelI6__halfLi32ELi16EEviiPfPT_S3_S3_S3_S3_S3_S3_S1_S1_E1b+96];
	ld.shared.f32 	%f345, [_ZZ33rwkv7_state_clampw_forward_kernelI6__halfLi32ELi16EEviiPfPT_S3_S3_S3_S3_S3_S3_S1_S1_E1k+96];
	mul.f32 	%f346, %f102, %f345;
	fma.rn.f32 	%f347, %f174, %f344, %f346;
	fma.rn.f32 	%f405, %f405, %f343, %f347;
	ld.shared.f32 	%f348, [_ZZ33rwkv7_state_clampw_forward_kernelI6__halfLi32ELi16EEviiPfPT_S3_S3_S3_S3_S3_S3_S1_S1_E1r+96];
	fma.rn.f32 	%f349, %f348, %f405, %f342;
	ld.shared.f32 	%f350, [_ZZ33rwkv7_state_clampw_forward_kernelI6__halfLi32ELi16EEviiPfPT_S3_S3_S3_S3_S3_S3_S1_S1_E1w+100];
	ld.shared.f32 	%f351, [_ZZ33rwkv7_state_clampw_forward_kernelI6__halfLi32ELi16EEviiPfPT_S3_S3_S3_S3_S3_S3_S1_S1_E1b+100];
	ld.shared.f32 	%f352, [_ZZ33rwkv7_state_clampw_forward_kernelI6__halfLi32ELi16EEviiPfPT_S3_S3_S3_S3_S3_S3_S1_S1_E1k+100];
	mul.f32 	%f353, %f102, %f352;
	fma.rn.f32 	%f354, %f174, %f351, %f353;
	fma.rn.f32 	%f404, %f404, %f350, %f354;
	ld.shared.f32 	%f355, [_ZZ33rwkv7_state_clampw_forward_kernelI6__halfLi32ELi16EEviiPfPT_S3_S3_S3_S3_S3_S3_S1_S1_E1r+100];
	fma.rn.f32 	%f356, %f355, %f404, %f349;
	ld.shared.f32 	%f357, [_ZZ33rwkv7_state_clampw_forward_kernelI6__halfLi32ELi16EEviiPfPT_S3_S3_S3_S3_S3_S3_S1_S1_E1w+104];
	ld.shared.f32 	%f358, [_ZZ33rwkv7_state_clampw_forward_kernelI6__halfLi32ELi16EEviiPfPT_S3_S3_S3_S3_S3_S3_S1_S1_E1b+104];
	ld.shared.f32 	%f359, [_ZZ33rwkv7_state_clampw_forward_kernelI6__halfLi32ELi16EEviiPfPT_S3_S3_S3_S3_S3_S3_S1_S1_E1k+104];
	mul.f32 	%f360, %f102, %f359;
	fma.rn.f32 	%f361, %f174, %f358, %f360;
	fma.rn.f32 	%f403, %f403, %f357, %f361;
	ld.shared.f32 	%f362, [_ZZ33rwkv7_state_clampw_forward_kernelI6__halfLi32ELi16EEviiPfPT_S3_S3_S3_S3_S3_S3_S1_S1_E1r+104];
	fma.rn.f32 	%f363, %f362, %f403, %f356;
	ld.shared.f32 	%f364, [_ZZ33rwkv7_state_clampw_forward_kernelI6__halfLi32ELi16EEviiPfPT_S3_S3_S3_S3_S3_S3_S1_S1_E1w+108];
	ld.shared.f32 	%f365, [_ZZ33rwkv7_state_clampw_forward_kernelI6__halfLi32ELi16EEviiPfPT_S3_S3_S3_S3_S3_S3_S1_S1_E1b+108];
	ld.shared.f32 	%f366, [_ZZ33rwkv7_state_clampw_forward_kernelI6__halfLi32ELi16EEviiPfPT_S3_S3_S3_S3_S3_S3_S1_S1_E1k+108];
	mul.f32 	%f367, %f102, %f366;
	fma.rn.f32 	%f368, %f174, %f365, %f367;
	fma.rn.f32 	%f402, %f402, %f364, %f368;
	ld.shared.f32 	%f369, [_ZZ33rwkv7_state_clampw_forward_kernelI6__halfLi32ELi16EEviiPfPT_S3_S3_S3_S3_S3_S3_S1_S1_E1r+108];
	fma.rn.f32 	%f370, %f369, %f402, %f363;
	ld.shared.f32 	%f371, [_ZZ33rwkv7_state_clampw_forward_kernelI6__halfLi32ELi16EEviiPfPT_S3_S3_S3_S3_S3_S3_S1_S1_E1w+112];
	ld.shared.f32 	%f372, [_ZZ33rwkv7_state_clampw_forward_kernelI6__halfLi32ELi16EEviiPfPT_S3_S3_S3_S3_S3_S3_S1_S1_E1b+112];
	ld.shared.f32 	%f373, [_ZZ33rwkv7_state_clampw_forward_kernelI6__halfLi32ELi16EEviiPfPT_S3_S3_S3_S3_S3_S3_S1_S1_E1k+112];
	mul.f32 	%f374, %f102, %f373;
	fma.rn.f32 	%f375, %f174, %f372, %f374;
	fma.rn.f32 	%f401, %f401, %f371, %f375;
	ld.shared.f32 	%f376, [_ZZ33rwkv7_state_clampw_forward_kernelI6__halfLi32ELi16EEviiPfPT_S3_S3_S3_S3_S3_S3_S1_S1_E1r+112];
	fma.rn.f32 	%f377, %f376, %f401, %f370;
	ld.shared.f32 	%f378, [_ZZ33rwkv7_state_clampw_forward_kernelI6__halfLi32ELi16EEviiPfPT_S3_S3_S3_S3_S3_S3_S1_S1_E1w+116];
	ld.shared.f32 	%f379, [_ZZ33rwkv7_state_clampw_forward_kernelI6__halfLi32ELi16EEviiPfPT_S3_S3_S3_S3_S3_S3_S1_S1_E1b+116];
	ld.shared.f32 	%f380, [_ZZ33rwkv7_state_clampw_forward_kernelI6__halfLi32ELi16EEviiPfPT_S3_S3_S3_S3_S3_S3_S1_S1_E1k+116];
	mul.f32 	%f381, %f102, %f380;
	fma.rn.f32 	%f382, %f174, %f379, %f381;
	fma.rn.f32 	%f400, %f400, %f378, %f382;
	ld.shared.f32 	%f383, [_ZZ33rwkv7_state_clampw_forward_kernelI6__halfLi32ELi16EEviiPfPT_S3_S3_S3_S3_S3_S3_S1_S1_E1r+116];
	fma.rn.f32 	%f384, %f383, %f400, %f377;
	ld.shared.f32 	%f385, [_ZZ33rwkv7_state_clampw_forward_kernelI6__halfLi32ELi16EEviiPfPT_S3_S3_S3_S3_S3_S3_S1_S1_E1w+120];
	ld.shared.f32 	%f386, [_ZZ33rwkv7_state_clampw_forward_kernelI6__halfLi32ELi16EEviiPfPT_S3_S3_S3_S3_S3_S3_S1_S1_E1b+120];
	ld.shared.f32 	%f387, [_ZZ33rwkv7_state_clampw_forward_kernelI6__halfLi32ELi16EEviiPfPT_S3_S3_S3_S3_S3_S3_S1_S1_E1k+120];
	mul.f32 	%f388, %f102, %f387;
	fma.rn.f32 	%f389, %f174, %f386, %f388;
	fma.rn.f32 	%f399, %f399, %f385, %f389;
	ld.shared.f32 	%f390, [_ZZ33rwkv7_state_clampw_forward_kernelI6__halfLi32ELi16EEviiPfPT_S3_S3_S3_S3_S3_S3_S1_S1_E1r+120];
	fma.rn.f32 	%f391, %f390, %f399, %f384;
	ld.shared.f32 	%f392, [_ZZ33rwkv7_state_clampw_forward_kernelI6__halfLi32ELi16EEviiPfPT_S3_S3_S3_S3_S3_S3_S1_S1_E1w+124];
	ld.shared.f32 	%f393, [_ZZ33rwkv7_state_clampw_forward_kernelI6__halfLi32ELi16EEviiPfPT_S3_S3_S3_S3_S3_S3_S1_S1_E1b+124];
	ld.shared.f32 	%f394, [_ZZ33rwkv7_state_clampw_forward_kernelI6__halfLi32ELi16EEviiPfPT_S3_S3_S3_S3_S3_S3_S1_S1_E1k+124];
	mul.f32 	%f395, %f102, %f394;
	fma.rn.f32 	%f396, %f174, %f393, %f395;
	fma.rn.f32 	%f398, %f398, %f392, %f396;
	ld.shared.f32 	%f397, [_ZZ33rwkv7_state_clampw_forward_kernelI6__halfLi32ELi16EEviiPfPT_S3_S3_S3_S3_S3_S3_S1_S1_E1r+124];
	fma.rn.f32 	%f103, %f397, %f398, %f391;
	// begin inline asm
	{  cvt.rn.f16.f32 %rs7, %f103;}

	// end inline asm
	add.s64 	%rd36, %rd9, %rd27;
	st.global.u16 	[%rd36], %rs7;
	and.b32  	%r39, %r45, 15;
	setp.ne.s32 	%p2, %r39, 15;
	@%p2 bra 	$L__BB10_4;
	and.b32  	%r40, %r43, -1024;
	or.b32  	%r41, %r40, %r1;
	cvt.s64.s32 	%rd37, %r41;
	add.s64 	%rd38, %rd1, %rd37;
	shl.b64 	%rd39, %rd38, 2;
	add.s64 	%rd40, %rd10, %rd39;
	st.global.f32 	[%rd40], %f429;
	st.global.f32 	[%rd40+128], %f428;
	st.global.f32 	[%rd40+256], %f427;
	st.global.f32 	[%rd40+384], %f426;
	st.global.f32 	[%rd40+512], %f425;
	st.global.f32 	[%rd40+640], %f424;
	st.global.f32 	[%rd40+768], %f423;
	st.global.f32 	[%rd40+896], %f422;
	st.global.f32 	[%rd40+1024], %f421;
	st.global.f32 	[%rd40+1152], %f420;
	st.global.f32 	[%rd40+1280], %f419;
	st.global.f32 	[%rd40+1408], %f418;
	st.global.f32 	[%rd40+1536], %f417;
	st.global.f32 	[%rd40+1664], %f416;
	st.global.f32 	[%rd40+1792], %f415;
	st.global.f32 	[%rd40+1920], %f414;
	st.global.f32 	[%rd40+2048], %f413;
	st.global.f32 	[%rd40+2176], %f412;
	st.global.f32 	[%rd40+2304], %f411;
	st.global.f32 	[%rd40+2432], %f410;
	st.global.f32 	[%rd40+2560], %f409;
	st.global.f32 	[%rd40+2688], %f408;
	st.global.f32 	[%rd40+2816], %f407;
	st.global.f32 	[%rd40+2944], %f406;
	st.global.f32 	[%rd40+3072], %f405;
	st.global.f32 	[%rd40+3200], %f404;
	st.global.f32 	[%rd40+3328], %f403;
	st.global.f32 	[%rd40+3456], %f402;
	st.global.f32 	[%rd40+3584], %f401;
	st.global.f32 	[%rd40+3712], %f400;
	st.global.f32 	[%rd40+3840], %f399;
	st.global.f32 	[%rd40+3968], %f398;
$L__BB10_4:
	add.s32 	%r45, %r45, 1;
	add.s32 	%r44, %r44, 1;
	setp.ne.s32 	%p3, %r44, 0;
	add.s32 	%r43, %r43, 64;
	add.s32 	%r42, %r42, %r9;
	@%p3 bra 	$L__BB10_2;
$L__BB10_5:
	ret;

}
	// .globl	_Z33rwkv7_state_clampw_forward_kernelI6__halfLi64ELi16EEviiPfPT_S3_S3_S3_S3_S3_S3_S1_S1_
.visible .entry _Z33rwkv7_state_clampw_forward_kernelI6__halfLi64ELi16EEviiPfPT_S3_S3_S3_S3_S3_S3_S1_S1_(
	.param .u32 _Z33rwkv7_state_clampw_forward_kernelI6__halfLi64ELi16EEviiPfPT_S3_S3_S3_S3_S3_S3_S1_S1__param_0,
	.param .u32 _Z33rwkv7_state_clampw_forward_kernelI6__halfLi64ELi16EEviiPfPT_S3_S3_S3_S3_S3_S3_S1_S1__param_1,
	.param .u64 .ptr .align 1 _Z33rwkv7_state_clampw_forward_kernelI6__halfLi64ELi16EEviiPfPT_S3_S3_S3_S3_S3_S3_S1_S1__param_2,
	.param .u64 .ptr .align 1 _Z33rwkv7_state_clampw_forward_kernelI6__halfLi64ELi16EEviiPfPT_S3_S3_S3_S3_S3_S3_S1_S1__param_3,
	.param .u64 .ptr .align 1 _Z33rwkv7_state_clampw_forward_kernelI6__halfLi64ELi16EEviiPfPT_S3_S3_S3_S3_S3_S3_S1_S1__param_4,
	.param .u64 .ptr .align 1 _Z33rwkv7_state_clampw_forward_kernelI6__halfLi64ELi16EEviiPfPT_S3_S3_S3_S3_S3_S3_S1_S1__param_5,
	.param .u64 .ptr .align 1 _Z33rwkv7_state_clampw_forward_kernelI6__halfLi64ELi16EEviiPfPT_S3_S3_S3_S3_S3_S3_S1_S1__param_6,
	.param .u64 .ptr .align 1 _Z33rwkv7_state_clampw_forward_kernelI6__halfLi64ELi16EEviiPfPT_S3_S3_S3_S3_S3_S3_S1_S1__param_7,
	.param .u64 .ptr .align 1 _Z33rwkv7_state_clampw_forward_kernelI6__halfLi64ELi16EEviiPfPT_S3_S3_S3_S3_S3_S3_S1_S1__param_8,
	.param .u64 .ptr .align 1 _Z33rwkv7_state_clampw_forward_kernelI6__halfLi64ELi16EEviiPfPT_S3_S3_S3_S3_S3_S3_S1_S1__param_9,
	.param .u64 .ptr .align 1 _Z33rwkv7_state_clampw_forward_kernelI6__halfLi64ELi16EEviiPfPT_S3_S3_S3_S3_S3_S3_S1_S1__param_10,
	.param .u64 .ptr .align 1 _Z33rwkv7_state_clampw_forward_kernelI6__halfLi64ELi16EEviiPfPT_S3_S3_S3_S3_S3_S3_S1_S1__param_11
)
.maxntid 64
.minnctapersm 2
{
	.reg .pred 	%p<4>;
	.reg .b16 	%rs<8>;
	.reg .b32 	%r<46>;
	.reg .b32 	%f<846>;
	.reg .b64 	%rd<41>;
	// demoted variable
	.shared .align 4 .b8 _ZZ33rwkv7_state_clampw_forward_kernelI6__halfLi64ELi16EEviiPfPT_S3_S3_S3_S3_S3_S3_S1_S1_E1r[256];
	// demoted variable
	.shared .align 4 .b8 _ZZ33rwkv7_state_clampw_forward_kernelI6__halfLi64ELi16EEviiPfPT_S3_S3_S3_S3_S3_S3_S1_S1_E1w[256];
	// demoted variable
	.shared .align 4 .b8 _ZZ33rwkv7_state_clampw_forward_kernelI6__halfLi64ELi16EEviiPfPT_S3_S3_S3_S3_S3_S3_S1_S1_E1k[256];
	// demoted variable
	.shared .align 4 .b8 _ZZ33rwkv7_state_clampw_forward_kernelI6__halfLi64ELi16EEviiPfPT_S3_S3_S3_S3_S3_S3_S1_S1_E1a[256];
	// demoted variable
	.shared .align 4 .b8 _ZZ33rwkv7_state_clampw_forward_kernelI6__halfLi64ELi16EEviiPfPT_S3_S3_S3_S3_S3_S3_S1_S1_E1b[256];
	ld.param.u32 	%r18, [_Z33rwkv7_state_clampw_forward_kernelI6__halfLi64ELi16EEviiPfPT_S3_S3_S3_S3_S3_S3_S1_S1__param_0];
	ld.param.u32 	%r19, [_Z33rwkv7_state_clampw_forward_kernelI6__halfLi64ELi16EEviiPfPT_S3_S3_S3_S3_S3_S3_S1_S1__param_1];
	ld.param.u64 	%rd21, [_Z33rwkv7_state_clampw_forward_kernelI6__halfLi64ELi16EEviiPfPT_S3_S3_S3_S3_S3_S3_S1_S1__param_2];
	ld.param.u64 	%rd12, [_Z33rwkv7_state_clampw_forward_kernelI6__halfLi64ELi16EEviiPfPT_S3_S3_S3_S3_S3_S3_S1_S1__param_3];
	ld.param.u64 	%rd13, [_Z33rwkv7_state_clampw_forward_kernelI6__halfLi64ELi16EEviiPfPT_S3_S3_S3_S3_S3_S3_S1_S1__param_4];
	ld.param.u64 	%rd14, [_Z33rwkv7_state_clampw_forward_kernelI6__halfLi64ELi16EEviiPfPT_S3_S3_S3_S3_S3_S3_S1_S1__param_5];
	ld.param.u64 	%rd15, [_Z33rwkv7_state_clampw_forward_kernelI6__halfLi64ELi16EEviiPfPT_S3_S3_S3_S3_S3_S3_S1_S1__param_6];
	ld.param.u64 	%rd16, [_Z33rwkv7_state_clampw_forward_kernelI6__halfLi64ELi16EEviiPfPT_S3_S3_S3_S3_S3_S3_S1_S1__param_7];
	ld.param.u64 	%rd17, [_Z33rwkv7_state_clampw_forward_kernelI6__halfLi64ELi16EEviiPfPT_S3_S3_S3_S3_S3_S3_S1_S1__param_8];
	ld.param.u64 	%rd18, [_Z33rwkv7_state_clampw_forward_kernelI6__halfLi64ELi16EEviiPfPT_S3_S3_S3_S3_S3_S3_S1_S1__param_9];
	ld.param.u64 	%rd19, [_Z33rwkv7_state_clampw_forward_kernelI6__halfLi64ELi16EEviiPfPT_S3_S3_S3_S3_S3_S3_S1_S1__param_10];
	ld.param.u64 	%rd20, [_Z33rwkv7_state_clampw_forward_kernelI6__halfLi64ELi16EEviiPfPT_S3_S3_S3_S3_S3_S3_S1_S1__param_11];
	cvta.to.global.u64 	%rd1, %rd21;
	mov.u32 	%r1, %tid.x;
	setp.lt.s32 	%p1, %r18, 1;
	@%p1 bra 	$L__BB11_5;
	mov.u32 	%r21, %ctaid.x;
	mov.u32 	%r22, %ctaid.y;
	mul.lo.s32 	%r23, %r19, %r22;
	add.s32 	%r24, %r23, %r21;
	shl.b32 	%r25, %r1, 6;
	cvt.u64.u32 	%rd22, %r25;
	mul.wide.s32 	%rd23, %r24, 4096;
	or.b64  	%rd24, %rd23, %rd22;
	shl.b64 	%rd25, %rd24, 2;
	add.s64 	%rd26, %rd1, %rd25;
	ld.global.nc.f32 	%f782, [%rd26+252];
	ld.global.nc.f32 	%f783, [%rd26+248];
	ld.global.nc.f32 	%f784, [%rd26+244];
	ld.global.nc.f32 	%f785, [%rd26+240];
	ld.global.nc.f32 	%f786, [%rd26+236];
	ld.global.nc.f32 	%f787, [%rd26+232];
	ld.global.nc.f32 	%f788, [%rd26+228];
	ld.global.nc.f32 	%f789, [%rd26+224];
	ld.global.nc.f32 	%f790, [%rd26+220];
	ld.global.nc.f32 	%f791, [%rd26+216];
	ld.global.nc.f32 	%f792, [%rd26+212];
	ld.global.nc.f32 	%f793, [%rd26+208];
	ld.global.nc.f32 	%f794, [%rd26+204];
	ld.global.nc.f32 	%f795, [%rd26+200];
	ld.global.nc.f32 	%f796, [%rd26+196];
	ld.global.nc.f32 	%f797, [%rd26+192];
	ld.global.nc.f32 	%f798, [%rd26+188];
	ld.global.nc.f32 	%f799, [%rd26+184];
	ld.global.nc.f32 	%f800, [%rd26+180];
	ld.global.nc.f32 	%f801, [%rd26+176];
	ld.global.nc.f32 	%f802, [%rd26+172];
	ld.global.nc.f32 	%f803, [%rd26+168];
	ld.global.nc.f32 	%f804, [%rd26+164];
	ld.global.nc.f32 	%f805, [%rd26+160];
	ld.global.nc.f32 	%f806, [%rd26+156];
	ld.global.nc.f32 	%f807, [%rd26+152];
	ld.global.nc.f32 	%f808, [%rd26+148];
	ld.global.nc.f32 	%f809, [%rd26+144];
	ld.global.nc.f32 	%f810, [%rd26+140];
	ld.global.nc.f32 	%f811, [%rd26+136];
	ld.global.nc.f32 	%f812, [%rd26+132];
	ld.global.nc.f32 	%f813, [%rd26+128];
	ld.global.nc.f32 	%f814, [%rd26+124];
	ld.global.nc.f32 	%f815, [%rd26+120];
	ld.global.nc.f32 	%f816, [%rd26+116];
	ld.global.nc.f32 	%f817, [%rd26+112];
	ld.global.nc.f32 	%f818, [%rd26+108];
	ld.global.nc.f32 	%f819, [%rd26+104];
	ld.global.nc.f32 	%f820, [%rd26+100];
	ld.global.nc.f32 	%f821, [%rd26+96];
	ld.global.nc.f32 	%f822, [%rd26+92];
	ld.global.nc.f32 	%f823, [%rd26+88];
	ld.global.nc.f32 	%f824, [%rd26+84];
	ld.global.nc.f32 	%f825, [%rd26+80];
	ld.global.nc.f32 	%f826, [%rd26+76];
	ld.global.nc.f32 	%f827, [%rd26+72];
	ld.global.nc.f32 	%f828, [%rd26+68];
	ld.global.nc.f32 	%f829, [%rd26+64];
	ld.global.nc.f32 	%f830, [%rd26+60];
	ld.global.nc.f32 	%f831, [%rd26+56];
	ld.global.nc.f32 	%f832, [%rd26+52];
	ld.global.nc.f32 	%f833, [%rd26+48];
	ld.global.nc.f32 	%f834, [%rd26+44];
	ld.global.nc.f32 	%f835, [%rd26+40];
	ld.global.nc.f32 	%f836, [%rd26+36];
	ld.global.nc.f32 	%f837, [%rd26+32];
	ld.global.nc.f32 	%f838, [%rd26+28];
	ld.global.nc.f32 	%f839, [%rd26+24];
	ld.global.nc.f32 	%f840, [%rd26+20];
	ld.global.nc.f32 	%f841, [%rd26+16];
	ld.global.nc.f32 	%f842, [%rd26+12];
	ld.global.nc.f32 	%f843, [%rd26+8];
	ld.global.nc.f32 	%f844, [%rd26+4];
	ld.global.nc.f32 	%f845, [%rd26];
	shl.b32 	%r26, %r1, 2;
	mov.u32 	%r27, _ZZ33rwkv7_state_clampw_forward_kernelI6__halfLi64ELi16EEviiPfPT_S3_S3_S3_S3_S3_S3_S1_S1_E1r;
	add.s32 	%r2, %r27, %r26;
	mov.u32 	%r28, _ZZ33rwkv7_state_clampw_forward_kernelI6__halfLi64ELi16EEviiPfPT_S3_S3_S3_S3_S3_S3_S1_S1_E1w;
	add.s32 	%r3, %r28, %r26;
	mov.u32 	%r29, _ZZ33rwkv7_state_clampw_forward_kernelI6__halfLi64ELi16EEviiPfPT_S3_S3_S3_S3_S3_S3_S1_S1_E1k;
	add.s32 	%r4, %r29, %r26;
	mov.u32 	%r30, _ZZ33rwkv7_state_clampw_forward_kernelI6__halfLi64ELi16EEviiPfPT_S3_S3_S3_S3_S3_S3_S1_S1_E1a;
	add.s32 	%r5, %r30, %r26;
	mov.u32 	%r31, _ZZ33rwkv7_state_clampw_forward_kernelI6__halfLi64ELi16EEviiPfPT_S3_S3_S3_S3_S3_S3_S1_S1_E1b;
	add.s32 	%r6, %r31, %r26;
	neg.s32 	%r44, %r18;
	mad.lo.s32 	%r32, %r23, %r18, %r21;
	shl.b32 	%r33, %r32, 6;
	or.b32  	%r42, %r1, %r33;
	shl.b32 	%r9, %r19, 6;
	shr.s32 	%r34, %r18, 31;
	shr.u32 	%r35, %r34, 28;
	add.s32 	%r36, %r18, %r35;
	shl.b32 	%r37, %r36, 8;
	and.b32  	%r38, %r37, -4096;
	mul.wide.s32 	%rd2, %r24, %r38;
	cvta.to.global.u64 	%rd3, %rd12;
	cvta.to.global.u64 	%rd4, %rd13;
	cvta.to.global.u64 	%rd5, %rd14;
	cvta.to.global.u64 	%rd6, %rd16;
	cvta.to.global.u64 	%rd7, %rd17;
	cvta.to.global.u64 	%rd8, %rd20;
	cvta.to.global.u64 	%rd9, %rd15;
	cvta.to.global.u64 	%rd10, %rd18;
	cvta.to.global.u64 	%rd11, %rd19;
	mov.b32 	%r43, 0;
	mov.u32 	%r45, %r43;
$L__BB11_2:
	bar.sync 	0;
	mul.wide.s32 	%rd27, %r42, 2;
	add.s64 	%rd28, %rd3, %rd27;
	ld.global.nc.u16 	%rs1, [%rd28];
	// begin inline asm
	{  cvt.f32.f16 %f193, %rs1;}

	// end inline asm
	st.shared.f32 	[%r2], %f193;
	add.s64 	%rd29, %rd4, %rd27;
	ld.global.nc.u16 	%rs2, [%rd29];
	// begin inline asm
	{  cvt.f32.f16 %f194, %rs2;}

	// end inline asm
	mul.f32 	%f200, %f194, 0fBFB8AA3B;
	ex2.approx.f32 	%f201, %f200;
	add.f32 	%f202, %f201, 0f3F800000;
	mov.f32 	%f203, 0fBF1B4598;
	div.rn.f32 	%f204, %f203, %f202;
	mul.f32 	%f205, %f204, 0f3FB8AA3B;
	ex2.approx.f32 	%f206, %f205;
	st.shared.f32 	[%r3], %f206;
	add.s64 	%rd30, %rd5, %rd27;
	ld.global.nc.u16 	%rs3, [%rd30];
	// begin inline asm
	{  cvt.f32.f16 %f195, %rs3;}

	// end inline asm
	st.shared.f32 	[%r4], %f195;
	add.s64 	%rd31, %rd6, %rd27;
	ld.global.nc.u16 	%rs4, [%rd31];
	// begin inline asm
	{  cvt.f32.f16 %f196, %rs4;}

	// end inline asm
	st.shared.f32 	[%r5], %f196;
	add.s64 	%rd32, %rd7, %rd27;
	ld.global.nc.u16 	%rs5, [%rd32];
	// begin inline asm
	{  cvt.f32.f16 %f197, %rs5;}

	// end inline asm
	st.shared.f32 	[%r6], %f197;
	bar.sync 	0;
	ld.shared.f32 	%f207, [_ZZ33rwkv7_state_clampw_forward_kernelI6__halfLi64ELi16EEviiPfPT_S3_S3_S3_S3_S3_S3_S1_S1_E1a];
	fma.rn.f32 	%f208, %f845, %f207, 0f00000000;
	ld.shared.f32 	%f209, [_ZZ33rwkv7_state_clampw_forward_kernelI6__halfLi64ELi16EEviiPfPT_S3_S3_S3_S3_S3_S3_S1_S1_E1a+4];
	fma.rn.f32 	%f210, %f844, %f209, %f208;
	ld.shared.f32 	%f211, [_ZZ33rwkv7_state_clampw_forward_kernelI6__halfLi64ELi16EEviiPfPT_S3_S3_S3_S3_S3_S3_S1_S1_E1a+8];
	fma.rn.f32 	%f212, %f843, %f211, %f210;
	ld.shared.f32 	%f213, [_ZZ33rwkv7_state_clampw_forward_kernelI6__halfLi64ELi16EEviiPfPT_S3_S3_S3_S3_S3_S3_S1_S1_E1a+12];
	fma.rn.f32 	%f214, %f842, %f213, %f212;
	ld.shared.f32 	%f215, [_ZZ33rwkv7_state_clampw_forward_kernelI6__halfLi64ELi16EEviiPfPT_S3_S3_S3_S3_S3_S3_S1_S1_E1a+16];
	fma.rn.f32 	%f216, %f841, %f215, %f214;
	ld.shared.f32 	%f217, [_ZZ33rwkv7_state_clampw_forward_kernelI6__halfLi64ELi16EEviiPfPT_S3_S3_S3_S3_S3_S3_S1_S1_E1a+20];
	fma.rn.f32 	%f218, %f840, %f217, %f216;
	ld.shared.f32 	%f219, [_ZZ33rwkv7_state_clampw_forward_kernelI6__halfLi64ELi16EEviiPfPT_S3_S3_S3_S3_S3_S3_S1_S1_E1a+24];
	fma.rn.f32 	%f220, %f839, %f219, %f218;
	ld.shared.f32 	%f221, [_ZZ33rwkv7_state_clampw_forward_kernelI6__halfLi64ELi16EEviiPfPT_S3_S3_S3_S3_S3_S3_S1_S1_E1a+28];
	fma.rn.f32 	%f222, %f838, %f221, %f220;
	ld.shared.f32 	%f223, [_ZZ33rwkv7_state_clampw_forward_kernelI6__halfLi64ELi16EEviiPfPT_S3_S3_S3_S3_S3_S3_S1_S1_E1a+32];
	fma.rn.f32 	%f224, %f837, %f223, %f222;
	ld.shared.f32 	%f225, [_ZZ33rwkv7_state_clampw_forward_kernelI6__halfLi64ELi16EEviiPfPT_S3_S3_S3_S3_S3_S3_S1_S1_E1a+36];
	fma.rn.f32 	%f226, %f836, %f225, %f224;
	ld.shared.f32 	%f227, [_ZZ33rwkv7_state_clampw_forward_kernelI6__halfLi64ELi16EEviiPfPT_S3_S3_S3_S3_S3_S3_S1_S1_E1a+40];
	fma.rn.f32 	%f228, %f835, %f227, %f226;
	ld.shared.f32 	%f229, [_ZZ33rwkv7_state_clampw_forward_kernelI6__halfLi64ELi16EEviiPfPT_S3_S3_S3_S3_S3_S3_S1_S1_E1a+44];
	fma.rn.f32 	%f230, %f834, %f229, %f228;
	ld.shared.f32 	%f231, [_ZZ33rwkv7_state_clampw_forward_kernelI6__halfLi64ELi16EEviiPfPT_S3_S3_S3_S3_S3_S3_S1_S1_E1a+48];
	fma.rn.f32 	%f232, %f833, %f231, %f230;
	ld.shared.f32 	%f233, [_ZZ33rwkv7_state_clampw_forward_kernelI6__halfLi64ELi16EEviiPfPT_S3_S3_S3_S3_S3_S3_S1_S1_E1a+52];
	fma.rn.f32 	%f234, %f832, %f233, %f232;
	ld.shared.f32 	%f235, [_ZZ33rwkv7_state_clampw_forward_kernelI6__halfLi64ELi16EEviiPfPT_S3_S3_S3_S3_S3_S3_S1_S1_E1a+56];
	fma.rn.f32 	%f236, %f831, %f235, %f234;
	ld.shared.f32 	%f237, [_ZZ33rwkv7_state_clampw_forward_kernelI6__halfLi64ELi16EEviiPfPT_S3_S3_S3_S3_S3_S3_S1_S1_E1a+60];
	fma.rn.f32 	%f238, %f830, %f237, %f236;
	ld.shared.f32 	%f239, [_ZZ33rwkv7_state_clampw_forward_kernelI6__halfLi64ELi16EEviiPfPT_S3_S3_S3_S3_S3_S3_S1_S1_E1a+64];
	fma.rn.f32 	%f240, %f829, %f239, %f238;
	ld.shared.f32 	%f241, [_ZZ33rwkv7_state_clampw_forward_kernelI6__halfLi64ELi16EEviiPfPT_S3_S3_S3_S3_S3_S3_S1_S1_E1a+68];
	fma.rn.f32 	%f242, %f828, %f241, %f240;
	ld.shared.f32 	%f243, [_ZZ33rwkv7_state_clampw_forward_kernelI6__halfLi64ELi16EEviiPfPT_S3_S3_S3_S3_S3_S3_S1_S1_E1a+72];
	fma.rn.f32 	%f244, %f827, %f243, %f242;
	ld.shared.f32 	%f245, [_ZZ33rwkv7_state_clampw_forward_kernelI6__halfLi64ELi16EEviiPfPT_S3_S3_S3_S3_S3_S3_S1_S1_E1a+76];
	fma.rn.f32 	%f246, %f826, %f245, %f244;
	ld.shared.f32 	%f247, [_ZZ33rwkv7_state_clampw_forward_kernelI6__halfLi64ELi16EEviiPfPT_S3_S3_S3_S3_S3_S3_S1_S1_E1a+80];
	fma.rn.f32 	%f248, %f825, %f247, %f246;
	ld.shared.f32 	%f249, [_ZZ33rwkv7_state_clampw_forward_kernelI6__halfLi64ELi16EEviiPfPT_S3_S3_S3_S3_S3_S3_S1_S1_E1a+84];
	fma.rn.f32 	%f250, %f824, %f249, %f248;
	ld.shared.f32 	%f251, [_ZZ33rwkv7_state_clampw_forward_kernelI6__halfLi64ELi16EEviiPfPT_S3_S3_S3_S3_S3_S3_S1_S1_E1a+88];
	fma.rn.f32 	%f252, %f823, %f251, %f250;
	ld.shared.f32 	%f253, [_ZZ33rwkv7_state_clampw_forward_kernelI6__halfLi64ELi16EEviiPfPT_S3_S3_S3_S3_S3_S3_S1_S1_E1a+92];
	fma.rn.f32 	%f254, %f822, %f253, %f252;
	ld.shared.f32 	%f255, [_ZZ33rwkv7_state_clampw_forward_kernelI6__halfLi64ELi16EEviiPfPT_S3_S3_S3_S3_S3_S3_S1_S1_E1a+96];
	fma.rn.f32 	%f256, %f821, %f255, %f254;
	ld.shared.f32 	%f257, [_ZZ33rwkv7_state_clampw_forward_kernelI6__halfLi64ELi16EEviiPfPT_S3_S3_S3_S3_S3_S3_S1_S1_E1a+100];
	fma.rn.f32 	%f258, %f820, %f257, %f256;
	ld.shared.f32 	%f259, [_ZZ33rwkv7_state_clampw_forward_kernelI6__halfLi64ELi16EEviiPfPT_S3_S3_S3_S3_S3_S3_S1_S1_E1a+104];
	fma.rn.f32 	%f260, %f819, %f259, %f258;
	ld.shared.f32 	%f261, [_ZZ33rwkv7_state_clampw_forward_kernelI6__halfLi64ELi16EEviiPfPT_S3_S3_S3_S3_S3_S3_S1_S1_E1a+108];
	fma.rn.f32 	%f262, %f818, %f261, %f260;
	ld.shared.f32 	%f263, [_ZZ33rwkv7_state_clampw_forward_kernelI6__halfLi64ELi16EEviiPfPT_S3_S3_S3_S3_S3_S3_S1_S1_E1a+112];
	fma.rn.f32 	%f264, %f817, %f263, %f262;
	ld.shared.f32 	%f265, [_ZZ33rwkv7_state_clampw_forward_kernelI6__halfLi64ELi16EEviiPfPT_S3_S3_S3_S3_S3_S3_S1_S1_E1a+116];
	fma.rn.f32 	%f266, %f816, %f265, %f264;
	ld.shared.f32 	%f267, [_ZZ33rwkv7_state_clampw_forward_kernelI6__halfLi64ELi16EEviiPfPT_S3_S3_S3_S3_S3_S3_S1_S1_E1a+120];
	fma.rn.f32 	%f268, %f815, %f267, %f266;
	ld.shared.f32 	%f269, [_ZZ33rwkv7_state_clampw_forward_kernelI6__halfLi64ELi16EEviiPfPT_S3_S3_S3_S3_S3_S3_S1_S1_E1a+124];
	fma.rn.f32 	%f270, %f814, %f269, %f268;
	ld.shared.f32 	%f271, [_ZZ33rwkv7_state_clampw_forward_kernelI6__halfLi64ELi16EEviiPfPT_S3_S3_S3_S3_S3_S3_S1_S1_E1a+128];
	fma.rn.f32 	%f272, %f813, %f271, %f270;
	ld.shared.f32 	%f273, [_ZZ33rwkv7_state_clampw_forward_kernelI6__halfLi64ELi16EEviiPfPT_S3_S3_S3_S3_S3_S3_S1_S1_E1a+132];
	fma.rn.f32 	%f274, %f812, %f273, %f272;
	ld.shared.f32 	%f275, [_ZZ33rwkv7_state_clampw_forward_kernelI6__halfLi64ELi16EEviiPfPT_S3_S3_S3_S3_S3_S3_S1_S1_E1a+136];
	fma.rn.f32 	%f276, %f811, %f275, %f274;
	ld.shared.f32 	%f277, [_ZZ33rwkv7_state_clampw_forward_kernelI6__halfLi64ELi16EEviiPfPT_S3_S3_S3_S3_S3_S3_S1_S1_E1a+140];
	fma.rn.f32 	%f278, %f810, %f277, %f276;
	ld.shared.f32 	%f279, [_ZZ33rwkv7_state_clampw_forward_kernelI6__halfLi64ELi16EEviiPfPT_S3_S3_S3_S3_S3_S3_S1_S1_E1a+144];
	fma.rn.f32 	%f280, %f809, %f279, %f278;
	ld.shared.f32 	%f281, [_ZZ33rwkv7_state_clampw_forward_kernelI6__halfLi64ELi16EEviiPfPT_S3_S3_S3_S3_S3_S3_S1_S1_E1a+148];
	fma.rn.f32 	%f282, %f808, %f281, %f280;
	ld.shared.f32 	%f283, [_ZZ33rwkv7_state_clampw_forward_kernelI6__halfLi64ELi16EEviiPfPT_S3_S3_S3_S3_S3_S3_S1_S1_E1a+152];
	fma.rn.f32 	%f284, %f807, %f283, %f282;
	ld.shared.f32 	%f285, [_ZZ33rwkv7_state_clampw_forward_kernelI6__halfLi64ELi16EEviiPfPT_S3_S3_S3_S3_S3_S3_S1_S1_E1a+156];
	fma.rn.f32 	%f286, %f806, %f285, %f284;
	ld.shared.f32 	%f287, [_ZZ33rwkv7_state_clampw_forward_kernelI6__halfLi64ELi16EEviiPfPT_S3_S3_S3_S3_S3_S3_S1_S1_E1a+160];
	fma.rn.f32 	%f288, %f805, %f287, %f286;
	ld.shared.f32 	%f289, [_ZZ33rwkv7_state_clampw_forward_kernelI6__halfLi64ELi16EEviiPfPT_S3_S3_S3_S3_S3_S3_S1_S1_E1a+164];
	fma.rn.f32 	%f290, %f804, %f289, %f288;
	ld.shared.f32 	%f291, [_ZZ33rwkv7_state_clampw_forward_kernelI6__halfLi64ELi16EEviiPfPT_S3_S3_S3_S3_S3_S3_S1_S1_E1a+168];
	fma.rn.f32 	%f292, %f803, %f291, %f290;
	ld.shared.f32 	%f293, [_ZZ33rwkv7_state_clampw_forward_kernelI6__halfLi64ELi16EEviiPfPT_S3_S3_S3_S3_S3_S3_S1_S1_E1a+172];
	fma.rn.f32 	%f294, %f802, %f293, %f292;
	ld.shared.f32 	%f295, [_ZZ33rwkv7_state_clampw_forward_kernelI6__halfLi64ELi16EEviiPfPT_S3_S3_S3_S3_S3_S3_S1_S1_E1a+176];
	fma.rn.f32 	%f296, %f801, %f295, %f294;
	ld.shared.f32 	%f297, [_ZZ33rwkv7_state_clampw_forward_kernelI6__halfLi64ELi16EEviiPfPT_S3_S3_S3_S3_S3_S3_S1_S1_E1a+180];
	fma.rn.f32 	%f298, %f800, %f297, %f296;
	ld.shared.f32 	%f299, [_ZZ33rwkv7_state_clampw_forward_kernelI6__halfLi64ELi16EEviiPfPT_S3_S3_S3_S3_S3_S3_S1_S1_E1a+184];
	fma.rn.f32 	%f300, %f799, %f299, %f298;
	ld.shared.f32 	%f301, [_ZZ33rwkv7_state_clampw_forward_kernelI6__halfLi64ELi16EEviiPfPT_S3_S3_S3_S3_S3_S3_S1_S1_E1a+188];
	fma.rn.f32 	%f302, %f798, %f301, %f300;
	ld.shared.f32 	%f303, [_ZZ33rwkv7_state_clampw_forward_kernelI6__halfLi64ELi16EEviiPfPT_S3_S3_S3_S3_S3_S3_S1_S1_E1a+192];
	fma.rn.f32 	%f304, %f797, %f303, %f302;
	ld.shared.f32 	%f305, [_ZZ33rwkv7_state_clampw_forward_kernelI6__halfLi64ELi16EEviiPfPT_S3_S3_S3_S3_S3_S3_S1_S1_E1a+196];
	fma.rn.f32 	%f306, %f796, %f305, %f304;
	ld.shared.f32 	%f307, [_ZZ33rwkv7_state_clampw_forward_kernelI6__halfLi64ELi16EEviiPfPT_S3_S3_S3_S3_S3_S3_S1_S1_E1a+200];
	fma.rn.f32 	%f308, %f795, %f307, %f306;
	ld.shared.f32 	%f309, [_ZZ33rwkv7_state_clampw_forward_kernelI6__halfLi64ELi16EEviiPfPT_S3_S3_S3_S3_S3_S3_S1_S1_E1a+204];
	fma.rn.f32 	%f310, %f794, %f309, %f308;
	ld.shared.f32 	%f311, [_ZZ33rwkv7_state_clampw_forward_kernelI6__halfLi64ELi16EEviiPfPT_S3_S3_S3_S3_S3_S3_S1_S1_E1a+208];
	fma.rn.f32 	%f312, %f793, %f311, %f310;
	ld.shared.f32 	%f313, [_ZZ33rwkv7_state_clampw_forward_kernelI6__halfLi64ELi16EEviiPfPT_S3_S3_S3_S3_S3_S3_S1_S1_E1a+212];
	fma.rn.f32 	%f314, %f792, %f313, %f312;
	ld.shared.f32 	%f315, [_ZZ33rwkv7_state_clampw_forward_kernelI6__halfLi64ELi16EEviiPfPT_S3_S3_S3_S3_S3_S3_S1_S1_E1a+216];
	fma.rn.f32 	%f316, %f791, %f315, %f314;
	ld.shared.f32 	%f317, [_ZZ33rwkv7_state_clampw_forward_kernelI6__halfLi64ELi16EEviiPfPT_S3_S3_S3_S3_S3_S3_S1_S1_E1a+220];
	fma.rn.f32 	%f318, %f790, %f317, %f316;
	ld.shared.f32 	%f319, [_ZZ33rwkv7_state_clampw_forward_kernelI6__halfLi64ELi16EEviiPfPT_S3_S3_S3_S3_S3_S3_S1_S1_E1a+224];
	fma.rn.f32 	%f320, %f789, %f319, %f318;
	ld.shared.f32 	%f321, [_ZZ33rwkv7_state_clampw_forward_kernelI6__halfLi64ELi16EEviiPfPT_S3_S3_S3_S3_S3_S3_S1_S1_E1a+228];
	fma.rn.f32 	%f322, %f788, %f321, %f320;
	ld.shared.f32 	%f323, [_ZZ33rwkv7_state_clampw_forward_kernelI6__halfLi64ELi16EEviiPfPT_S3_S3_S3_S3_S3_S3_S1_S1_E1a+232];
	fma.rn.f32 	%f324, %f787, %f323, %f322;
	ld.shared.f32 	%f325, [_ZZ33rwkv7_state_clampw_forward_kernelI6__halfLi64ELi16EEviiPfPT_S3_S3_S3_S3_S3_S3_S1_S1_E1a+236];
	fma.rn.f32 	%f326, %f786, %f325, %f324;
	ld.shared.f32 	%f327, [_ZZ33rwkv7_state_clampw_forward_kernelI6__halfLi64ELi16EEviiPfPT_S3_S3_S3_S3_S3_S3_S1_S1_E1a+240];
	fma.rn.f32 	%f328, %f785, %f327, %f326;
	ld.shared.f32 	%f329, [_ZZ33rwkv7_state_clampw_forward_kernelI6__halfLi64ELi16EEviiPfPT_S3_S3_S3_S3_S3_S3_S1_S1_E1a+244];
	fma.rn.f32 	%f330, %f784, %f329, %f328;
	ld.shared.f32 	%f331, [_ZZ33rwkv7_state_clampw_forward_kernelI6__halfLi64ELi16EEviiPfPT_S3_S3_S3_S3_S3_S3_S1_S1_E1a+248];
	fma.rn.f32 	%f332, %f783, %f331, %f330;
	ld.shared.f32 	%f333, [_ZZ33rwkv7_state_clampw_forward_kernelI6__halfLi64ELi16EEviiPfPT_S3_S3_S3_S3_S3_S3_S1_S1_E1a+252];
	fma.rn.f32 	%f334, %f782, %f333, %f332;
	mul.wide.s32 	%rd33, %r42, 4;
	add.s64 	%rd34, %rd8, %rd33;
	st.global.f32 	[%rd34], %f334;
	add.s64 	%rd35, %rd9, %rd27;
	ld.global.nc.u16 	%rs6, [%rd35];
	// begin inline asm
	{  cvt.f32.f16 %f198, %rs6;}

	// end inline asm
	ld.shared.f32 	%f335, [_ZZ33rwkv7_state_clampw_forward_kernelI6__halfLi64ELi16EEviiPfPT_S3_S3_S3_S3_S3_S3_S1_S1_E1w];
	ld.shared.f32 	%f336, [_ZZ33rwkv7_state_clampw_forward_kernelI6__halfLi64ELi16EEviiPfPT_S3_S3_S3_S3_S3_S3_S1_S1_E1b];
	ld.shared.f32 	%f337, [_ZZ33rwkv7_state_clampw_forward_kernelI6__halfLi64ELi16EEviiPfPT_S3_S3_S3_S3_S3_S3_S1_S1_E1k];
	mul.f32 	%f338, %f198, %f337;
	fma.rn.f32 	%f339, %f334, %f336, %f338;
	fma.rn.f32 	%f845, %f845, %f335, %f339;
	ld.shared.f32 	%f340, [_ZZ33rwkv7_state_clampw_forward_kernelI6__halfLi64ELi16EEviiPfPT_S3_S3_S3_S3_S3_S3_S1_S1_E1r];
	fma.rn.f32 	%f341, %f340, %f845, 0f00000000;
	ld.shared.f32 	%f342, [_ZZ33rwkv7_state_clampw_forward_kernelI6__halfLi64ELi16EEviiPfPT_S3_S3_S3_S3_S3_S3_S1_S1_E1w+4];
	ld.shared.f32 	%f343, [_ZZ33rwkv7_state_clampw_forward_kernelI6__halfLi64ELi16EEviiPfPT_S3_S3_S3_S3_S3_S3_S1_S1_E1b+4];
	ld.shared.f32 	%f344, [_ZZ33rwkv7_state_clampw_forward_kernelI6__halfLi64ELi16EEviiPfPT_S3_S3_S3_S3_S3_S3_S1_S1_E1k+4];
	mul.f32 	%f345, %f198, %f344;
	fma.rn.f32 	%f346, %f334, %f343, %f345;
	fma.rn.f32 	%f844, %f844, %f342, %f346;
	ld.shared.f32 	%f347, [_ZZ33rwkv7_state_clampw_forward_kernelI6__halfLi64ELi16EEviiPfPT_S3_S3_S3_S3_S3_S3_S1_S1_E1r+4];
	fma.rn.f32 	%f348, %f347, %f844, %f341;
	ld.shared.f32 	%f349, [_ZZ33rwkv7_state_clampw_forward_kernelI6__halfLi64ELi16EEviiPfPT_S3_S3_S3_S3_S3_S3_S1_S1_E1w+8];
	ld.shared.f32 	%f350, [_ZZ33rwkv7_state_clampw_forward_kernelI6__halfLi64ELi16EEviiPfPT_S3_S3_S3_S3_S3_S3_S1_S1_E1b+8];
	ld.shared.f32 	%f351, [_ZZ33rwkv7_state_clampw_forward_kernelI6__halfLi64ELi16EEviiPfPT_S3_S3_S3_S3_S3_S3_S1_S1_E1k+8];
	mul.f32 	%f352, %f198, %f351;
	fma.rn.f32 	%f353, %f334, %f350, %f352;
	fma.rn.f32 	%f843, %f843, %f349, %f353;
	ld.shared.f32 	%f354, [_ZZ33rwkv7_state_clampw_forward_kernelI6__halfLi64ELi16EEviiPfPT_S3_S3_S3_S3_S3_S3_S1_S1_E1r+8];
	fma.rn.f32 	%f355, %f354, %f843, %f348;
	ld.shared.f32 	%f356, [_ZZ33rwkv7_state_clampw_forward_kernelI6__halfLi64ELi16EEviiPfPT_S3_S3_S3_S3_S3_S3_S1_S1_E1w+12];
	ld.shared.f32 	%f357, [_ZZ33rwkv7_state_clampw_forward_kernelI6__halfLi64ELi16EEviiPfPT_S3_S3_S3_S3_S3_S3_S1_S1_E1b+12];
	ld.shared.f32 	%f358, [_ZZ33rwkv7_state_clampw_forward_kernelI6__halfLi64ELi16EEviiPfPT_S3_S3_S3_S3_S3_S3_S1_S1_E1k+12];
	mul.f32 	%f359, %f198, %f358;
	fma.rn.f32 	%f360, %f334, %f357, %f359;
	fma.rn.f32 	%f842, %f842, %f356, %f360;
	ld.shared.f32 	%f361, [_ZZ33rwkv7_state_clampw_forward_kernelI6__halfLi64ELi16EEviiPfPT_S3_S3_S3_S3_S3_S3_S1_S1_E1r+12];
	fma.rn.f32 	%f362, %f361, %f842, %f355;
	ld.shared.f32 	%f363, [_ZZ33rwkv7_state_clampw_forward_kernelI6__halfLi64ELi16EEviiPfPT_S3_S3_S3_S3_S3_S3_S1_S1_E1w+16];
	ld.shared.f32 	%f364, [_ZZ33rwkv7_state_clampw_forward_kernelI6__halfLi64ELi16EEviiPfPT_S3_S3_S3_S3_S3_S3_S1_S1_E1b+16];
	ld.shared.f32 	%f365, [_ZZ33rwkv7_state_clampw_forward_kernelI6__halfLi64ELi16EEviiPfPT_S3_S3_S3_S3_S3_S3_S1_S1_E1k+16];
	mul.f32 	%f366, %f198, %f365;
	fma.rn.f32 	%f367, %f334, %f364, %f366;
	fma.rn.f32 	%f841, %f841, %f363, %f367;
	ld.shared.f32 	%f368, [_ZZ33rwkv7_state_clampw_forward_kernelI6__halfLi64ELi16EEviiPfPT_S3_S3_S3_S3_S3_S3_S1_S1_E1r+16];
	fma.rn.f32 	%f369, %f368, %f841, %f362;
	ld.shared.f32 	%f370, [_ZZ33rwkv7_state_clampw_forward_kernelI6__halfLi64ELi16EEviiPfPT_S3_S3_S3_S3_S3_S3_S1_S1_E1w+20];
	ld.shared.f32 	%f371, [_ZZ33rwkv7_state_clampw_forward_kernelI6__halfLi64ELi16EEviiPfPT_S3_S3_S3_S3_S3_S3_S1_S1_E1b+20];
	ld.shared.f32 	%f372, [_ZZ33rwkv7_state_clampw_forward_kernelI6__halfLi64ELi16EEviiPfPT_S3_S3_S3_S3_S3_S3_S1_S1_E1k+20];
	mul.f32 	%f373, %f198, %f372;
	fma.rn.f32 	%f374, %f334, %f371, %f373;
	fma.rn.f32 	%f840, %f840, %f370, %f374;
	ld.shared.f32 	%f375, [_ZZ33rwkv7_state_clampw_forward_kernelI6__halfLi64ELi16EEviiPfPT_S3_S3_S3_S3_S3_S3_S1_S1_E1r+20];
	fma.rn.f32 	%f376, %f375, %f840, %f369;
	ld.shared.f32 	%f377, [_ZZ33rwkv7_state_clampw_forward_kernelI6__halfLi64ELi16EEviiPfPT_S3_S3_S3_S3_S3_S3_S1_S1_E1w+24];
	ld.shared.f32 	%f378, [_ZZ33rwkv7_state_clampw_forward_kernelI6__halfLi64ELi16EEviiPfPT_S3_S3_S3_S3_S3_S3_S1_S1_E1b+24];
	ld.shared.f32 	%f379, [_ZZ33rwkv7_state_clampw_forward_kernelI6__halfLi64ELi16EEviiPfPT_S3_S3_S3_S3_S3_S3_S1_S1_E1k+24];
	mul.f32 	%f380, %f198, %f379;
	fma.rn.f32 	%f381, %f334, %f378, %f380;
	fma.rn.f32 	%f839, %f839, %f377, %f381;
	ld.shared.f32 	%f382, [_ZZ33rwkv7_state_clampw_forward_kernelI6__halfLi64ELi16EEviiPfPT_S3_S3_S3_S3_S3_S3_S1_S1_E1r+24];
	fma.rn.f32 	%f383, %f382, %f839, %f376;
	ld.shared.f32 	%f384, [_ZZ33rwkv7_state_clampw_forward_kernelI6__halfLi64ELi16EEviiPfPT_S3_S3_S3_S3_S3_S3_S1_S1_E1w+28];
	ld.shared.f32 	%f385, [_ZZ33rwkv7_state_clampw_forward_kernelI6__halfLi64ELi16EEviiPfPT_S3_S3_S3_S3_S3_S3_S1_S1_E1b+28];
	ld.shared.f32 	%f386, [_ZZ33rwkv7_state_clampw_forward_kernelI6__halfLi64ELi16EEviiPfPT_S3_S3_S3_S3_S3_S3_S1_S1_E1k+28];
	mul.f32 	%f387, %f198, %f386;
	fma.rn.f32 	%f388, %f334, %f385, %f387;
	fma.rn.f32 	%f838, %f838, %f384, %f388;
	ld.shared.f32 	%f389, [_ZZ33rwkv7_state_clampw_forward_kernelI6__halfLi64ELi16EEviiPfPT_S3_S3_S3_S3_S3_S3_S1_S1_E1r+28];
	fma.rn.f32 	%f390, %f389, %f838, %f383;
	ld.shared.f32 	%f391, [_ZZ33rwkv7_state_clampw_forward_kernelI6__halfLi64ELi16EEviiPfPT_S3_S3_S3_S3_S3_S3_S1_S1_E1w+32];
	ld.shared.f32 	%f392, [_ZZ33rwkv7_state_clampw_forward_kernelI6__halfLi64ELi16EEviiPfPT_S3_S3_S3_S3_S3_S3_S1_S1_E1b+32];
	ld.shared.f32 	%f393, [_ZZ33rwkv7_state_clampw_forward_kernelI6__halfLi64ELi16EEviiPfPT_S3_S3_S3_S3_S3_S3_S1_S1_E1k+32];
	mul.f32 	%f394, %f198, %f393;
	fma.rn.f32 	%f395, %f334, %f392, %f394;
	fma.rn.f32 	%f837, %f837, %f391, %f395;
	ld.shared.f32 	%f396, [_ZZ33rwkv7_state_clampw_forward_kernelI6__halfLi64ELi16EEviiPfPT_S3_S3_S3_S3_S3_S3_S1_S1_E1r+32];
	fma.rn.f32 	%f397, %f396, %f837, %f390;
	ld.shared.f32 	%f398, [_ZZ33rwkv7_state_clampw_forward_kernelI6__halfLi64ELi16EEviiPfPT_S3_S3_S3_S3_S3_S3_S1_S1_E1w+36];
	ld.shared.f32 	%f399, [_ZZ33rwkv7_state_clampw_forward_kernelI6__halfLi64ELi16EEviiPfPT_S3_S3_S3_S3_S3_S3_S1_S1_E1b+36];
	ld.shared.f32 	%f400, [_ZZ33rwkv7_state_clampw_forward_kernelI6__halfLi64ELi16EEviiPfPT_S3_S3_S3_S3_S3_S3_S1_S1_E1k+36];
	mul.f32 	%f401, %f198, %f400;
	fma.rn.f32 	%f402, %f334, %f399, %f401;
	fma.rn.f32 	%f836, %f836, %f398, %f402;
	ld.shared.f32 	%f403, [_ZZ33rwkv7_state_clampw_forward_kernelI6__halfLi64ELi16EEviiPfPT_S3_S3_S3_S3_S3_S3_S1_S1_E1r+36];
	fma.rn.f32 	%f404, %f403, %f836, %f397;
	ld.shared.f32 	%f405, [_ZZ33rwkv7_state_clampw_forward_kernelI6__halfLi64ELi16EEviiPfPT_S3_S3_S3_S3_S3_S3_S1_S1_E1w+40];
	ld.shared.f32 	%f406, [_ZZ33rwkv7_state_clampw_forward_kernelI6__halfLi64ELi16EEviiPfPT_S3_S3_S3_S3_S3_S3_S1_S1_E1b+40];
	ld.shared.f32 	%f407, [_ZZ33rwkv7_state_clampw_forward_kernelI6__halfLi64ELi16EEviiPfPT_S3_S3_S3_S3_S3_S3_S1_S1_E1k+40];
	mul.f32 	%f408, %f198, %f407;
	fma.rn.f32 	%f409, %f334, %f406, %f408;
	fma.rn.f32 	%f835, %f835, %f405, %f409;
	ld.shared.f32 	%f410, [_ZZ33rwkv7_state_clampw_forward_kernelI6__halfLi64ELi16EEviiPfPT_S3_S3_S3_S3_S3_S3_S1_S1_E1r+40];
	fma.rn.f32 	%f411, %f410, %f835, %f404;
	ld.shared.f32 	%f412, [_ZZ33rwkv7_state_clampw_forward_kernelI6__halfLi64ELi16EEviiPfPT_S3_S3_S3_S3_S3_S3_S1_S1_E1w+44];
	ld.shared.f32 	%f413, [_ZZ33rwkv7_state_clampw_forward_kernelI6__halfLi64ELi16EEviiPfPT_S3_S3_S3_S3_S3_S3_S1_S1_E1b+44];
	ld.shared.f32 	%f414, [_ZZ33rwkv7_state_clampw_forward_kernelI6__halfLi64ELi16EEviiPfPT_S3_S3_S3_S3_S3_S3_S1_S1_E1k+44];
	mul.f32 	%f415, %f198, %f414;
	fma.rn.f32 	%f416, %f334, %f413, %f415;
	fma.rn.f32 	%f834, %f834, %f412, %f416;
	ld.shared.f32 	%f417, [_ZZ33rwkv7_state_clampw_forward_kernelI6__halfLi64ELi16EEviiPfPT_S3_S3_S3_S3_S3_S3_S1_S1_E1r+44];
	fma.rn.f32 	%f418, %f417, %f834, %f411;
	ld.shared.f32 	%f419, [_ZZ33rwkv7_state_clampw_forward_kernelI6__halfLi64ELi16EEviiPfPT_S3_S3_S3_S3_S3_S3_S1_S1_E1w+48];
	ld.shared.f32 	%f420, [_ZZ33rwkv7_state_clampw_forward_kernelI6__halfLi64ELi16EEviiPfPT_S3_S3_S3_S3_S3_S3_S1_S1_E1b+48];
	ld.shared.f32 	%f421, [_ZZ33rwkv7_state_clampw_forward_kernelI6__halfLi64ELi16EEviiPfPT_S3_S3_S3_S3_S3_S3_S1_S1_E1k+48];
	mul.f32 	%f422, %f198, %f421;
	fma.rn.f32 	%f423, %f334, %f420, %f422;
	fma.rn.f32 	%f833, %f833, %f419, %f423;
	ld.shared.f32 	%f424, [_ZZ33rwkv7_state_clampw_forward_kernelI6__halfLi64ELi16EEviiPfPT_S3_S3_S3_S3_S3_S3_S1_S1_E1r+48];
	fma.rn.f32 	%f425, %f424, %f833, %f418;
	ld.shared.f32 	%f426, [_ZZ33rwkv7_state_clampw_forward_kernelI6__halfLi64ELi16EEviiPfPT_S3_S3_S3_S3_S3_S3_S1_S1_E1w+52];
	ld.shared.f32 	%f427, [_ZZ33rwkv7_state_clampw_forward_kernelI6__halfLi64ELi16EEviiPfPT_S3_S3_S3_S3_S3_S3_S1_S1_E1b+52];
	ld.shared.f32 	%f428, [_ZZ33rwkv7_state_clampw_forward_kernelI6__halfLi64ELi16EEviiPfPT_S3_S3_S3_S3_S3_S3_S1_S1_E1k+52];
	mul.f32 	%f429, %f198, %f428;
	fma.rn.f32 	%f430, %f334, %f427, %f429;
	fma.rn.f32 	%f832, %f832, %f426, %f430;
	ld.shared.f32 	%f431, [_ZZ33rwkv7_state_clampw_forward_kernelI6__halfLi64ELi16EEviiPfPT_S3_S3_S3_S3_S3_S3_S1_S1_E1r+52];
	fma.rn.f32 	%f432, %f431, %f832, %f425;
	ld.shared.f32 	%f433, [_ZZ33rwkv7_state_clampw_forward_kernelI6__halfLi64ELi16EEviiPfPT_S3_S3_S3_S3_S3_S3_S1_S1_E1w+56];
	ld.shared.f32 	%f434, [_ZZ33rwkv7_state_clampw_forward_kernelI6__halfLi64ELi16EEviiPfPT_S3_S3_S3_S3_S3_S3_S1_S1_E1b+56];
	ld.shared.f32 	%f435, [_ZZ33rwkv7_state_clampw_forward_kernelI6__halfLi64ELi16EEviiPfPT_S3_S3_S3_S3_S3_S3_S1_S1_E1k+56];
	mul.f32 	%f436, %f198, %f435;
	fma.rn.f32 	%f437, %f334, %f434, %f436;
	fma.rn.f32 	%f831, %f831, %f433, %f437;
	ld.shared.f32 	%f438, [_ZZ33rwkv7_state_clampw_forward_kernelI6__halfLi64ELi16EEviiPfPT_S3_S3_S3_S3_S3_S3_S1_S1_E1r+56];
	fma.rn.f32 	%f439, %f438, %f831, %f432;
	ld.shared.f32 	%f440, [_ZZ33rwkv7_state_clampw_forward_kernelI6__halfLi64ELi16EEviiPfPT_S3_S3_S3_S3_S3_S3_S1_S1_E1w+60];
	ld.shared.f32 	%f441, [_ZZ33rwkv7_state_clampw_forward_kernelI6__halfLi64ELi16EEviiPfPT_S3_S3_S3_S3_S3_S3_S1_S1_E1b+60];
	ld.shared.f32 	%f442, [_ZZ33rwkv7_state_clampw_forward_kernelI6__halfLi64ELi16EEviiPfPT_S3_S3_S3_S3_S3_S3_S1_S1_E1k+60];
	mul.f32 	%f443, %f198, %f442;
	fma.rn.f32 	%f444, %f334, %f441, %f443;
	fma.rn.f32 	%f830, %f830, %f440, %f444;
	ld.shared.f32 	%f445, [_ZZ33rwkv7_state_clampw_forward_kernelI6__halfLi64ELi16EEviiPfPT_S3_S3_S3_S3_S3_S3_S1_S1_E1r+60];
	fma.rn.f32 	%f446, %f445, %f830, %f439;
	ld.shared.f32 	%f447, [_ZZ33rwkv7_state_clampw_forward_kernelI6__halfLi64ELi16EEviiPfPT_S3_S3_S3_S3_S3_S3_S1_S1_E1w+64];
	ld.shared.f32 	%f448, [_ZZ33rwkv7_state_clampw_forward_kernelI6__halfLi64ELi16EEviiPfPT_S3_S3_S3_S3_S3_S3_S1_S1_E1b+64];
	ld.shared.f32 	%f449, [_ZZ33rwkv7_state_clampw_forward_kernelI6__halfLi64ELi16EEviiPfPT_S3_S3_S3_S3_S3_S3_S1_S1_E1k+64];
	mul.f32 	%f450, %f198, %f449;
	fma.rn.f32 	%f451, %f334, %f448, %f450;
	fma.rn.f32 	%f829, %f829, %f447, %f451;
	ld.shared.f32 	%f452, [_ZZ33rwkv7_state_clampw_forward_kernelI6__halfLi64ELi16EEviiPfPT_S3_S3_S3_S3_S3_S3_S1_S1_E1r+64];
	fma.rn.f32 	%f453, %f452, %f829, %f446;
	ld.shared.f32 	%f454, [_ZZ33rwkv7_state_clampw_forward_kernelI6__halfLi64ELi16EEviiPfPT_S3_S3_S3_S3_S3_S3_S1_S1_E1w+68];
	ld.shared.f32 	%f455, [_ZZ33rwkv7_state_clampw_forward_kernelI6__halfLi64ELi16EEviiPfPT_S3_S3_S3_S3_S3_S3_S1_S1_E1b+68];
	ld.shared.f32 	%f456, [_ZZ33rwkv7_state_clampw_forward_kernelI6__halfLi64ELi16EEviiPfPT_S3_S3_S3_S3_S3_S3_S1_S1_E1k+68];
	mul.f32 	%f457, %f198, %f456;
	fma.rn.f32 	%f458, %f334, %f455, %f457;
	fma.rn.f32 	%f828, %f828, %f454, %f458;
	ld.shared.f32 	%f459, [_ZZ33rwkv7_state_clampw_forward_kernelI6__halfLi64ELi16EEviiPfPT_S3_S3_S3_S3_S3_S3_S1_S1_E1r+68];
	fma.rn.f32 	%f460, %f459, %f828, %f453;
	ld.shared.f32 	%f461, [_ZZ33rwkv7_state_clampw_forward_kernelI6__halfLi64ELi16EEviiPfPT_S3_S3_S3_S3_S3_S3_S1_S1_E1w+72];
	ld.shared.f32 	%f462, [_ZZ33rwkv7_state_clampw_forward_kernelI6__halfLi64ELi16EEviiPfPT_S3_S3_S3_S3_S3_S3_S1_S1_E1b+72];
	ld.shared.f32 	%f463, [_ZZ33rwkv7_state_clampw_forward_kernelI6__halfLi64ELi16EEviiPfPT_S3_S3_S3_S3_S3_S3_S1_S1_E1k+72];
	mul.f32 	%f464, %f198, %f463;
	fma.rn.f32 	%f465, %f334, %f462, %f464;
	fma.rn.f32 	%f827, %f827, %f461, %f465;
	ld.shared.f32 	%f466, [_ZZ33rwkv7_state_clampw_forward_kernelI6__halfLi64ELi16EEviiPfPT_S3_S3_S3_S3_S3_S3_S1_S1_E1r+72];
	fma.rn.f32 	%f467, %f466, %f827, %f460;
	ld.shared.f32 	%f468, [_ZZ33rwkv7_state_clampw_forward_kernelI6__halfLi64ELi16EEviiPfPT_S3_S3_S3_S3_S3_S3_S1_S1_E1w+76];
	ld.shared.f32 	%f469, [_ZZ33rwkv7_state_clampw_forward_kernelI6__halfLi64ELi16EEviiPfPT_S3_S3_S3_S3_S3_S3_S1_S1_E1b+76];
	ld.shared.f32 	%f470, [_ZZ33rwkv7_state_clampw_forward_kernelI6__halfLi64ELi16EEviiPfPT_S3_S3_S3_S3_S3_S3_S1_S1_E1k+76];
	mul.f32 	%f471, %f198, %f470;
	fma.rn.f32 	%f472, %f334, %f469, %f471;
	fma.rn.f32 	%f826, %f826, %f468, %f472;
	ld.shared.f32 	%f473, [_ZZ33rwkv7_state_clampw_forward_kernelI6__halfLi64ELi16EEviiPfPT_S3_S3_S3_S3_S3_S3_S1_S1_E1r+76];
	fma.rn.f32 	%f474, %f473, %f826, %f467;
	ld.shared.f32 	%f475, [_ZZ33rwkv7_state_clampw_forward_kernelI6__halfLi64ELi16EEviiPfPT_S3_S3_S3_S3_S3_S3_S1_S1_E1w+80];
	ld.shared.f32 	%f476, [_ZZ33rwkv7_state_clampw_forward_kernelI6__halfLi64ELi16EEviiPfPT_S3_S3_S3_S3_S3_S3_S1_S1_E1b+80];
	ld.shared.f32 	%f477, [_ZZ33rwkv7_state_clampw_forward_kernelI6__halfLi64ELi16EEviiPfPT_S3_S3_S3_S3_S3_S3_S1_S1_E1k+80];
	mul.f32 	%f478, %f198, %f477;
	fma.rn.f32 	%f479, %f334, %f476, %f478;
	fma.rn.f32 	%f825, %f825, %f475, %f479;
	ld.shared.f32 	%f480, [_ZZ33rwkv7_state_clampw_forward_kernelI6__halfLi64ELi16EEviiPfPT_S3_S3_S3_S3_S3_S3_S1_S1_E1r+80];
	fma.rn.f32 	%f481, %f480, %f825, %f474;
	ld.shared.f32 	%f482, [_ZZ33rwkv7_state_clampw_forward_kernelI6__halfLi64ELi16EEviiPfPT_S3_S3_S3_S3_S3_S3_S1_S1_E1w+84];
	ld.shared.f32 	%f483, [_ZZ33rwkv7_state_clampw_forward_kernelI6__halfLi64ELi16EEviiPfPT_S3_S3_S3_S3_S3_S3_S1_S1_E1b+84];
	ld.shared.f32 	%f484, [_ZZ33rwkv7_state_clampw_forward_kernelI6__halfLi64ELi16EEviiPfPT_S3_S3_S3_S3_S3_S3_S1_S1_E1k+84];
	mul.f32 	%f485, %f198, %f484;
	fma.rn.f32 	%f486, %f334, %f483, %f485;
	fma.rn.f32 	%f824, %f824, %f482, %f486;
	ld.shared.f32 	%f487, [_ZZ33rwkv7_state_clampw_forward_kernelI6__halfLi64ELi16EEviiPfPT_S3_S3_S3_S3_S3_S3_S1_S1_E1r+84];
	fma.rn.f32 	%f488, %f487, %f824, %f481;
	ld.shared.f32 	%f489, [_ZZ33rwkv7_state_clampw_forward_kernelI6__halfLi64ELi16EEviiPfPT_S3_S3_S3_S3_S3_S3_S1_S1_E1w+88];
	ld.shared.f32 	%f490, [_ZZ33rwkv7_state_clampw_forward_kernelI6__halfLi64ELi16EEviiPfPT_S3_S3_S3_S3_S3_S3_S1_S1_E1b+88];
	ld.shared.f32 	%f491, [_ZZ33rwkv7_state_clampw_forward_kernelI6__halfLi64ELi16EEviiPfPT_S3_S3_S3_S3_S3_S3_S1_S1_E1k+88];
	mul.f32 	%f492, %f198, %f491;
	fma.rn.f32 	%f493, %f334, %f490, %f492;
	fma.rn.f32 	%f823, %f823, %f489, %f493;
	ld.shared.f32 	%f494, [_ZZ33rwkv7_state_clampw_forward_kernelI6__halfLi64ELi16EEviiPfPT_S3_S3_S3_S3_S3_S3_S1_S1_E1r+88];
	fma.rn.f32 	%f495, %f494, %f823, %f488;
	ld.shared.f32 	%f496, [_ZZ33rwkv7_state_clampw_forward_kernelI6__halfLi64ELi16EEviiPfPT_S3_S3_S3_S3_S3_S3_S1_S1_E1w+92];
	ld.shared.f32 	%f497, [_ZZ33rwkv7_state_clampw_forward_kernelI6__halfLi64ELi16EEviiPfPT_S3_S3_S3_S3_S3_S3_S1_S1_E1b+92];
	ld.shared.f32 	%f498, [_ZZ33rwkv7_state_clampw_forward_kernelI6__halfLi64ELi16EEviiPfPT_S3_S3_S3_S3_S3_S3_S1_S1_E1k+92];
	mul.f32 	%f499, %f198, %f498;
	fma.rn.f32 	%f500, %f334, %f497, %f499;
	fma.rn.f32 	%f822, %f822, %f496, %f500;
	ld.shared.f32 	%f501, [_ZZ33rwkv7_state_clampw_forward_kernelI6__halfLi64ELi16EEviiPfPT_S3_S3_S3_S3_S3_S3_S1_S1_E1r+92];
	fma.rn.f32 	%f502, %f501, %f822, %f495;
	ld.shared.f32 	%f503, [_ZZ33rwkv7_state_clampw_forward_kernelI6__halfLi64ELi16EEviiPfPT_S3_S3_S3_S3_S3_S3_S1_S1_E1w+96];
	ld.shared.f32 	%f504, [_ZZ33rwkv7_state_clampw_forward_kernelI6__halfLi64ELi16EEviiPfPT_S3_S3_S3_S3_S3_S3_S1_S1_E1b+96];
	ld.shared.f32 	%f505, [_ZZ33rwkv7_state_clampw_forward_kernelI6__halfLi64ELi16EEviiPfPT_S3_S3_S3_S3_S3_S3_S1_S1_E1k+96];
	mul.f32 	%f506, %f198, %f505;
	fma.rn.f32 	%f507, %f334, %f504, %f506;
	fma.rn.f32 	%f821, %f821, %f503, %f507;
	ld.shared.f32 	%f508, [_ZZ33rwkv7_state_clampw_forward_kernelI6__halfLi64ELi16EEviiPfPT_S3_S3_S3_S3_S3_S3_S1_S1_E1r+96];
	fma.rn.f32 	%f509, %f508, %f821, %f502;
	ld.shared.f32 	%f510, [_ZZ33rwkv7_state_clampw_forward_kernelI6__halfLi64ELi16EEviiPfPT_S3_S3_S3_S3_S3_S3_S1_S1_E1w+100];
	ld.shared.f32 	%f511, [_ZZ33rwkv7_state_clampw_forward_kernelI6__halfLi64ELi16EEviiPfPT_S3_S3_S3_S3_S3_S3_S1_S1_E1b+100];
	ld.shared.f32 	%f512, [_ZZ33rwkv7_state_clampw_forward_kernelI6__halfLi64ELi16EEviiPfPT_S3_S3_S3_S3_S3_S3_S1_S1_E1k+100];
	mul.f32 	%f513, %f198, %f512;
	fma.rn.f32 	%f514, %f334, %f511, %f513;
	fma.rn.f32 	%f820, %f820, %f510, %f514;
	ld.shared.f32 	%f515, [_ZZ33rwkv7_state_clampw_forward_kernelI6__halfLi64ELi16EEviiPfPT_S3_S3_S3_S3_S3_S3_S1_S1_E1r+100];
	fma.rn.f32 	%f516, %f515, %f820, %f509;
	ld.shared.f32 	%f517, [_ZZ33rwkv7_state_clampw_forward_kernelI6__halfLi64ELi16EEviiPfPT_S3_S3_S3_S3_S3_S3_S1_S1_E1w+104];
	ld.shared.f32 	%f518, [_ZZ33rwkv7_state_clampw_forward_kernelI6__halfLi64ELi16EEviiPfPT_S3_S3_S3_S3_S3_S3_S1_S1_E1b+104];
	ld.shared.f32 	%f519, [_ZZ33rwkv7_state_clampw_forward_kernelI6__halfLi64ELi16EEviiPfPT_S3_S3_S3_S3_S3_S3_S1_S1_E1k+104];
	mul.f32 	%f520, %f198, %f519;
	fma.rn.f32 	%f521, %f334, %f518, %f520;
	fma.rn.f32 	%f819, %f819, %f517, %f521;
	ld.shared.f32 	%f522, [_ZZ33rwkv7_state_clampw_forward_kernelI6__halfLi64ELi16EEviiPfPT_S3_S3_S3_S3_S3_S3_S1_S1_E1r+104];
	fma.rn.f32 	%f523, %f522, %f819, %f516;
	ld.shared.f32 	%f524, [_ZZ33rwkv7_state_clampw_forward_kernelI6__halfLi64ELi16EEviiPfPT_S3_S3_S3_S3_S3_S3_S1_S1_E1w+108];
	ld.shared.f32 	%f525, [_ZZ33rwkv7_state_clampw_forward_kernelI6__halfLi64ELi16EEviiPfPT_S3_S3_S3_S3_S3_S3_S1_S1_E1b+108];
	ld.shared.f32 	%f526, [_ZZ33rwkv7_state_clampw_forward_kernelI6__halfLi64ELi16EEviiPfPT_S3_S3_S3_S3_S3_S3_S1_S1_E1k+108];
	mul.f32 	%f527, %f198, %f526;
	fma.rn.f32 	%f528, %f334, %f525, %f527;
	fma.rn.f32 	%f818, %f818, %f524, %f528;
	ld.shared.f32 	%f529, [_ZZ33rwkv7_state_clampw_forward_kernelI6__halfLi64ELi16EEviiPfPT_S3_S3_S3_S3_S3_S3_S1_S1_E1r+108];
	fma.rn.f32 	%f530, %f529, %f818, %f523;
	ld.shared.f32 	%f531, [_ZZ33rwkv7_state_clampw_forward_kernelI6__halfLi64ELi16EEviiPfPT_S3_S3_S3_S3_S3_S3_S1_S1_E1w+112];
	ld.shared.f32 	%f532, [_ZZ33rwkv7_state_clampw_forward_kernelI6__halfLi64ELi16EEviiPfPT_S3_S3_S3_S3_S3_S3_S1_S1_E1b+112];
	ld.shared.f32 	%f533, [_ZZ33rwkv7_state_clampw_forward_kernelI6__halfLi64ELi16EEviiPfPT_S3_S3_S3_S3_S3_S3_S1_S1_E1k+112];
	mul.f32 	%f534, %f198, %f533;
	fma.rn.f32 	%f535, %f334, %f532, %f534;
	fma.rn.f32 	%f817, %f817, %f531, %f535;
	ld.shared.f32 	%f536, [_ZZ33rwkv7_state_clampw_forward_kernelI6__halfLi64ELi16EEviiPfPT_S3_S3_S3_S3_S3_S3_S1_S1_E1r+112];
	fma.rn.f32 	%f537, %f536, %f817, %f530;
	ld.shared.f32 	%f538, [_ZZ33rwkv7_state_clampw_forward_kernelI6__halfLi64ELi16EEviiPfPT_S3_S3_S3_S3_S3_S3_S1_S1_E1w+116];
	ld.shared.f32 	%f539, [_ZZ33rwkv7_state_clampw_forward_kernelI6__halfLi64ELi16EEviiPfPT_S3_S3_S3_S3_S3_S3_S1_S1_E1b+116];
	ld.shared.f32 	%f540, [_ZZ33rwkv7_state_clampw_forward_kernelI6__halfLi64ELi16EEviiPfPT_S3_S3_S3_S3_S3_S3_S1_S1_E1k+116];
	mul.f32 	%f541, %f198, %f540;
	fma.rn.f32 	%f542, %f334, %f539, %f541;
	fma.rn.f32 	%f816, %f816, %f538, %f542;
	ld.shared.f32 	%f543, [_ZZ33rwkv7_state_clampw_forward_kernelI6__halfLi64ELi16EEviiPfPT_S3_S3_S3_S3_S3_S3_S1_S1_E1r+116];
	fma.rn.f32 	%f544, %f543, %f816, %f537;
	ld.shared.f32 	%f545, [_ZZ33rwkv7_state_clampw_forward_kernelI6__halfLi64ELi16EEviiPfPT_S3_S3_S3_S3_S3_S3_S1_S1_E1w+120];
	ld.shared.f32 	%f546, [_ZZ33rwkv7_state_clampw_forward_kernelI6__halfLi64ELi16EEviiPfPT_S3_S3_S3_S3_S3_S3_S1_S1_E1b+120];
	ld.shared.f32 	%f547, [_ZZ33rwkv7_state_clampw_forward_kernelI6__halfLi64ELi16EEviiPfPT_S3_S3_S3_S3_S3_S3_S1_S1_E1k+120];
	mul.f32 	%f548, %f198, %f547;
	fma.rn.f32 	%f549, %f334, %f546, %f548;
	fma.rn.f32 	%f815, %f815, %f545, %f549;
	ld.shared.f32 	%f550, [_ZZ33rwkv7_state_clampw_forward_kernelI6__halfLi64ELi16EEviiPfPT_S3_S3_S3_S3_S3_S3_S1_S1_E1r+120];
	fma.rn.f32 	%f551, %f550, %f815, %f544;
	ld.shared.f32 	%f552, [_ZZ33rwkv7_state_clampw_forward_kernelI6__halfLi64ELi16EEviiPfPT_S3_S3_S3_S3_S3_S3_S1_S1_E1w+124];
	ld.shared.f32 	%f553, [_ZZ33rwkv7_state_clampw_forward_kernelI6__halfLi64ELi16EEviiPfPT_S3_S3_S3_S3_S3_S3_S1_S1_E1b+124];
	ld.shared.f32 	%f554, [_ZZ33rwkv7_state_clampw_forward_kernelI6__halfLi64ELi16EEviiPfPT_S3_S3_S3_S3_S3_S3_S1_S1_E1k+124];
	mul.f32 	%f555, %f198, %f554;
	fma.rn.f32 	%f556, %f334, %f553, %f555;
	fma.rn.f32 	%f814, %f814, %f552, %f556;
	ld.shared.f32 	%f557, [_ZZ33rwkv7_state_clampw_forward_kernelI6__halfLi64ELi16EEviiPfPT_S3_S3_S3_S3_S3_S3_S1_S1_E1r+124];
	fma.rn.f32 	%f558, %f557, %f814, %f551;
	ld.shared.f32 	%f559, [_ZZ33rwkv7_state_clampw_forward_kernelI6__halfLi64ELi16EEviiPfPT_S3_S3_S3_S3_S3_S3_S1_S1_E1w+128];
	ld.shared.f32 	%f560, [_ZZ33rwkv7_state_clampw_forward_kernelI6__halfLi64ELi16EEviiPfPT_S3_S3_S3_S3_S3_S3_S1_S1_E1b+128];
	ld.shared.f32 	%f561, [_ZZ33rwkv7_state_clampw_forward_kernelI6__halfLi64ELi16EEviiPfPT_S3_S3_S3_S3_S3_S3_S1_S1_E1k+128];
	mul.f32 	%f562, %f198, %f561;
	fma.rn.f32 	%f563, %f334, %f560, %f562;
	fma.rn.f32 	%f813, %f813, %f559, %f563;
	ld.shared.f32 	%f564, [_ZZ33rwkv7_state_clampw_forward_kernelI6__halfLi64ELi16EEviiPfPT_S3_S3_S3_S3_S3_S3_S1_S1_E1r+128];
	fma.rn.f32 	%f565, %f564, %f813, %f558;
	ld.shared.f32 	%f566, [_ZZ33rwkv7_state_clampw_forward_kernelI6__halfLi64ELi16EEviiPfPT_S3_S3_S3_S3_S3_S3_S1_S1_E1w+132];
	ld.shared.f32 	%f567, [_ZZ33rwkv7_state_clampw_forward_kernelI6__halfLi64ELi16EEviiPfPT_S3_S3_S3_S3_S3_S3_S1_S1_E1b+132];
	ld.shared.f32 	%f568, [_ZZ33rwkv7_state_clampw_forward_kernelI6__halfLi64ELi16EEviiPfPT_S3_S3_S3_S3_S3_S3_S1_S1_E1k+132];
	mul.f32 	%f569, %f198, %f568;
	fma.rn.f32 	%f570, %f334, %f567, %f569;
	fma.rn.f32 	%f812, %f812, %f566, %f570;
	ld.shared.f32 	%f571, [_ZZ33rwkv7_state_clampw_forward_kernelI6__halfLi64ELi16EEviiPfPT_S3_S3_S3_S3_S3_S3_S1_S1_E1r+132];
	fma.rn.f32 	%f572, %f571, %f812, %f565;
	ld.shared.f32 	%f573, [_ZZ33rwkv7_state_clampw_forward_kernelI6__halfLi64ELi16EEviiPfPT_S3_S3_S3_S3_S3_S3_S1_S1_E1w+136];
	ld.shared.f32 	%f574, [_ZZ33rwkv7_state_clampw_forward_kernelI6__halfLi64ELi16EEviiPfPT_S3_S3_S3_S3_S3_S3_S1_S1_E1b+136];
	ld.shared.f32 	%f575, [_ZZ33rwkv7_state_clampw_forward_kernelI6__halfLi64ELi16EEviiPfPT_S3_S3_S3_S3_S3_S3_S1_S1_E1k+136];
	mul.f32 	%f576, %f198, %f575;
	fma.rn.f32 	%f577, %f334, %f574, %f576;
	fma.rn.f32 	%f811, %f811, %f573, %f577;
	ld.shared.f32 	%f578, [_ZZ33rwkv7_state_clampw_forward_kernelI6__halfLi64ELi16EEviiPfPT_S3_S3_S3_S3_S3_S3_S1_S1_E1r+136];
	fma.rn.f32 	%f579, %f578, %f811, %f572;
	ld.shared.f32 	%f580, [_ZZ33rwkv7_state_clampw_forward_kernelI6__halfLi64ELi16EEviiPfPT_S3_S3_S3_S3_S3_S3_S1_S1_E1w+140];
	ld.shared.f32 	%f581, [_ZZ33rwkv7_state_clampw_forward_kernelI6__halfLi64ELi16EEviiPfPT_S3_S3_S3_S3_S3_S3_S1_S1_E1b+140];
	ld.shared.f32 	%f582, [_ZZ33rwkv7_state_clampw_forward_kernelI6__halfLi64ELi16EEviiPfPT_S3_S3_S3_S3_S3_S3_S1_S1_E1k+140];
	mul.f32 	%f583, %f198, %f582;
	fma.rn.f32 	%f584, %f334, %f581, %f583;
	fma.rn.f32 	%f810, %f810, %f580, %f584;
	ld.shared.f32 	%f585, [_ZZ33rwkv7_state_clampw_forward_kernelI6__halfLi64ELi16EEviiPfPT_S3_S3_S3_S3_S3_S3_S1_S1_E1r+140];
	fma.rn.f32 	%f586, %f585, %f810, %f579;
	ld.shared.f32 	%f587, [_ZZ33rwkv7_state_clampw_forward_kernelI6__halfLi64ELi16EEviiPfPT_S3_S3_S3_S3_S3_S3_S1_S1_E1w+144];
	ld.shared.f32 	%f588, [_ZZ33rwkv7_state_clampw_forward_kernelI6__halfLi64ELi16EEviiPfPT_S3_S3_S3_S3_S3_S3_S1_S1_E1b+144];
	ld.shared.f32 	%f589, [_ZZ33rwkv7_state_clampw_forward_kernelI6__halfLi64ELi16EEviiPfPT_S3_S3_S3_S3_S3_S3_S1_S1_E1k+144];
	mul.f32 	%f590, %f198, %f589;
	fma.rn.f32 	%f591, %f334, %f588, %f590;
	fma.rn.f32 	%f809, %f809, %f587, %f591;
	ld.shared.f32 	%f592, [_ZZ33rwkv7_state_clampw_forward_kernelI6__halfLi64ELi16EEviiPfPT_S3_S3_S3_S3_S3_S3_S1_S1_E1r+144];
	fma.rn.f32 	%f593, %f592, %f809, %f586;
	ld.shared.f32 	%f594, [_ZZ33rwkv7_state_clampw_forward_kernelI6__halfLi64ELi16EEviiPfPT_S3_S3_S3_S3_S3_S3_S1_S1_E1w+148];
	ld.shared.f32 	%f595, [_ZZ33rwkv7_state_clampw_forward_kernelI6__halfLi64ELi16EEviiPfPT_S3_S3_S3_S3_S3_S3_S1_S1_E1b+148];
	ld.shared.f32 	%f596, [_ZZ33rwkv7_state_clampw_forward_kernelI6__halfLi64ELi16EEviiPfPT_S3_S3_S3_S3_S3_S3_S1_S1_E1k+148];
	mul.f32 	%f597, %f198, %f596;
	fma.rn.f32 	%f598, %f334, %f595, %f597;
	fma.rn.f32 	%f808, %f808, %f594, %f598;
	ld.shared.f32 	%f599, [_ZZ33rwkv7_state_clampw_forward_kernelI6__halfLi64ELi16EEviiPfPT_S3_S3_S3_S3_S3_S3_S1_S1_E1r+148];
	fma.rn.f32 	%f600, %f599, %f808, %f593;
	ld.shared.f32 	%f601, [_ZZ33rwkv7_state_clampw_forward_kernelI6__halfLi64ELi16EEviiPfPT_S3_S3_S3_S3_S3_S3_S1_S1_E1w+152];
	ld.shared.f32 	%f602, [_ZZ33rwkv7_state_clampw_forward_kernelI6__halfLi64ELi16EEviiPfPT_S3_S3_S3_S3_S3_S3_S1_S1_E1b+152];
	ld.shared.f32 	%f603, [_ZZ33rwkv7_state_clampw_forward_kernelI6__halfLi64ELi16EEviiPfPT_S3_S3_S3_S3_S3_S3_S1_S1_E1k+152];
	mul.f32 	%f604, %f198, %f603;
	fma.rn.f32 	%f605, %f334, %f602, %f604;
	fma.rn.f32 	%f807, %f807, %f601, %f605;
	ld.shared.f32 	%f606, [_ZZ33rwkv7_state_clampw_forward_kernelI6__halfLi64ELi16EEviiPfPT_S3_S3_S3_S3_S3_S3_S1_S1_E1r+152];
	fma.rn.f32 	%f607, %f606, %f807, %f600;
	ld.shared.f32 	%f608, [_ZZ33rwkv7_state_clampw_forward_kernelI6__halfLi64ELi16EEviiPfPT_S3_S3_S3_S3_S3_S3_S1_S1_E1w+156];
	ld.shared.f32 	%f609, [_ZZ33rwkv7_state_clampw_forward_kernelI6__halfLi64ELi16EEviiPfPT_S3_S3_S3_S3_S3_S3_S1_S1_E1b+156];
	ld.shared.f32 	%f610, [_ZZ33rwkv7_state_clampw_forward_kernelI6__halfLi64ELi16EEviiPfPT_S3_S3_S3_S3_S3_S3_S1_S1_E1k+156];
	mul.f32 	%f611, %f198, %f610;
	fma.rn.f32 	%f612, %f334, %f609, %f611;
	fma.rn.f32 	%f806, %f806, %f608, %f612;
	ld.shared.f32 	%f613, [_ZZ33rwkv7_state_clampw_forward_kernelI6__halfLi64ELi16EEviiPfPT_S3_S3_S3_S3_S3_S3_S1_S1_E1r+156];
	fma.rn.f32 	%f614, %f613, %f806, %f607;
	ld.shared.f32 	%f615, [_ZZ33rwkv7_state_clampw_forward_kernelI6__halfLi64ELi16EEviiPfPT_S3_S3_S3_S3_S3_S3_S1_S1_E1w+160];
	ld.shared.f32 	%f616, [_ZZ33rwkv7_state_clampw_forward_kernelI6__halfLi64ELi16EEviiPfPT_S3_S3_S3_S3_S3_S3_S1_S1_E1b+160];
	ld.shared.f32 	%f617, [_ZZ33rwkv7_state_clampw_forward_kernelI6__halfLi64ELi16EEviiPfPT_S3_S3_S3_S3_S3_S3_S1_S1_E1k+160];
	mul.f32 	%f618, %f198, %f617;
	fma.rn.f32 	%f619, %f334, %f616, %f618;
	fma.rn.f32 	%f805, %f805, %f615, %f619;
	ld.shared.f32 	%f620, [_ZZ33rwkv7_state_clampw_forward_kernelI6__halfLi64ELi16EEviiPfPT_S3_S3_S3_S3_S3_S3_S1_S1_E1r+160];
	fma.rn.f32 	%f621, %f620, %f805, %f614;
	ld.shared.f32 	%f622, [_ZZ33rwkv7_state_clampw_forward_kernelI6__halfLi64ELi16EEviiPfPT_S3_S3_S3_S3_S3_S3_S1_S1_E1w+164];
	ld.shared.f32 	%f623, [_ZZ33rwkv7_state_clampw_forward_kernelI6__halfLi64ELi16EEviiPfPT_S3_S3_S3_S3_S3_S3_S1_S1_E1b+164];
	ld.shared.f32 	%f624, [_ZZ33rwkv7_state_clampw_forward_kernelI6__halfLi64ELi16EEviiPfPT_S3_S3_S3_S3_S3_S3_S1_S1_E1k+164];
	mul.f32 	%f625, %f198, %f624;
	fma.rn.f32 	%f626, %f334, %f623, %f625;
	fma.rn.f32 	%f804, %f804, %f622, %f626;
	ld.shared.f32 	%f627, [_ZZ33rwkv7_state_clampw_forward_kernelI6__halfLi64ELi16EEviiPfPT_S3_S3_S3_S3_S3_S3_S1_S1_E1r+164];
	fma.rn.f32 	%f628, %f627, %f804, %f621;
	ld.shared.f32 	%f629, [_ZZ33rwkv7_state_clampw_forward_kernelI6__halfLi64ELi16EEviiPfPT_S3_S3_S3_S3_S3_S3_S1_S1_E1w+168];
	ld.shared.f32 	%f630, [_ZZ33rwkv7_state_clampw_forward_kernelI6__halfLi64ELi16EEviiPfPT_S3_S3_S3_S3_S3_S3_S1_S1_E1b+168];
	ld.shared.f32 	%f631, [_ZZ33rwkv7_state_clampw_forward_kernelI6__halfLi64ELi16EEviiPfPT_S3_S3_S3_S3_S3_S3_S1_S1_E1k+168];
	mul.f32 	%f632, %f198, %f631;
	fma.rn.f32 	%f633, %f334, %f630, %f632;
	fma.rn.f32 	%f803, %f803, %f629, %f633;
	ld.shared.f32 	%f634, [_ZZ33rwkv7_state_clampw_forward_kernelI6__halfLi64ELi16EEviiPfPT_S3_S3_S3_S3_S3_S3_S1_S1_E1r+168];
	fma.rn.f32 	%f635, %f634, %f803, %f628;
	ld.shared.f32 	%f636, [_ZZ33rwkv7_state_clampw_forward_kernelI6__halfLi64ELi16EEviiPfPT_S3_S3_S3_S3_S3_S3_S1_S1_E1w+172];
	ld.shared.f32 	%f637, [_ZZ33rwkv7_state_clampw_forward_kernelI6__halfLi64ELi16EEviiPfPT_S3_S3_S3_S3_S3_S3_S1_S1_E1b+172];
	ld.shared.f32 	%f638, [_ZZ33rwkv7_state_clampw_forward_kernelI6__halfLi64ELi16EEviiPfPT_S3_S3_S3_S3_S3_S3_S1_S1_E1k+172];
	mul.f32 	%f639, %f198, %f638;
	fma.rn.f32 	%f640, %f334, %f637, %f639;
	fma.rn.f32 	%f802, %f802, %f636, %f640;
	ld.shared.f32 	%f641, [_ZZ33rwkv7_state_clampw_forward_kernelI6__halfLi64ELi16EEviiPfPT_S3_S3_S3_S3_S3_S3_S1_S1_E1r+172];
	fma.rn.f32 	%f642, %f641, %f802, %f635;
	ld.shared.f32 	%f643, [_ZZ33rwkv7_state_clampw_forward_kernelI6__halfLi64ELi16EEviiPfPT_S3_S3_S3_S3_S3_S3_S1_S1_E1w+176];
	ld.shared.f32 	%f644, [_ZZ33rwkv7_state_clampw_forward_kernelI6__halfLi64ELi16EEviiPfPT_S3_S3_S3_S3_S3_S3_S1_S1_E1b+176];
	ld.shared.f32 	%f645, [_ZZ33rwkv7_state_clampw_forward_kernelI6__halfLi64ELi16EEviiPfPT_S3_S3_S3_S3_S3_S3_S1_S1_E1k+176];
	mul.f32 	%f646, %f198, %f645;
	fma.rn.f32 	%f647, %f334, %f644, %f646;
	fma.rn.f32 	%f801, %f801, %f643, %f647;
	ld.shared.f32 	%f648, [_ZZ33rwkv7_state_clampw_forward_kernelI6__halfLi64ELi16EEviiPfPT_S3_S3_S3_S3_S3_S3_S1_S1_E1r+176];
	fma.rn.f32 	%f649, %f648, %f801, %f642;
	ld.shared.f32 	%f650, [_ZZ33rwkv7_state_clampw_forward_kernelI6__halfLi64ELi16EEviiPfPT_S3_S3_S3_S3_S3_S3_S1_S1_E1w+180];
	ld.shared.f32 	%f651, [_ZZ33rwkv7_state_clampw_forward_kernelI6__halfLi64ELi16EEviiPfPT_S3_S3_S3_S3_S3_S3_S1_S1_E1b+180];
	ld.shared.f32 	%f652, [_ZZ33rwkv7_state_clampw_forward_kernelI6__halfLi64ELi16EEviiPfPT_S3_S3_S3_S3_S3_S3_S1_S1_E1k+180];
	mul.f32 	%f653, %f198, %f652;
	fma.rn.f32 	%f654, %f334, %f651, %f653;
	fma.rn.f32 	%f800, %f800, %f650, %f654;
	ld.shared.f32 	%f655, [_ZZ33rwkv7_state_clampw_forward_kernelI6__halfLi64ELi16EEviiPfPT_S3_S3_S3_S3_S3_S3_S1_S1_E1r+180];
	fma.rn.f32 	%f656, %f655, %f800, %f649;
	ld.shared.f32 	%f657, [_ZZ33rwkv7_state_clampw_forward_kernelI6__halfLi64ELi16EEviiPfPT_S3_S3_S3_S3_S3_S3_S1_S1_E1w+184];
	ld.shared.f32 	%f658, [_ZZ33rwkv7_state_clampw_forward_kernelI6__halfLi64ELi16EEviiPfPT_S3_S3_S3_S3_S3_S3_S1_S1_E1b+184];
	ld.shared.f32 	%f659, [_ZZ33rwkv7_state_clampw_forward_kernelI6__halfLi64ELi16EEviiPfPT_S3_S3_S3_S3_S3_S3_S1_S1_E1k+184];
	mul.f32 	%f660, %f198, %f659;
	fma.rn.f32 	%f661, %f334, %f658, %f660;
	fma.rn.f32 	%f799, %f799, %f657, %f661;
	ld.shared.f32 	%f662, [_ZZ33rwkv7_state_clampw_forward_kernelI6__halfLi64ELi16EEviiPfPT_S3_S3_S3_S3_S3_S3_S1_S1_E1r+184];
	fma.rn.f32 	%f663, %f662, %f799, %f656;
	ld.shared.f32 	%f664, [_ZZ33rwkv7_state_clampw_forward_kernelI6__halfLi64ELi16EEviiPfPT_S3_S3_S3_S3_S3_S3_S1_S1_E1w+188];
	ld.shared.f32 	%f665, [_ZZ33rwkv7_state_clampw_forward_kernelI6__halfLi64ELi16EEviiPfPT_S3_S3_S3_S3_S3_S3_S1_S1_E1b+188];
	ld.shared.f32 	%f666, [_ZZ33rwkv7_state_clampw_forward_kernelI6__halfLi64ELi16EEviiPfPT_S3_S3_S3_S3_S3_S3_S1_S1_E1k+188];
	mul.f32 	%f667, %f198, %f666;
	fma.rn.f32 	%f668, %f334, %f665, %f667;
	fma.rn.f32 	%f798, %f798, %f664, %f668;
	ld.shared.f32 	%f669, [_ZZ33rwkv7_state_clampw_forward_kernelI6__halfLi64ELi16EEviiPfPT_S3_S3_S3_S3_S3_S3_S1_S1_E1r+188];
	fma.rn.f32 	%f670, %f669, %f798, %f663;
	ld.shared.f32 	%f671, [_ZZ33rwkv7_state_clampw_forward_kernelI6__halfLi64ELi16EEviiPfPT_S3_S3_S3_S3_S3_S3_S1_S1_E1w+192];
	ld.shared.f32 	%f672, [_ZZ33rwkv7_state_clampw_forward_kernelI6__halfLi64ELi16EEviiPfPT_S3_S3_S3_S3_S3_S3_S1_S1_E1b+192];
	ld.shared.f32 	%f673, [_ZZ33rwkv7_state_clampw_forward_kernelI6__halfLi64ELi16EEviiPfPT_S3_S3_S3_S3_S3_S3_S1_S1_E1k+192];
	mul.f32 	%f674, %f198, %f673;
	fma.rn.f32 	%f675, %f334, %f672, %f674;
	fma.rn.f32 	%f797, %f797, %f671, %f675;
	ld.shared.f32 	%f676, [_ZZ33rwkv7_state_clampw_forward_kernelI6__halfLi64ELi16EEviiPfPT_S3_S3_S3_S3_S3_S3_S1_S1_E1r+192];
	fma.rn.f32 	%f677, %f676, %f797, %f670;
	ld.shared.f32 	%f678, [_ZZ33rwkv7_state_clampw_forward_kernelI6__halfLi64ELi16EEviiPfPT_S3_S3_S3_S3_S3_S3_S1_S1_E1w+196];
	ld.shared.f32 	%f679, [_ZZ33rwkv7_state_clampw_forward_kernelI6__halfLi64ELi16EEviiPfPT_S3_S3_S3_S3_S3_S3_S1_S1_E1b+196];
	ld.shared.f32 	%f680, [_ZZ33rwkv7_state_clampw_forward_kernelI6__halfLi64ELi16EEviiPfPT_S3_S3_S3_S3_S3_S3_S1_S1_E1k+196];
	mul.f32 	%f681, %f198, %f680;
	fma.rn.f32 	%f682, %f334, %f679, %f681;
	fma.rn.f32 	%f796, %f796, %f678, %f682;
	ld.shared.f32 	%f683, [_ZZ33rwkv7_state_clampw_forward_kernelI6__halfLi64ELi16EEviiPfPT_S3_S3_S3_S3_S3_S3_S1_S1_E1r+196];
	fma.rn.f32 	%f684, %f683, %f796, %f677;
	ld.shared.f32 	%f685, [_ZZ33rwkv7_state_clampw_forward_kernelI6__halfLi64ELi16EEviiPfPT_S3_S3_S3_S3_S3_S3_S1_S1_E1w+200];
	ld.shared.f32 	%f686, [_ZZ33rwkv7_state_clampw_forward_kernelI6__halfLi64ELi16EEviiPfPT_S3_S3_S3_S3_S3_S3_S1_S1_E1b+200];
	ld.shared.f32 	%f687, [_ZZ33rwkv7_state_clampw_forward_kernelI6__halfLi64ELi16EEviiPfPT_S3_S3_S3_S3_S3_S3_S1_S1_E1k+200];
	mul.f32 	%f688, %f198, %f687;
	fma.rn.f32 	%f689, %f334, %f686, %f688;
	fma.rn.f32 	%f795, %f795, %f685, %f689;
	ld.shared.f32 	%f690, [_ZZ33rwkv7_state_clampw_forward_kernelI6__halfLi64ELi16EEviiPfPT_S3_S3_S3_S3_S3_S3_S1_S1_E1r+200];
	fma.rn.f32 	%f691, %f690, %f795, %f684;
	ld.shared.f32 	%f692, [_ZZ33rwkv7_state_clampw_forward_kernelI6__halfLi64ELi16EEviiPfPT_S3_S3_S3_S3_S3_S3_S1_S1_E1w+204];
	ld.shared.f32 	%f693, [_ZZ33rwkv7_state_clampw_forward_kernelI6__halfLi64ELi16EEviiPfPT_S3_S3_S3_S3_S3_S3_S1_S1_E1b+204];
	ld.shared.f32 	%f694, [_ZZ33rwkv7_state_clampw_forward_kernelI6__halfLi64ELi16EEviiPfPT_S3_S3_S3_S3_S3_S3_S1_S1_E1k+204];
	mul.f32 	%f695, %f198, %f694;
	fma.rn.f32 	%f696, %f334, %f693, %f695;
	fma.rn.f32 	%f794, %f794, %f692, %f696;
	ld.shared.f32 	%f697, [_ZZ33rwkv7_state_clampw_forward_kernelI6__halfLi64ELi16EEviiPfPT_S3_S3_S3_S3_S3_S3_S1_S1_E1r+204];
	fma.rn.f32 	%f698, %f697, %f794, %f691;
	ld.shared.f32 	%f699, [_ZZ33rwkv7_state_clampw_forward_kernelI6__halfLi64ELi16EEviiPfPT_S3_S3_S3_S3_S3_S3_S1_S1_E1w+208];
	ld.shared.f32 	%f700, [_ZZ33rwkv7_state_clampw_forward_kernelI6__halfLi64ELi16EEviiPfPT_S3_S3_S3_S3_S3_S3_S1_S1_E1b+208];
	ld.shared.f32 	%f701, [_ZZ33rwkv7_state_clampw_forward_kernelI6__halfLi64ELi16EEviiPfPT_S3_S3_S3_S3_S3_S3_S1_S1_E1k+208];
	mul.f32 	%f702, %f198, %f701;
	fma.rn.f32 	%f703, %f334, %f700, %f702;
	fma.rn.f32 	%f793, %f793, %f699, %f703;
	ld.shared.f32 	%f704, [_ZZ33rwkv7_state_clampw_forward_kernelI6__halfLi64ELi16EEviiPfPT_S3_S3_S3_S3_S3_S3_S1_S1_E1r+208];
	fma.rn.f32 	%f705, %f704, %f793, %f698;
	ld.shared.f32 	%f706, [_ZZ33rwkv7_state_clampw_forward_kernelI6__halfLi64ELi16EEviiPfPT_S3_S3_S3_S3_S3_S3_S1_S1_E1w+212];
	ld.shared.f32 	%f707, [_ZZ33rwkv7_state_clampw_forward_kernelI6__halfLi64ELi16EEviiPfPT_S3_S3_S3_S3_S3_S3_S1_S1_E1b+212];
	ld.shared.f32 	%f708, [_ZZ33rwkv7_state_clampw_forward_kernelI6__halfLi64ELi16EEviiPfPT_S3_S3_S3_S3_S3_S3_S1_S1_E1k+212];
	mul.f32 	%f709, %f198, %f708;
	fma.rn.f32 	%f710, %f334, %f707, %f709;
	fma.rn.f32 	%f792, %f792, %f706, %f710;
	ld.shared.f32 	%f711, [_ZZ33rwkv7_state_clampw_forward_kernelI6__halfLi64ELi16EEviiPfPT_S3_S3_S3_S3_S3_S3_S1_S1_E1r+212];
	fma.rn.f32 	%f712, %f711, %f792, %f705;
	ld.shared.f32 	%f713, [_ZZ33rwkv7_state_clampw_forward_kernelI6__halfLi64ELi16EEviiPfPT_S3_S3_S3_S3_S3_S3_S1_S1_E1w+216];
	ld.shared.f32 	%f714, [_ZZ33rwkv7_state_clampw_forward_kernelI6__halfLi64ELi16EEviiPfPT_S3_S3_S3_S3_S3_S3_S1_S1_E1b+216];
	ld.shared.f32 	%f715, [_ZZ33rwkv7_state_clampw_forward_kernelI6__halfLi64ELi16EEviiPfPT_S3_S3_S3_S3_S3_S3_S1_S1_E1k+216];
	mul.f32 	%f716, %f198, %f715;
	fma.rn.f32 	%f717, %f334, %f714, %f716;
	fma.rn.f32 	%f791, %f791, %f713, %f717;
	ld.shared.f32 	%f718, [_ZZ33rwkv7_state_clampw_forward_kernelI6__halfLi64ELi16EEviiPfPT_S3_S3_S3_S3_S3_S3_S1_S1_E1r+216];
	fma.rn.f32 	%f719, %f718, %f791, %f712;
	ld.shared.f32 	%f720, [_ZZ33rwkv7_state_clampw_forward_kernelI6__halfLi64ELi16EEviiPfPT_S3_S3_S3_S3_S3_S3_S1_S1_E1w+220];
	ld.shared.f32 	%f721, [_ZZ33rwkv7_state_clampw_forward_kernelI6__halfLi64ELi16EEviiPfPT_S3_S3_S3_S3_S3_S3_S1_S1_E1b+220];
	ld.shared.f32 	%f722, [_ZZ33rwkv7_state_clampw_forward_kernelI6__halfLi64ELi16EEviiPfPT_S3_S3_S3_S3_S3_S3_S1_S1_E1k+220];
	mul.f32 	%f723, %f198, %f722;
	fma.rn.f32 	%f724, %f334, %f721, %f723;
	fma.rn.f32 	%f790, %f790, %f720, %f724;
	ld.shared.f32 	%f725, [_ZZ33rwkv7_state_clampw_forward_kernelI6__halfLi64ELi16EEviiPfPT_S3_S3_S3_S3_S3_S3_S1_S1_E1r+220];
	fma.rn.f32 	%f726, %f725, %f790, %f719;
	ld.shared.f32 	%f727, [_ZZ33rwkv7_state_clampw_forward_kernelI6__halfLi64ELi16EEviiPfPT_S3_S3_S3_S3_S3_S3_S1_S1_E1w+224];
	ld.shared.f32 	%f728, [_ZZ33rwkv7_state_clampw_forward_kernelI6__halfLi64ELi16EEviiPfPT_S3_S3_S3_S3_S3_S3_S1_S1_E1b+224];
	ld.shared.f32 	%f729, [_ZZ33rwkv7_state_clampw_forward_kernelI6__halfLi64ELi16EEviiPfPT_S3_S3_S3_S3_S3_S3_S1_S1_E1k+224];
	mul.f32 	%f730, %f198, %f729;
	fma.rn.f32 	%f731, %f334, %f728, %f730;
	fma.rn.f32 	%f789, %f789, %f727, %f731;
	ld.shared.f32 	%f732, [_ZZ33rwkv7_state_clampw_forward_kernelI6__halfLi64ELi16EEviiPfPT_S3_S3_S3_S3_S3_S3_S1_S1_E1r+224];
	fma.rn.f32 	%f733, %f732, %f789, %f726;
	ld.shared.f32 	%f734, [_ZZ33rwkv7_state_clampw_forward_kernelI6__halfLi64ELi16EEviiPfPT_S3_S3_S3_S3_S3_S3_S1_S1_E1w+228];
	ld.shared.f32 	%f735, [_ZZ33rwkv7_state_clampw_forward_kernelI6__halfLi64ELi16EEviiPfPT_S3_S3_S3_S3_S3_S3_S1_S1_E1b+228];
	ld.shared.f32 	%f736, [_ZZ33rwkv7_state_clampw_forward_kernelI6__halfLi64ELi16EEviiPfPT_S3_S3_S3_S3_S3_S3_S1_S1_E1k+228];
	mul.f32 	%f737, %f198, %f736;
	fma.rn.f32 	%f738, %f334, %f735, %f737;
	fma.rn.f32 	%f788, %f788, %f734, %f738;
	ld.shared.f32 	%f739, [_ZZ33rwkv7_state_clampw_forward_kernelI6__halfLi64ELi16EEviiPfPT_S3_S3_S3_S3_S3_S3_S1_S1_E1r+228];
	fma.rn.f32 	%f740, %f739, %f788, %f733;
	ld.shared.f32 	%f741, [_ZZ33rwkv7_state_clampw_forward_kernelI6__halfLi64ELi16EEviiPfPT_S3_S3_S3_S3_S3_S3_S1_S1_E1w+232];
	ld.shared.f32 	%f742, [_ZZ33rwkv7_state_clampw_forward_kernelI6__halfLi64ELi16EEviiPfPT_S3_S3_S3_S3_S3_S3_S1_S1_E1b+232];
	ld.shared.f32 	%f743, [_ZZ33rwkv7_state_clampw_forward_kernelI6__halfLi64ELi16EEviiPfPT_S3_S3_S3_S3_S3_S3_S1_S1_E1k+232];
	mul.f32 	%f744, %f198, %f743;
	fma.rn.f32 	%f745, %f334, %f742, %f744;
	fma.rn.f32 	%f787, %f787, %f741, %f745;
	ld.shared.f32 	%f746, [_ZZ33rwkv7_state_clampw_forward_kernelI6__halfLi64ELi16EEviiPfPT_S3_S3_S3_S3_S3_S3_S1_S1_E1r+232];
	fma.rn.f32 	%f747, %f746, %f787, %f740;
	ld.shared.f32 	%f748, [_ZZ33rwkv7_state_clampw_forward_kernelI6__halfLi64ELi16EEviiPfPT_S3_S3_S3_S3_S3_S3_S1_S1_E1w+236];
	ld.shared.f32 	%f749, [_ZZ33rwkv7_state_clampw_forward_kernelI6__halfLi64ELi16EEviiPfPT_S3_S3_S3_S3_S3_S3_S1_S1_E1b+236];
	ld.shared.f32 	%f750, [_ZZ33rwkv7_state_clampw_forward_kernelI6__halfLi64ELi16EEviiPfPT_S3_S3_S3_S3_S3_S3_S1_S1_E1k+236];
	mul.f32 	%f751, %f198, %f750;
	fma.rn.f32 	%f752, %f334, %f749, %f751;
	fma.rn.f32 	%f786, %f786, %f748, %f752;
	ld.shared.f32 	%f753, [_ZZ33rwkv7_state_clampw_forward_kernelI6__halfLi64ELi16EEviiPfPT_S3_S3_S3_S3_S3_S3_S1_S1_E1r+236];
	fma.rn.f32 	%f754, %f753, %f786, %f747;
	ld.shared.f32 	%f755, [_ZZ33rwkv7_state_clampw_forward_kernelI6__halfLi64ELi16EEviiPfPT_S3_S3_S3_S3_S3_S3_S1_S1_E1w+240];
	ld.shared.f32 	%f756, [_ZZ33rwkv7_state_clampw_forward_kernelI6__halfLi64ELi16EEviiPfPT_S3_S3_S3_S3_S3_S3_S1_S1_E1b+240];
	ld.shared.f32 	%f757, [_ZZ33rwkv7_state_clampw_forward_kernelI6__halfLi64ELi16EEviiPfPT_S3_S3_S3_S3_S3_S3_S1_S1_E1k+240];
	mul.f32 	%f758, %f198, %f757;
	fma.rn.f32 	%f759, %f334, %f756, %f758;
	fma.rn.f32 	%f785, %f785, %f755, %f759;
	ld.shared.f32 	%f760, [_ZZ33rwkv7_state_clampw_forward_kernelI6__halfLi64ELi16EEviiPfPT_S3_S3_S3_S3_S3_S3_S1_S1_E1r+240];
	fma.rn.f32 	%f761, %f760, %f785, %f754;
	ld.shared.f32 	%f762, [_ZZ33rwkv7_state_clampw_forward_kernelI6__halfLi64ELi16EEviiPfPT_S3_S3_S3_S3_S3_S3_S1_S1_E1w+244];
	ld.shared.f32 	%f763, [_ZZ33rwkv7_state_clampw_forward_kernelI6__halfLi64ELi16EEviiPfPT_S3_S3_S3_S3_S3_S3_S1_S1_E1b+244];
	ld.shared.f32 	%f764, [_ZZ33rwkv7_state_clampw_forward_kernelI6__halfLi64ELi16EEviiPfPT_S3_S3_S3_S3_S3_S3_S1_S1_E1k+244];
	mul.f32 	%f765, %f198, %f764;
	fma.rn.f32 	%f766, %f334, %f763, %f765;
	fma.rn.f32 	%f784, %f784, %f762, %f766;
	ld.shared.f32 	%f767, [_ZZ33rwkv7_state_clampw_forward_kernelI6__halfLi64ELi16EEviiPfPT_S3_S3_S3_S3_S3_S3_S1_S1_E1r+244];
	fma.rn.f32 	%f768, %f767, %f784, %f761;
	ld.shared.f32 	%f769, [_ZZ33rwkv7_state_clampw_forward_kernelI6__halfLi64ELi16EEviiPfPT_S3_S3_S3_S3_S3_S3_S1_S1_E1w+248];
	ld.shared.f32 	%f770, [_ZZ33rwkv7_state_clampw_forward_kernelI6__halfLi64ELi16EEviiPfPT_S3_S3_S3_S3_S3_S3_S1_S1_E1b+248];
	ld.shared.f32 	%f771, [_ZZ33rwkv7_state_clampw_forward_kernelI6__halfLi64ELi16EEviiPfPT_S3_S3_S3_S3_S3_S3_S1_S1_E1k+248];
	mul.f32 	%f772, %f198, %f771;
	fma.rn.f32 	%f773, %f334, %f770, %f772;
	fma.rn.f32 	%f783, %f783, %f769, %f773;
	ld.shared.f32 	%f774, [_ZZ33rwkv7_state_clampw_forward_kernelI6__halfLi64ELi16EEviiPfPT_S3_S3_S3_S3_S3_S3_S1_S1_E1r+248];
	fma.rn.f32 	%f775, %f774, %f783, %f768;
	ld.shared.f32 	%f776, [_ZZ33rwkv7_state_clampw_forward_kernelI6__halfLi64ELi16EEviiPfPT_S3_S3_S3_S3_S3_S3_S1_S1_E1w+252];
	ld.shared.f32 	%f777, [_ZZ33rwkv7_state_clampw_forward_kernelI6__halfLi64ELi16EEviiPfPT_S3_S3_S3_S3_S3_S3_S1_S1_E1b+252];
	ld.shared.f32 	%f778, [_ZZ33rwkv7_state_clampw_forward_kernelI6__halfLi64ELi16EEviiPfPT_S3_S3_S3_S3_S3_S3_S1_S1_E1k+252];
	mul.f32 	%f779, %f198, %f778;
	fma.rn.f32 	%f780, %f334, %f777, %f779;
	fma.rn.f32 	%f782, %f782, %f776, %f780;
	ld.shared.f32 	%f781, [_ZZ33rwkv7_state_clampw_forward_kernelI6__halfLi64ELi16EEviiPfPT_S3_S3_S3_S3_S3_S3_S1_S1_E1r+252];
	fma.rn.f32 	%f199, %f781, %f782, %f775;
	// begin inline asm
	{  cvt.rn.f16.f32 %rs7, %f199;}

	// end inline asm
	add.s64 	%rd36, %rd10, %rd27;
	st.global.u16 	[%rd36], %rs7;
	and.b32  	%r39, %r45, 15;
	setp.ne.s32 	%p2, %r39, 15;
	@%p2 bra 	$L__BB11_4;
	and.b32  	%r40, %r43, -4096;
	or.b32  	%r41, %r40, %r1;
	cvt.s64.s32 	%rd37, %r41;
	add.s64 	%rd38, %rd2, %rd37;
	shl.b64 	%rd39, %rd38, 2;
	add.s64 	%rd40, %rd11, %rd39;
	st.global.f32 	[%rd40], %f845;
	st.global.f32 	[%rd40+256], %f844;
	st.global.f32 	[%rd40+512], %f843;
	st.global.f32 	[%rd40+768], %f842;
	st.global.f32 	[%rd40+1024], %f841;
	st.global.f32 	[%rd40+1280], %f840;
	st.global.f32 	[%rd40+1536], %f839;
	st.global.f32 	[%rd40+1792], %f838;
	st.global.f32 	[%rd40+2048], %f837;
	st.global.f32 	[%rd40+2304], %f836;
	st.global.f32 	[%rd40+2560], %f835;
	st.global.f32 	[%rd40+2816], %f834;
	st.global.f32 	[%rd40+3072], %f833;
	st.global.f32 	[%rd40+3328], %f832;
	st.global.f32 	[%rd40+3584], %f831;
	st.global.f32 	[%rd40+3840], %f830;
	st.global.f32 	[%rd40+4096], %f829;
	st.global.f32 	[%rd40+4352], %f828;
	st.global.f32 	[%rd40+4608], %f827;
	st.global.f32 	[%rd40+4864], %f826;
	st.global.f32 	[%rd40+5120], %f825;
	st.global.f32 	[%rd40+5376], %f824;
	st.global.f32 	[%rd40+5632], %f823;
	st.global.f32 	[%rd40+5888], %f822;
	st.global.f32 	[%rd40+6144], %f821;
	st.global.f32 	[%rd40+6400], %f820;
	st.global.f32 	[%rd40+6656], %f819;
	st.global.f32 	[%rd40+6912], %f818;
	st.global.f32 	[%rd40+7168], %f817;
	st.global.f32 	[%rd40+7424], %f816;
	st.global.f32 	[%rd40+7680], %f815;
	st.global.f32 	[%rd40+7936], %f814;
	st.global.f32 	[%rd40+8192], %f813;
	st.global.f32 	[%rd40+8448], %f812;
	st.global.f32 	[%rd40+8704], %f811;
	st.global.f32 	[%rd40+8960], %f810;
	st.global.f32 	[%rd40+9216], %f809;
	st.global.f32 	[%rd40+9472], %f808;
	st.global.f32 	[%rd40+9728], %f807;
	st.global.f32 	[%rd40+9984], %f806;
	st.global.f32 	[%rd40+10240], %f805;
	st.global.f32 	[%rd40+10496], %f804;
	st.global.f32 	[%rd40+10752], %f803;
	st.global.f32 	[%rd40+11008], %f802;
	st.global.f32 	[%rd40+11264], %f801;
	st.global.f32 	[%rd40+11520], %f800;
	st.global.f32 	[%rd40+11776], %f799;
	st.global.f32 	[%rd40+12032], %f798;
	st.global.f32 	[%rd40+12288], %f797;
	st.global.f32 	[%rd40+12544], %f796;
	st.global.f32 	[%rd40+12800], %f795;
	st.global.f32 	[%rd40+13056], %f794;
	st.global.f32 	[%rd40+13312], %f793;
	st.global.f32 	[%rd40+13568], %f792;
	st.global.f32 	[%rd40+13824], %f791;
	st.global.f32 	[%rd40+14080], %f790;
	st.global.f32 	[%rd40+14336], %f789;
	st.global.f32 	[%rd40+14592], %f788;
	st.global.f32 	[%rd40+14848], %f787;
	st.global.f32 	[%rd40+15104], %f786;
	st.global.f32 	[%rd40+15360], %f785;
	st.global.f32 	[%rd40+15616], %f784;
	st.global.f32 	[%rd40+15872], %f783;
	st.global.f32 	[%rd40+16128], %f782;
$L__BB11_4:
	add.s32 	%r45, %r45, 1;
	add.s32 	%r44, %r44, 1;
	setp.ne.s32 	%p3, %r44, 0;
	add.s32 	%r43, %r43, 256;
	add.s32 	%r42, %r42, %r9;
	@%p3 bra 	$L__BB11_2;
$L__BB11_5:
	ret;

}
	// .globl	_Z33rwkv7_state_clampw_forward_kernelI13__nv_bfloat16Li2ELi16EEviiPfPT_S3_S3_S3_S3_S3_S3_S1_S1_
.visible .entry _Z33rwkv7_state_clampw_forward_kernelI13__nv_bfloat16Li2ELi16EEviiPfPT_S3_S3_S3_S3_S3_S3_S1_S1_(
	.param .u32 _Z33rwkv7_state_clampw_forward_kernelI13__nv_bfloat16Li2ELi16EEviiPfPT_S3_S3_S3_S3_S3_S3_S1_S1__param_0,
	.param .u32 _Z33rwkv7_state_clampw_forward_kernelI13__nv_bfloat16Li2ELi16EEviiPfPT_S3_S3_S3_S3_S3_S3_S1_S1__param_1,
	.param .u64 .ptr .align 1 _Z33rwkv7_state_clampw_forward_kernelI13__nv_bfloat16Li2ELi16EEviiPfPT_S3_S3_S3_S3_S3_S3_S1_S1__param_2,
	.param .u64 .ptr .align 1 _Z33rwkv7_state_clampw_forward_kernelI13__nv_bfloat16Li2ELi16EEviiPfPT_S3_S3_S3_S3_S3_S3_S1_S1__param_3,
	.param .u64 .ptr .align 1 _Z33rwkv7_state_clampw_forward_kernelI13__nv_bfloat16Li2ELi16EEviiPfPT_S3_S3_S3_S3_S3_S3_S1_S1__param_4,
	.param .u64 .ptr .align 1 _Z33rwkv7_state_clampw_forward_kernelI13__nv_bfloat16Li2ELi16EEviiPfPT_S3_S3_S3_S3_S3_S3_S1_S1__param_5,
	.param .u64 .ptr .align 1 _Z33rwkv7_state_clampw_forward_kernelI13__nv_bfloat16Li2ELi16EEviiPfPT_S3_S3_S3_S3_S3_S3_S1_S1__param_6,
	.param .u64 .ptr .align 1 _Z33rwkv7_state_clampw_forward_kernelI13__nv_bfloat16Li2ELi16EEviiPfPT_S3_S3_S3_S3_S3_S3_S1_S1__param_7,
	.param .u64 .ptr .align 1 _Z33rwkv7_state_clampw_forward_kernelI13__nv_bfloat16Li2ELi16EEviiPfPT_S3_S3_S3_S3_S3_S3_S1_S1__param_8,
	.param .u64 .ptr .align 1 _Z33rwkv7_state_clampw_forward_kernelI13__nv_bfloat16Li2ELi16EEviiPfPT_S3_S3_S3_S3_S3_S3_S1_S1__param_9,
	.param .u64 .ptr .align 1 _Z33rwkv7_state_clampw_forward_kernelI13__nv_bfloat16Li2ELi16EEviiPfPT_S3_S3_S3_S3_S3_S3_S1_S1__param_10,
	.param .u64 .ptr .align 1 _Z33rwkv7_state_clampw_forward_kernelI13__nv_bfloat16Li2ELi16EEviiPfPT_S3_S3_S3_S3_S3_S3_S1_S1__param_11
)
.maxntid 2
.minnctapersm 2
{
	.reg .pred 	%p<7>;
	.reg .b16 	%rs<22>;
	.reg .b32 	%r<64>;
	.reg .b32 	%f<109>;
	.reg .b64 	%rd<67>;
	// demoted variable
	.shared .align 4 .b8 _ZZ33rwkv7_state_clampw_forward_kernelI13__nv_bfloat16Li2ELi16EEviiPfPT_S3_S3_S3_S3_S3_S3_S1_S1_E1r[8];
	// demoted variable
	.shared .align 4 .b8 _ZZ33rwkv7_state_clampw_forward_kernelI13__nv_bfloat16Li2ELi16EEviiPfPT_S3_S3_S3_S3_S3_S3_S1_S1_E1w[8];
	// demoted variable
	.shared .align 4 .b8 _ZZ33rwkv7_state_clampw_forward_kernelI13__nv_bfloat16Li2ELi16EEviiPfPT_S3_S3_S3_S3_S3_S3_S1_S1_E1k[8];
	// demoted variable
	.shared .align 4 .b8 _ZZ33rwkv7_state_clampw_forward_kernelI13__nv_bfloat16Li2ELi16EEviiPfPT_S3_S3_S3_S3_S3_S3_S1_S1_E1a[8];
	// demoted variable
	.shared .align 4 .b8 _ZZ33rwkv7_state_clampw_forward_kernelI13__nv_bfloat16Li2ELi16EEviiPfPT_S3_S3_S3_S3_S3_S3_S1_S1_E1b[8];
	ld.param.u32 	%r25, [_Z33rwkv7_state_clampw_forward_kernelI13__nv_bfloat16Li2ELi16EEviiPfPT_S3_S3_S3_S3_S3_S3_S1_S1__param_0];
	ld.param.u32 	%r26, [_Z33rwkv7_state_clampw_forward_kernelI13__nv_bfloat16Li2ELi16EEviiPfPT_S3_S3_S3_S3_S3_S3_S1_S1__param_1];
	ld.param.u64 	%rd13, [_Z33rwkv7_state_clampw_forward_kernelI13__nv_bfloat16Li2ELi16EEviiPfPT_S3_S3_S3_S3_S3_S3_S1_S1__param_2];
	ld.param.u64 	%rd14, [_Z33rwkv7_state_clampw_forward_kernelI13__nv_bfloat16Li2ELi16EEviiPfPT_S3_S3_S3_S3_S3_S3_S1_S1__param_3];
	ld.param.u64 	%rd15, [_Z33rwkv7_state_clampw_forward_kernelI13__nv_bfloat16Li2ELi16EEviiPfPT_S3_S3_S3_S3_S3_S3_S1_S1__param_4];
	ld.param.u64 	%rd16, [_Z33rwkv7_state_clampw_forward_kernelI13__nv_bfloat16Li2ELi16EEviiPfPT_S3_S3_S3_S3_S3_S3_S1_S1__param_5];
	ld.param.u64 	%rd17, [_Z33rwkv7_state_clampw_forward_kernelI13__nv_bfloat16Li2ELi16EEviiPfPT_S3_S3_S3_S3_S3_S3_S1_S1__param_6];
	ld.param.u64 	%rd18, [_Z33rwkv7_state_clampw_forward_kernelI13__nv_bfloat16Li2ELi16EEviiPfPT_S3_S3_S3_S3_S3_S3_S1_S1__param_7];
	ld.param.u64 	%rd19, [_Z33rwkv7_state_clampw_forward_kernelI13__nv_bfloat16Li2ELi16EEviiPfPT_S3_S3_S3_S3_S3_S3_S1_S1__param_8];
	ld.param.u64 	%rd20, [_Z33rwkv7_state_clampw_forward_kernelI13__nv_bfloat16Li2ELi16EEviiPfPT_S3_S3_S3_S3_S3_S3_S1_S1__param_9];
	ld.param.u64 	%rd12, [_Z33rwkv7_state_clampw_forward_kernelI13__nv_bfloat16Li2ELi16EEviiPfPT_S3_S3_S3_S3_S3_S3_S1_S1__param_10];
	ld.param.u64 	%rd21, [_Z33rwkv7_state_clampw_forward_kernelI13__nv_bfloat16Li2ELi16EEviiPfPT_S3_S3_S3_S3_S3_S3_S1_S1__param_11];
	cvta.to.global.u64 	%rd1, %rd20;
	cvta.to.global.u64 	%rd2, %rd17;
	cvta.to.global.u64 	%rd3, %rd21;
	cvta.to.global.u64 	%rd4, %rd19;
	cvta.to.global.u64 	%rd5, %rd18;
	cvta.to.global.u64 	%rd6, %rd16;
	cvta.to.global.u64 	%rd7, %rd15;
	cvta.to.global.u64 	%rd8, %rd14;
	mov.u32 	%r1, %ctaid.y;
	mov.u32 	%r2, %ctaid.x;
	mov.u32 	%r3, %tid.x;
	mul.lo.s32 	%r4, %r26, %r1;
	add.s32 	%r27, %r4, %r2;
	cvt.s64.s32 	%rd9, %r27;
	mul.wide.s32 	%rd22, %r27, 4;
	shl.b32 	%r28, %r3, 1;
	cvt.u64.u32 	%rd23, %r28;
	or.b64  	%rd24, %rd22, %rd23;
	cvta.to.global.u64 	%rd25, %rd13;
	shl.b64 	%rd26, %rd24, 2;
	add.s64 	%rd27, %rd25, %rd26;
	ld.global.nc.f32 	%f108, [%rd27];
	ld.global.nc.f32 	%f107, [%rd27+4];
	setp.lt.s32 	%p1, %r25, 1;
	@%p1 bra 	$L__BB12_8;
	mul.lo.s32 	%r5, %r25, %r1;
	shl.b32 	%r30, %r3, 2;
	mov.u32 	%r31, _ZZ33rwkv7_state_clampw_forward_kernelI13__nv_bfloat16Li2ELi16EEviiPfPT_S3_S3_S3_S3_S3_S3_S1_S1_E1r;
	add.s32 	%r6, %r31, %r30;
	mov.u32 	%r32, _ZZ33rwkv7_state_clampw_forward_kernelI13__nv_bfloat16Li2ELi16EEviiPfPT_S3_S3_S3_S3_S3_S3_S1_S1_E1w;
	add.s32 	%r7, %r32, %r30;
	mov.u32 	%r33, _ZZ33rwkv7_state_clampw_forward_kernelI13__nv_bfloat16Li2ELi16EEviiPfPT_S3_S3_S3_S3_S3_S3_S1_S1_E1k;
	add.s32 	%r8, %r33, %r30;
	mov.u32 	%r34, _ZZ33rwkv7_state_clampw_forward_kernelI13__nv_bfloat16Li2ELi16EEviiPfPT_S3_S3_S3_S3_S3_S3_S1_S1_E1a;
	add.s32 	%r9, %r34, %r30;
	mov.u32 	%r35, _ZZ33rwkv7_state_clampw_forward_kernelI13__nv_bfloat16Li2ELi16EEviiPfPT_S3_S3_S3_S3_S3_S3_S1_S1_E1b;
	add.s32 	%r10, %r35, %r30;
	setp.eq.s32 	%p2, %r25, 1;
	mov.b32 	%r63, 0;
	@%p2 bra 	$L__BB12_6;
	cvta.to.global.u64 	%rd10, %rd12;
	shr.s32 	%r37, %r25, 31;
	shr.u32 	%r38, %r37, 28;
	add.s32 	%r39, %r25, %r38;
	shr.s32 	%r40, %r39, 4;
	shl.b32 	%r41, %r40, 2;
	cvt.s64.s32 	%rd28, %r41;
	mul.lo.s64 	%rd11, %rd9, %rd28;
	and.b32  	%r63, %r25, 2147483646;
	neg.s32 	%r62, %r63;
	mad.lo.s32 	%r42, %r26, %r5, %r26;
	shl.b32 	%r43, %r42, 1;
	or.b32  	%r44, %r3, %r43;
	shl.b32 	%r45, %r2, 1;
	add.s32 	%r60, %r44, %r45;
	shl.b32 	%r14, %r26, 2;
	mad.lo.s32 	%r46, %r4, %r25, %r2;
	shl.b32 	%r47, %r46, 1;
	or.b32  	%r59, %r3, %r47;
	mov.b32 	%r61, 1;
$L__BB12_3:
	bar.sync 	0;
	mul.wide.s32 	%rd29, %r59, 2;
	add.s64 	%rd30, %rd8, %rd29;
	ld.global.nc.u16 	%rs1, [%rd30];
	// begin inline asm
	{ cvt.f32.bf16 %f9, %rs1;}

	// end inline asm
	st.shared.f32 	[%r6], %f9;
	add.s64 	%rd31, %rd7, %rd29;
	ld.global.nc.u16 	%rs2, [%rd31];
	// begin inline asm
	{ cvt.f32.bf16 %f10, %rs2;}

	// end inline asm
	mul.f32 	%f23, %f10, 0fBFB8AA3B;
	ex2.approx.f32 	%f24, %f23;
	add.f32 	%f25, %f24, 0f3F800000;
	mov.f32 	%f26, 0fBF1B4598;
	div.rn.f32 	%f27, %f26, %f25;
	mul.f32 	%f28, %f27, 0f3FB8AA3B;
	ex2.approx.f32 	%f29, %f28;
	st.shared.f32 	[%r7], %f29;
	add.s64 	%rd32, %rd6, %rd29;
	ld.global.nc.u16 	%rs3, [%rd32];
	// begin inline asm
	{ cvt.f32.bf16 %f11, %rs3;}

	// end inline asm
	st.shared.f32 	[%r8], %f11;
	add.s64 	%rd33, %rd5, %rd29;
	ld.global.nc.u16 	%rs4, [%rd33];
	// begin inline asm
	{ cvt.f32.bf16 %f12, %rs4;}

	// end inline asm
	st.shared.f32 	[%r9], %f12;
	add.s64 	%rd34, %rd4, %rd29;
	ld.global.nc.u16 	%rs5, [%rd34];
	// begin inline asm
	{ cvt.f32.bf16 %f13, %rs5;}

	// end inline asm
	st.shared.f32 	[%r10], %f13;
	bar.sync 	0;
	ld.shared.f32 	%f30, [_ZZ33rwkv7_state_clampw_forward_kernelI13__nv_bfloat16Li2ELi16EEviiPfPT_S3_S3_S3_S3_S3_S3_S1_S1_E1a];
	fma.rn.f32 	%f31, %f108, %f30, 0f00000000;
	ld.shared.f32 	%f32, [_ZZ33rwkv7_state_clampw_forward_kernelI13__nv_bfloat16Li2ELi16EEviiPfPT_S3_S3_S3_S3_S3_S3_S1_S1_E1a+4];
	fma.rn.f32 	%f33, %f107, %f32, %f31;
	mul.wide.s32 	%rd35, %r59, 4;
	add.s64 	%rd36, %rd3, %rd35;
	st.global.f32 	[%rd36], %f33;
	add.s64 	%rd37, %rd2, %rd29;
	ld.global.nc.u16 	%rs6, [%rd37];
	// begin inline asm
	{ cvt.f32.bf16 %f14, %rs6;}

	// end inline asm
	ld.shared.f32 	%f34, [_ZZ33rwkv7_state_clampw_forward_kernelI13__nv_bfloat16Li2ELi16EEviiPfPT_S3_S3_S3_S3_S3_S3_S1_S1_E1w];
	ld.shared.f32 	%f35, [_ZZ33rwkv7_state_clampw_forward_kernelI13__nv_bfloat16Li2ELi16EEviiPfPT_S3_S3_S3_S3_S3_S3_S1_S1_E1b];
	ld.shared.f32 	%f36, [_ZZ33rwkv7_state_clampw_forward_kernelI13__nv_bfloat16Li2ELi16EEviiPfPT_S3_S3_S3_S3_S3_S3_S1_S1_E1k];
	mul.f32 	%f37, %f14, %f36;
	fma.rn.f32 	%f38, %f33, %f35, %f37;
	fma.rn.f32 	%f39, %f108, %f34, %f38;
	ld.shared.f32 	%f40, [_ZZ33rwkv7_state_clampw_forward_kernelI13__nv_bfloat16Li2ELi16EEviiPfPT_S3_S3_S3_S3_S3_S3_S1_S1_E1r];
	fma.rn.f32 	%f41, %f40, %f39, 0f00000000;
	ld.shared.f32 	%f42, [_ZZ33rwkv7_state_clampw_forward_kernelI13__nv_bfloat16Li2ELi16EEviiPfPT_S3_S3_S3_S3_S3_S3_S1_S1_E1w+4];
	ld.shared.f32 	%f43, [_ZZ33rwkv7_state_clampw_forward_kernelI13__nv_bfloat16Li2ELi16EEviiPfPT_S3_S3_S3_S3_S3_S3_S1_S1_E1b+4];
	ld.shared.f32 	%f44, [_ZZ33rwkv7_state_clampw_forward_kernelI13__nv_bfloat16Li2ELi16EEviiPfPT_S3_S3_S3_S3_S3_S3_S1_S1_E1k+4];
	mul.f32 	%f45, %f14, %f44;
	fma.rn.f32 	%f46, %f33, %f43, %f45;
	fma.rn.f32 	%f47, %f107, %f42, %f46;
	ld.shared.f32 	%f48, [_ZZ33rwkv7_state_clampw_forward_kernelI13__nv_bfloat16Li2ELi16EEviiPfPT_S3_S3_S3_S3_S3_S3_S1_S1_E1r+4];
	fma.rn.f32 	%f15, %f48, %f47, %f41;
	// begin inline asm
	{  cvt.rn.bf16.f32 %rs7, %f15;}

	// end inline asm
	add.s64 	%rd38, %rd1, %rd29;
	st.global.u16 	[%rd38], %rs7;
	bar.sync 	0;
	mul.wide.s32 	%rd39, %r60, 2;
	add.s64 	%rd40, %rd8, %rd39;
	ld.global.nc.u16 	%rs8, [%rd40];
	// begin inline asm
	{ cvt.f32.bf16 %f16, %rs8;}

	// end inline asm
	st.shared.f32 	[%r6], %f16;
	add.s64 	%rd41, %rd7, %rd39;
	ld.global.nc.u16 	%rs9, [%rd41];
	// begin inline asm
	{ cvt.f32.bf16 %f17, %rs9;}

	// end inline asm
	mul.f32 	%f49, %f17, 0fBFB8AA3B;
	ex2.approx.f32 	%f50, %f49;
	add.f32 	%f51, %f50, 0f3F800000;
	div.rn.f32 	%f52, %f26, %f51;
	mul.f32 	%f53, %f52, 0f3FB8AA3B;
	ex2.approx.f32 	%f54, %f53;
	st.shared.f32 	[%r7], %f54;
	add.s64 	%rd42, %rd6, %rd39;
	ld.global.nc.u16 	%rs10, [%rd42];
	// begin inline asm
	{ cvt.f32.bf16 %f18, %rs10;}

	// end inline asm
	st.shared.f32 	[%r8], %f18;
	add.s64 	%rd43, %rd5, %rd39;
	ld.global.nc.u16 	%rs11, [%rd43];
	// begin inline asm
	{ cvt.f32.bf16 %f19, %rs11;}

	// end inline asm
	st.shared.f32 	[%r9], %f19;
	add.s64 	%rd44, %rd4, %rd39;
	ld.global.nc.u16 	%rs12, [%rd44];
	// begin inline asm
	{ cvt.f32.bf16 %f20, %rs12;}

	// end inline asm
	st.shared.f32 	[%r10], %f20;
	bar.sync 	0;
	ld.shared.f32 	%f55, [_ZZ33rwkv7_state_clampw_forward_kernelI13__nv_bfloat16Li2ELi16EEviiPfPT_S3_S3_S3_S3_S3_S3_S1_S1_E1a];
	fma.rn.f32 	%f56, %f39, %f55, 0f00000000;
	ld.shared.f32 	%f57, [_ZZ33rwkv7_state_clampw_forward_kernelI13__nv_bfloat16Li2ELi16EEviiPfPT_S3_S3_S3_S3_S3_S3_S1_S1_E1a+4];
	fma.rn.f32 	%f58, %f47, %f57, %f56;
	mul.wide.s32 	%rd45, %r60, 4;
	add.s64 	%rd46, %rd3, %rd45;
	st.global.f32 	[%rd46], %f58;
	add.s64 	%rd47, %rd2, %rd39;
	ld.global.nc.u16 	%rs13, [%rd47];
	// begin inline asm
	{ cvt.f32.bf16 %f21, %rs13;}

	// end inline asm
	ld.shared.f32 	%f59, [_ZZ33rwkv7_state_clampw_forward_kernelI13__nv_bfloat16Li2ELi16EEviiPfPT_S3_S3_S3_S3_S3_S3_S1_S1_E1w];
	ld.shared.f32 	%f60, [_ZZ33rwkv7_state_clampw_forward_kernelI13__nv_bfloat16Li2ELi16EEviiPfPT_S3_S3_S3_S3_S3_S3_S1_S1_E1b];
	ld.shared.f32 	%f61, [_ZZ33rwkv7_state_clampw_forward_kernelI13__nv_bfloat16Li2ELi16EEviiPfPT_S3_S3_S3_S3_S3_S3_S1_S1_E1k];
	mul.f32 	%f62, %f21, %f61;
	fma.rn.f32 	%f63, %f58, %f60, %f62;
	fma.rn.f32 	%f108, %f39, %f59, %f63;
	ld.shared.f32 	%f64, [_ZZ33rwkv7_state_clampw_forward_kernelI13__nv_bfloat16Li2ELi16EEviiPfPT_S3_S3_S3_S3_S3_S3_S1_S1_E1r];
	fma.rn.f32 	%f65, %f64, %f108, 0f00000000;
	ld.shared.f32 	%f66, [_ZZ33rwkv7_state_clampw_forward_kernelI13__nv_bfloat16Li2ELi16EEviiPfPT_S3_S3_S3_S3_S3_S3_S1_S1_E1w+4];
	ld.shared.f32 	%f67, [_ZZ33rwkv7_state_clampw_forward_kernelI13__nv_bfloat16Li2ELi16EEviiPfPT_S3_S3_S3_S3_S3_S3_S1_S1_E1b+4];
	ld.shared.f32 	%f68, [_ZZ33rwkv7_state_clampw_forward_kernelI13__nv_bfloat16Li2ELi16EEviiPfPT_S3_S3_S3_S3_S3_S3_S1_S1_E1k+4];
	mul.f32 	%f69, %f21, %f68;
	fma.rn.f32 	%f70, %f58, %f67, %f69;
	fma.rn.f32 	%f107, %f47, %f66, %f70;
	ld.shared.f32 	%f71, [_ZZ33rwkv7_state_clampw_forward_kernelI13__nv_bfloat16Li2ELi16EEviiPfPT_S3_S3_S3_S3_S3_S3_S1_S1_E1r+4];
	fma.rn.f32 	%f22, %f71, %f107, %f65;
	// begin inline asm
	{  cvt.rn.bf16.f32 %rs14, %f22;}

	// end inline asm
	add.s64 	%rd48, %rd1, %rd39;
	st.global.u16 	[%rd48], %rs14;
	and.b32  	%r48, %r61, 15;
	setp.ne.s32 	%p3, %r48, 15;
	@%p3 bra 	$L__BB12_5;
	add.s32 	%r49, %r61, -1;
	shr.u32 	%r50, %r49, 2;
	and.b32  	%r51, %r50, 536870908;
	or.b32  	%r52, %r51, %r3;
	cvt.u64.u32 	%rd49, %r52;
	add.s64 	%rd50, %rd11, %rd49;
	shl.b64 	%rd51, %rd50, 2;
	add.s64 	%rd52, %rd10, %rd51;
	st.global.f32 	[%rd52], %f108;
	or.b32  	%r53, %r52, 2;
	cvt.u64.u32 	%rd53, %r53;
	add.s64 	%rd54, %rd11, %rd53;
	shl.b64 	%rd55, %rd54, 2;
	add.s64 	%rd56, %rd10, %rd55;
	st.global.f32 	[%rd56], %f107;
$L__BB12_5:
	add.s32 	%r62, %r62, 2;
	add.s32 	%r61, %r61, 2;
	add.s32 	%r60, %r60, %r14;
	add.s32 	%r59, %r59, %r14;
	setp.ne.s32 	%p4, %r62, 0;
	@%p4 bra 	$L__BB12_3;
$L__BB12_6:
	and.b32  	%r54, %r25, 1;
	setp.eq.b32 	%p5, %r54, 1;
	not.pred 	%p6, %p5;
	@%p6 bra 	$L__BB12_8;
	add.s32 	%r55, %r63, %r5;
	mad.lo.s32 	%r56, %r55, %r26, %r2;
	shl.b32 	%r57, %r56, 1;
	or.b32  	%r58, %r57, %r3;
	bar.sync 	0;
	mul.wide.s32 	%rd57, %r58, 2;
	add.s64 	%rd58, %rd8, %rd57;
	ld.global.nc.u16 	%rs15, [%rd58];
	// begin inline asm
	{ cvt.f32.bf16 %f72, %rs15;}

	// end inline asm
	st.shared.f32 	[%r6], %f72;
	add.s64 	%rd59, %rd7, %rd57;
	ld.global.nc.u16 	%rs16, [%rd59];
	// begin inline asm
	{ cvt.f32.bf16 %f73, %rs16;}

	// end inline asm
	mul.f32 	%f79, %f73, 0fBFB8AA3B;
	ex2.approx.f32 	%f80, %f79;
	add.f32 	%f81, %f80, 0f3F800000;
	mov.f32 	%f82, 0fBF1B4598;
	div.rn.f32 	%f83, %f82, %f81;
	mul.f32 	%f84, %f83, 0f3FB8AA3B;
	ex2.approx.f32 	%f85, %f84;
	st.shared.f32 	[%r7], %f85;
	add.s64 	%rd60, %rd6, %rd57;
	ld.global.nc.u16 	%rs17, [%rd60];
	// begin inline asm
	{ cvt.f32.bf16 %f74, %rs17;}

	// end inline asm
	st.shared.f32 	[%r8], %f74;
	add.s64 	%rd61, %rd5, %rd57;
	ld.global.nc.u16 	%rs18, [%rd61];
	// begin inline asm
	{ cvt.f32.bf16 %f75, %rs18;}

	// end inline asm
	st.shared.f32 	[%r9], %f75;
	add.s64 	%rd62, %rd4, %rd57;
	ld.global.nc.u16 	%rs19, [%rd62];
	// begin inline asm
	{ cvt.f32.bf16 %f76, %rs19;}

	// end inline asm
	st.shared.f32 	[%r10], %f76;
	bar.sync 	0;
	ld.shared.f32 	%f86, [_ZZ33rwkv7_state_clampw_forward_kernelI13__nv_bfloat16Li2ELi16EEviiPfPT_S3_S3_S3_S3_S3_S3_S1_S1_E1a];
	fma.rn.f32 	%f87, %f108, %f86, 0f00000000;
	ld.shared.f32 	%f88, [_ZZ33rwkv7_state_clampw_forward_kernelI13__nv_bfloat16Li2ELi16EEviiPfPT_S3_S3_S3_S3_S3_S3_S1_S1_E1a+4];
	fma.rn.f32 	%f89, %f107, %f88, %f87;
	mul.wide.s32 	%rd63, %r58, 4;
	add.s64 	%rd64, %rd3, %rd63;
	st.global.f32 	[%rd64], %f89;
	add.s64 	%rd65, %rd2, %rd57;
	ld.global.nc.u16 	%rs20, [%rd65];
	// begin inline asm
	{ cvt.f32.bf16 %f77, %rs20;}

	// end inline asm
	ld.shared.f32 	%f90, [_ZZ33rwkv7_state_clampw_forward_kernelI13__nv_bfloat16Li2ELi16EEviiPfPT_S3_S3_S3_S3_S3_S3_S1_S1_E1w];
	ld.shared.f32 	%f91, [_ZZ33rwkv7_state_clampw_forward_kernelI13__nv_bfloat16Li2ELi16EEviiPfPT_S3_S3_S3_S3_S3_S3_S1_S1_E1b];
	ld.shared.f32 	%f92, [_ZZ33rwkv7_state_clampw_forward_kernelI13__nv_bfloat16Li2ELi16EEviiPfPT_S3_S3_S3_S3_S3_S3_S1_S1_E1k];
	mul.f32 	%f93, %f77, %f92;
	fma.rn.f32 	%f94, %f89, %f91, %f93;
	fma.rn.f32 	%f95, %f108, %f90, %f94;
	ld.shared.f32 	%f96, [_ZZ33rwkv7_state_clampw_forward_kernelI13__nv_bfloat16Li2ELi16EEviiPfPT_S3_S3_S3_S3_S3_S3_S1_S1_E1r];
	fma.rn.f32 	%f97, %f96, %f95, 0f00000000;
	ld.shared.f32 	%f98, [_ZZ33rwkv7_state_clampw_forward_kernelI13__nv_bfloat16Li2ELi16EEviiPfPT_S3_S3_S3_S3_S3_S3_S1_S1_E1w+4];
	ld.shared.f32 	%f99, [_ZZ33rwkv7_state_clampw_forward_kernelI13__nv_bfloat16Li2ELi16EEviiPfPT_S3_S3_S3_S3_S3_S3_S1_S1_E1b+4];
	ld.shared.f32 	%f100, [_ZZ33rwkv7_state_clampw_forward_kernelI13__nv_bfloat16Li2ELi16EEviiPfPT_S3_S3_S3_S3_S3_S3_S1_S1_E1k+4];
	mul.f32 	%f101, %f77, %f100;
	fma.rn.f32 	%f102, %f89, %f99, %f101;
	fma.rn.f32 	%f103, %f107, %f98, %f102;
	ld.shared.f32 	%f104, [_ZZ33rwkv7_state_clampw_forward_kernelI13__nv_bfloat16Li2ELi16EEviiPfPT_S3_S3_S3_S3_S3_S3_S1_S1_E1r+4];
	fma.rn.f32 	%f78, %f104, %f103, %f97;
	// begin inline asm
	{  cvt.rn.bf16.f32 %rs21, %f78;}

	// end inline asm
	add.s64 	%rd66, %rd1, %rd57;
	st.global.u16 	[%rd66], %rs21;
$L__BB12_8:
	ret;

}
	// .globl	_Z33rwkv7_state_clampw_forward_kernelI13__nv_bfloat16Li4ELi16EEviiPfPT_S3_S3_S3_S3_S3_S3_S1_S1_
.visible .entry _Z33rwkv7_state_clampw_forward_kernelI13__nv_bfloat16Li4ELi16EEviiPfPT_S3_S3_S3_S3_S3_S3_S1_S1_(
	.param .u32 _Z33rwkv7_state_clampw_forward_kernelI13__nv_bfloat16Li4ELi16EEviiPfPT_S3_S3_S3_S3_S3_S3_S1_S1__param_0,
	.param .u32 _Z33rwkv7_state_clampw_forward_kernelI13__nv_bfloat16Li4ELi16EEviiPfPT_S3_S3_S3_S3_S3_S3_S1_S1__param_1,
	.param .u64 .ptr .align 1 _Z33rwkv7_state_clampw_forward_kernelI13__nv_bfloat16Li4ELi16EEviiPfPT_S3_S3_S3_S3_S3_S3_S1_S1__param_2,
	.param .u64 .ptr .align 1 _Z33rwkv7_state_clampw_forward_kernelI13__nv_bfloat16Li4ELi16EEviiPfPT_S3_S3_S3_S3_S3_S3_S1_S1__param_3,
	.param .u64 .ptr .align 1 _Z33rwkv7_state_clampw_forward_kernelI13__nv_bfloat16Li4ELi16EEviiPfPT_S3_S3_S3_S3_S3_S3_S1_S1__param_4,
	.param .u64 .ptr .align 1 _Z33rwkv7_state_clampw_forward_kernelI13__nv_bfloat16Li4ELi16EEviiPfPT_S3_S3_S3_S3_S3_S3_S1_S1__param_5,
	.param .u64 .ptr .align 1 _Z33rwkv7_state_clampw_forward_kernelI13__nv_bfloat16Li4ELi16EEviiPfPT_S3_S3_S3_S3_S3_S3_S1_S1__param_6,
	.param .u64 .ptr .align 1 _Z33rwkv7_state_clampw_forward_kernelI13__nv_bfloat16Li4ELi16EEviiPfPT_S3_S3_S3_S3_S3_S3_S1_S1__param_7,
	.param .u64 .ptr .align 1 _Z33rwkv7_state_clampw_forward_kernelI13__nv_bfloat16Li4ELi16EEviiPfPT_S3_S3_S3_S3_S3_S3_S1_S1__param_8,
	.param .u64 .ptr .align 1 _Z33rwkv7_state_clampw_forward_kernelI13__nv_bfloat16Li4ELi16EEviiPfPT_S3_S3_S3_S3_S3_S3_S1_S1__param_9,
	.param .u64 .ptr .align 1 _Z33rwkv7_state_clampw_forward_kernelI13__nv_bfloat16Li4ELi16EEviiPfPT_S3_S3_S3_S3_S3_S3_S1_S1__param_10,
	.param .u64 .ptr .align 1 _Z33rwkv7_state_clampw_forward_kernelI13__nv_bfloat16Li4ELi16EEviiPfPT_S3_S3_S3_S3_S3_S3_S1_S1__param_11
)
.maxntid 4
.minnctapersm 2
{
	.reg .pred 	%p<4>;
	.reg .b16 	%rs<8>;
	.reg .b32 	%r<41>;
	.reg .b32 	%f<66>;
	.reg .b64 	%rd<41>;
	// demoted variable
	.shared .align 4 .b8 _ZZ33rwkv7_state_clampw_forward_kernelI13__nv_bfloat16Li4ELi16EEviiPfPT_S3_S3_S3_S3_S3_S3_S1_S1_E1r[16];
	// demoted variable
	.shared .align 4 .b8 _ZZ33rwkv7_state_clampw_forward_kernelI13__nv_bfloat16Li4ELi16EEviiPfPT_S3_S3_S3_S3_S3_S3_S1_S1_E1w[16];
	// demoted variable
	.shared .align 4 .b8 _ZZ33rwkv7_state_clampw_forward_kernelI13__nv_bfloat16Li4ELi16EEviiPfPT_S3_S3_S3_S3_S3_S3_S1_S1_E1k[16];
	// demoted variable
	.shared .align 4 .b8 _ZZ33rwkv7_state_clampw_forward_kernelI13__nv_bfloat16Li4ELi16EEviiPfPT_S3_S3_S3_S3_S3_S3_S1_S1_E1a[16];
	// demoted variable
	.shared .align 4 .b8 _ZZ33rwkv7_state_clampw_forward_kernelI13__nv_bfloat16Li4ELi16EEviiPfPT_S3_S3_S3_S3_S3_S3_S1_S1_E1b[16];
	ld.param.u32 	%r16, [_Z33rwkv7_state_clampw_forward_kernelI13__nv_bfloat16Li4ELi16EEviiPfPT_S3_S3_S3_S3_S3_S3_S1_S1__param_0];
	ld.param.u32 	%r17, [_Z33rwkv7_state_clampw_forward_kernelI13__nv_bfloat16Li4ELi16EEviiPfPT_S3_S3_S3_S3_S3_S3_S1_S1__param_1];
	ld.param.u64 	%rd11, [_Z33rwkv7_state_clampw_forward_kernelI13__nv_bfloat16Li4ELi16EEviiPfPT_S3_S3_S3_S3_S3_S3_S1_S1__param_2];
	ld.param.u64 	%rd12, [_Z33rwkv7_state_clampw_forward_kernelI13__nv_bfloat16Li4ELi16EEviiPfPT_S3_S3_S3_S3_S3_S3_S1_S1__param_3];
	ld.param.u64 	%rd13, [_Z33rwkv7_state_clampw_forward_kernelI13__nv_bfloat16Li4ELi16EEviiPfPT_S3_S3_S3_S3_S3_S3_S1_S1__param_4];
	ld.param.u64 	%rd14, [_Z33rwkv7_state_clampw_forward_kernelI13__nv_bfloat16Li4ELi16EEviiPfPT_S3_S3_S3_S3_S3_S3_S1_S1__param_5];
	ld.param.u64 	%rd15, [_Z33rwkv7_state_clampw_forward_kernelI13__nv_bfloat16Li4ELi16EEviiPfPT_S3_S3_S3_S3_S3_S3_S1_S1__param_6];
	ld.param.u64 	%rd16, [_Z33rwkv7_state_clampw_forward_kernelI13__nv_bfloat16Li4ELi16EEviiPfPT_S3_S3_S3_S3_S3_S3_S1_S1__param_7];
	ld.param.u64 	%rd17, [_Z33rwkv7_state_clampw_forward_kernelI13__nv_bfloat16Li4ELi16EEviiPfPT_S3_S3_S3_S3_S3_S3_S1_S1__param_8];
	ld.param.u64 	%rd18, [_Z33rwkv7_state_clampw_forward_kernelI13__nv_bfloat16Li4ELi16EEviiPfPT_S3_S3_S3_S3_S3_S3_S1_S1__param_9];
	ld.param.u64 	%rd19, [_Z33rwkv7_state_clampw_forward_kernelI13__nv_bfloat16Li4ELi16EEviiPfPT_S3_S3_S3_S3_S3_S3_S1_S1__param_10];
	ld.param.u64 	%rd20, [_Z33rwkv7_state_clampw_forward_kernelI13__nv_bfloat16Li4ELi16EEviiPfPT_S3_S3_S3_S3_S3_S3_S1_S1__param_11];
	mov.u32 	%r1, %tid.x;
	setp.lt.s32 	%p1, %r16, 1;
	@%p1 bra 	$L__BB13_5;
	mov.u32 	%r19, %ctaid.x;
	mov.u32 	%r20, %ctaid.y;
	mul.lo.s32 	%r21, %r17, %r20;
	add.s32 	%r22, %r21, %r19;
	cvta.to.global.u64 	%rd21, %rd11;
	shl.b32 	%r23, %r1, 2;
	cvt.u64.u32 	%rd22, %r23;
	mul.wide.s32 	%rd23, %r22, 16;
	or.b64  	%rd24, %rd23, %rd22;
	shl.b64 	%rd25, %rd24, 2;
	add.s64 	%rd26, %rd21, %rd25;
	ld.global.nc.f32 	%f62, [%rd26+12];
	ld.global.nc.f32 	%f63, [%rd26+8];
	ld.global.nc.f32 	%f64, [%rd26+4];
	ld.global.nc.f32 	%f65, [%rd26];
	mov.u32 	%r24, _ZZ33rwkv7_state_clampw_forward_kernelI13__nv_bfloat16Li4ELi16EEviiPfPT_S3_S3_S3_S3_S3_S3_S1_S1_E1r;
	add.s32 	%r2, %r24, %r23;
	mov.u32 	%r25, _ZZ33rwkv7_state_clampw_forward_kernelI13__nv_bfloat16Li4ELi16EEviiPfPT_S3_S3_S3_S3_S3_S3_S1_S1_E1w;
	add.s32 	%r3, %r25, %r23;
	mov.u32 	%r26, _ZZ33rwkv7_state_clampw_forward_kernelI13__nv_bfloat16Li4ELi16EEviiPfPT_S3_S3_S3_S3_S3_S3_S1_S1_E1k;
	add.s32 	%r4, %r26, %r23;
	mov.u32 	%r27, _ZZ33rwkv7_state_clampw_forward_kernelI13__nv_bfloat16Li4ELi16EEviiPfPT_S3_S3_S3_S3_S3_S3_S1_S1_E1a;
	add.s32 	%r5, %r27, %r23;
	mov.u32 	%r28, _ZZ33rwkv7_state_clampw_forward_kernelI13__nv_bfloat16Li4ELi16EEviiPfPT_S3_S3_S3_S3_S3_S3_S1_S1_E1b;
	add.s32 	%r6, %r28, %r23;
	neg.s32 	%r39, %r16;
	mad.lo.s32 	%r29, %r21, %r16, %r19;
	shl.b32 	%r30, %r29, 2;
	or.b32  	%r38, %r1, %r30;
	shl.b32 	%r9, %r17, 2;
	shr.s32 	%r31, %r16, 31;
	shr.u32 	%r32, %r31, 28;
	add.s32 	%r33, %r16, %r32;
	and.b32  	%r34, %r33, -16;
	mul.wide.s32 	%rd1, %r22, %r34;
	cvta.to.global.u64 	%rd2, %rd12;
	cvta.to.global.u64 	%rd3, %rd13;
	cvta.to.global.u64 	%rd4, %rd14;
	cvta.to.global.u64 	%rd5, %rd16;
	cvta.to.global.u64 	%rd6, %rd17;
	cvta.to.global.u64 	%rd7, %rd20;
	cvta.to.global.u64 	%rd8, %rd15;
	cvta.to.global.u64 	%rd9, %rd18;
	cvta.to.global.u64 	%rd10, %rd19;
	mov.b32 	%r40, 0;
$L__BB13_2:
	bar.sync 	0;
	mul.wide.s32 	%rd27, %r38, 2;
	add.s64 	%rd28, %rd2, %rd27;
	ld.global.nc.u16 	%rs1, [%rd28];
	// begin inline asm
	{ cvt.f32.bf16 %f13, %rs1;}

	// end inline asm
	st.shared.f32 	[%r2], %f13;
	add.s64 	%rd29, %rd3, %rd27;
	ld.global.nc.u16 	%rs2, [%rd29];
	// begin inline asm
	{ cvt.f32.bf16 %f14, %rs2;}

	// end inline asm
	mul.f32 	%f20, %f14, 0fBFB8AA3B;
	ex2.approx.f32 	%f21, %f20;
	add.f32 	%f22, %f21, 0f3F800000;
	mov.f32 	%f23, 0fBF1B4598;
	div.rn.f32 	%f24, %f23, %f22;
	mul.f32 	%f25, %f24, 0f3FB8AA3B;
	ex2.approx.f32 	%f26, %f25;
	st.shared.f32 	[%r3], %f26;
	add.s64 	%rd30, %rd4, %rd27;
	ld.global.nc.u16 	%rs3, [%rd30];
	// begin inline asm
	{ cvt.f32.bf16 %f15, %rs3;}

	// end inline asm
	st.shared.f32 	[%r4], %f15;
	add.s64 	%rd31, %rd5, %rd27;
	ld.global.nc.u16 	%rs4, [%rd31];
	// begin inline asm
	{ cvt.f32.bf16 %f16, %rs4;}

	// end inline asm
	st.shared.f32 	[%r5], %f16;
	add.s64 	%rd32, %rd6, %rd27;
	ld.global.nc.u16 	%rs5, [%rd32];
	// begin inline asm
	{ cvt.f32.bf16 %f17, %rs5;}

	// end inline asm
	st.shared.f32 	[%r6], %f17;
	bar.sync 	0;
	ld.shared.f32 	%f27, [_ZZ33rwkv7_state_clampw_forward_kernelI13__nv_bfloat16Li4ELi16EEviiPfPT_S3_S3_S3_S3_S3_S3_S1_S1_E1a];
	fma.rn.f32 	%f28, %f65, %f27, 0f00000000;
	ld.shared.f32 	%f29, [_ZZ33rwkv7_state_clampw_forward_kernelI13__nv_bfloat16Li4ELi16EEviiPfPT_S3_S3_S3_S3_S3_S3_S1_S1_E1a+4];
	fma.rn.f32 	%f30, %f64, %f29, %f28;
	ld.shared.f32 	%f31, [_ZZ33rwkv7_state_clampw_forward_kernelI13__nv_bfloat16Li4ELi16EEviiPfPT_S3_S3_S3_S3_S3_S3_S1_S1_E1a+8];
	fma.rn.f32 	%f32, %f63, %f31, %f30;
	ld.shared.f32 	%f33, [_ZZ33rwkv7_state_clampw_forward_kernelI13__nv_bfloat16Li4ELi16EEviiPfPT_S3_S3_S3_S3_S3_S3_S1_S1_E1a+12];
	fma.rn.f32 	%f34, %f62, %f33, %f32;
	mul.wide.s32 	%rd33, %r38, 4;
	add.s64 	%rd34, %rd7, %rd33;
	st.global.f32 	[%rd34], %f34;
	add.s64 	%rd35, %rd8, %rd27;
	ld.global.nc.u16 	%rs6, [%rd35];
	// begin inline asm
	{ cvt.f32.bf16 %f18, %rs6;}

	// end inline asm
	ld.shared.f32 	%f35, [_ZZ33rwkv7_state_clampw_forward_kernelI13__nv_bfloat16Li4ELi16EEviiPfPT_S3_S3_S3_S3_S3_S3_S1_S1_E1w];
	ld.shared.f32 	%f36, [_ZZ33rwkv7_state_clampw_forward_kernelI13__nv_bfloat16Li4ELi16EEviiPfPT_S3_S3_S3_S3_S3_S3_S1_S1_E1b];
	ld.shared.f32 	%f37, [_ZZ33rwkv7_state_clampw_forward_kernelI13__nv_bfloat16Li4ELi16EEviiPfPT_S3_S3_S3_S3_S3_S3_S1_S1_E1k];
	mul.f32 	%f38, %f18, %f37;
	fma.rn.f32 	%f39, %f34, %f36, %f38;
	fma.rn.f32 	%f65, %f65, %f35, %f39;
	ld.shared.f32 	%f40, [_ZZ33rwkv7_state_clampw_forward_kernelI13__nv_bfloat16Li4ELi16EEviiPfPT_S3_S3_S3_S3_S3_S3_S1_S1_E1r];
	fma.rn.f32 	%f41, %f40, %f65, 0f00000000;
	ld.shared.f32 	%f42, [_ZZ33rwkv7_state_clampw_forward_kernelI13__nv_bfloat16Li4ELi16EEviiPfPT_S3_S3_S3_S3_S3_S3_S1_S1_E1w+4];
	ld.shared.f32 	%f43, [_ZZ33rwkv7_state_clampw_forward_kernelI13__nv_bfloat16Li4ELi16EEviiPfPT_S3_S3_S3_S3_S3_S3_S1_S1_E1b+4];
	ld.shared.f32 	%f44, [_ZZ33rwkv7_state_clampw_forward_kernelI13__nv_bfloat16Li4ELi16EEviiPfPT_S3_S3_S3_S3_S3_S3_S1_S1_E1k+4];
	mul.f32 	%f45, %f18, %f44;
	fma.rn.f32 	%f46, %f34, %f43, %f45;
	fma.rn.f32 	%f64, %f64, %f42, %f46;
	ld.shared.f32 	%f47, [_ZZ33rwkv7_state_clampw_forward_kernelI13__nv_bfloat16Li4ELi16EEviiPfPT_S3_S3_S3_S3_S3_S3_S1_S1_E1r+4];
	fma.rn.f32 	%f48, %f47, %f64, %f41;
	ld.shared.f32 	%f49, [_ZZ33rwkv7_state_clampw_forward_kernelI13__nv_bfloat16Li4ELi16EEviiPfPT_S3_S3_S3_S3_S3_S3_S1_S1_E1w+8];
	ld.shared.f32 	%f50, [_ZZ33rwkv7_state_clampw_forward_kernelI13__nv_bfloat16Li4ELi16EEviiPfPT_S3_S3_S3_S3_S3_S3_S1_S1_E1b+8];
	ld.shared.f32 	%f51, [_ZZ33rwkv7_state_clampw_forward_kernelI13__nv_bfloat16Li4ELi16EEviiPfPT_S3_S3_S3_S3_S3_S3_S1_S1_E1k+8];
	mul.f32 	%f52, %f18, %f51;
	fma.rn.f32 	%f53, %f34, %f50, %f52;
	fma.rn.f32 	%f63, %f63, %f49, %f53;
	ld.shared.f32 	%f54, [_ZZ33rwkv7_state_clampw_forward_kernelI13__nv_bfloat16Li4ELi16EEviiPfPT_S3_S3_S3_S3_S3_S3_S1_S1_E1r+8];
	fma.rn.f32 	%f55, %f54, %f63, %f48;
	ld.shared.f32 	%f56, [_ZZ33rwkv7_state_clampw_forward_kernelI13__nv_bfloat16Li4ELi16EEviiPfPT_S3_S3_S3_S3_S3_S3_S1_S1_E1w+12];
	ld.shared.f32 	%f57, [_ZZ33rwkv7_state_clampw_forward_kernelI13__nv_bfloat16Li4ELi16EEviiPfPT_S3_S3_S3_S3_S3_S3_S1_S1_E1b+12];
	ld.shared.f32 	%f58, [_ZZ33rwkv7_state_clampw_forward_kernelI13__nv_bfloat16Li4ELi16EEviiPfPT_S3_S3_S3_S3_S3_S3_S1_S1_E1k+12];
	mul.f32 	%f59, %f18, %f58;
	fma.rn.f32 	%f60, %f34, %f57, %f59;
	fma.rn.f32 	%f62, %f62, %f56, %f60;
	ld.shared.f32 	%f61, [_ZZ33rwkv7_state_clampw_forward_kernelI13__nv_bfloat16Li4ELi16EEviiPfPT_S3_S3_S3_S3_S3_S3_S1_S1_E1r+12];
	fma.rn.f32 	%f19, %f61, %f62, %f55;
	// begin inline asm
	{  cvt.rn.bf16.f32 %rs7, %f19;}

	// end inline asm
	add.s64 	%rd36, %rd9, %rd27;
	st.global.u16 	[%rd36], %rs7;
	and.b32  	%r35, %r40, 15;
	setp.ne.s32 	%p2, %r35, 15;
	@%p2 bra 	$L__BB13_4;
	and.b32  	%r36, %r40, 2147483632;
	or.b32  	%r37, %r36, %r1;
	cvt.u64.u32 	%rd37, %r37;
	add.s64 	%rd38, %rd1, %rd37;
	shl.b64 	%rd39, %rd38, 2;
	add.s64 	%rd40, %rd10, %rd39;
	st.global.f32 	[%rd40], %f65;
	st.global.f32 	[%rd40+16], %f64;
	st.global.f32 	[%rd40+32], %f63;
	st.global.f32 	[%rd40+48], %f62;
$L__BB13_4:
	add.s32 	%r40, %r40, 1;
	add.s32 	%r39, %r39, 1;
	setp.ne.s32 	%p3, %r39, 0;
	add.s32 	%r38, %r38, %r9;
	@%p3 bra 	$L__BB13_2;
$L__BB13_5:
	ret;

}
	// .globl	_Z33rwkv7_state_clampw_forward_kernelI13__nv_bfloat16Li8ELi16EEviiPfPT_S3_S3_S3_S3_S3_S3_S1_S1_
.visible .entry _Z33rwkv7_state_clampw_forward_kernelI13__nv_bfloat16Li8ELi16EEviiPfPT_S3_S3_S3_S3_S3_S3_S1_S1_(
	.param .u32 _Z33rwkv7_state_clampw_forward_kernelI13__nv_bfloat16Li8ELi16EEviiPfPT_S3_S3_S3_S3_S3_S3_S1_S1__param_0,
	.param .u32 _Z33rwkv7_state_clampw_forward_kernelI13__nv_bfloat16Li8ELi16EEviiPfPT_S3_S3_S3_S3_S3_S3_S1_S1__param_1,
	.param .u64 .ptr .align 1 _Z33rwkv7_state_clampw_forward_kernelI13__nv_bfloat16Li8ELi16EEviiPfPT_S3_S3_S3_S3_S3_S3_S1_S1__param_2,
	.param .u64 .ptr .align 1 _Z33rwkv7_state_clampw_forward_kernelI13__nv_bfloat16Li8ELi16EEviiPfPT_S3_S3_S3_S3_S3_S3_S1_S1__param_3,
	.param .u64 .ptr .align 1 _Z33rwkv7_state_clampw_forward_kernelI13__nv_bfloat16Li8ELi16EEviiPfPT_S3_S3_S3_S3_S3_S3_S1_S1__param_4,
	.param .u64 .ptr .align 1 _Z33rwkv7_state_clampw_forward_kernelI13__nv_bfloat16Li8ELi16EEviiPfPT_S3_S3_S3_S3_S3_S3_S1_S1__param_5,
	.param .u64 .ptr .align 1 _Z33rwkv7_state_clampw_forward_kernelI13__nv_bfloat16Li8ELi16EEviiPfPT_S3_S3_S3_S3_S3_S3_S1_S1__param_6,
	.param .u64 .ptr .align 1 _Z33rwkv7_state_clampw_forward_kernelI13__nv_bfloat16Li8ELi16EEviiPfPT_S3_S3_S3_S3_S3_S3_S1_S1__param_7,
	.param .u64 .ptr .align 1 _Z33rwkv7_state_clampw_forward_kernelI13__nv_bfloat16Li8ELi16EEviiPfPT_S3_S3_S3_S3_S3_S3_S1_S1__param_8,
	.param .u64 .ptr .align 1 _Z33rwkv7_state_clampw_forward_kernelI13__nv_bfloat16Li8ELi16EEviiPfPT_S3_S3_S3_S3_S3_S3_S1_S1__param_9,
	.param .u64 .ptr .align 1 _Z33rwkv7_state_clampw_forward_kernelI13__nv_bfloat16Li8ELi16EEviiPfPT_S3_S3_S3_S3_S3_S3_S1_S1__param_10,
	.param .u64 .ptr .align 1 _Z33rwkv7_state_clampw_forward_kernelI13__nv_bfloat16Li8ELi16EEviiPfPT_S3_S3_S3_S3_S3_S3_S1_S1__param_11
)
.maxntid 8
.minnctapersm 2
{
	.reg .pred 	%p<4>;
	.reg .b16 	%rs<8>;
	.reg .b32 	%r<51>;
	.reg .b32 	%f<118>;
	.reg .b64 	%rd<69>;
	// demoted variable
	.shared .align 4 .b8 _ZZ33rwkv7_state_clampw_forward_kernelI13__nv_bfloat16Li8ELi16EEviiPfPT_S3_S3_S3_S3_S3_S3_S1_S1_E1r[32];
	// demoted variable
	.shared .align 4 .b8 _ZZ33rwkv7_state_clampw_forward_kernelI13__nv_bfloat16Li8ELi16EEviiPfPT_S3_S3_S3_S3_S3_S3_S1_S1_E1w[32];
	// demoted variable
	.shared .align 4 .b8 _ZZ33rwkv7_state_clampw_forward_kernelI13__nv_bfloat16Li8ELi16EEviiPfPT_S3_S3_S3_S3_S3_S3_S1_S1_E1k[32];
	// demoted variable
	.shared .align 4 .b8 _ZZ33rwkv7_state_clampw_forward_kernelI13__nv_bfloat16Li8ELi16EEviiPfPT_S3_S3_S3_S3_S3_S3_S1_S1_E1a[32];
	// demoted variable
	.shared .align 4 .b8 _ZZ33rwkv7_state_clampw_forward_kernelI13__nv_bfloat16Li8ELi16EEviiPfPT_S3_S3_S3_S3_S3_S3_S1_S1_E1b[32];
	ld.param.u32 	%r16, [_Z33rwkv7_state_clampw_forward_kernelI13__nv_bfloat16Li8ELi16EEviiPfPT_S3_S3_S3_S3_S3_S3_S1_S1__param_0];
	ld.param.u32 	%r17, [_Z33rwkv7_state_clampw_forward_kernelI13__nv_bfloat16Li8ELi16EEviiPfPT_S3_S3_S3_S3_S3_S3_S1_S1__param_1];
	ld.param.u64 	%rd11, [_Z33rwkv7_state_clampw_forward_kernelI13__nv_bfloat16Li8ELi16EEviiPfPT_S3_S3_S3_S3_S3_S3_S1_S1__param_2];
	ld.param.u64 	%rd12, [_Z33rwkv7_state_clampw_forward_kernelI13__nv_bfloat16Li8ELi16EEviiPfPT_S3_S3_S3_S3_S3_S3_S1_S1__param_3];
	ld.param.u64 	%rd13, [_Z33rwkv7_state_clampw_forward_kernelI13__nv_bfloat16Li8ELi16EEviiPfPT_S3_S3_S3_S3_S3_S3_S1_S1__param_4];
	ld.param.u64 	%rd14, [_Z33rwkv7_state_clampw_forward_kernelI13__nv_bfloat16Li8ELi16EEviiPfPT_S3_S3_S3_S3_S3_S3_S1_S1__param_5];
	ld.param.u64 	%rd15, [_Z33rwkv7_state_clampw_forward_kernelI13__nv_bfloat16Li8ELi16EEviiPfPT_S3_S3_S3_S3_S3_S3_S1_S1__param_6];
	ld.param.u64 	%rd16, [_Z33rwkv7_state_clampw_forward_kernelI13__nv_bfloat16Li8ELi16EEviiPfPT_S3_S3_S3_S3_S3_S3_S1_S1__param_7];
	ld.param.u64 	%rd17, [_Z33rwkv7_state_clampw_forward_kernelI13__nv_bfloat16Li8ELi16EEviiPfPT_S3_S3_S3_S3_S3_S3_S1_S1__param_8];
	ld.param.u64 	%rd18, [_Z33rwkv7_state_clampw_forward_kernelI13__nv_bfloat16Li8ELi16EEviiPfPT_S3_S3_S3_S3_S3_S3_S1_S1__param_9];
	ld.param.u64 	%rd19, [_Z33rwkv7_state_clampw_forward_kernelI13__nv_bfloat16Li8ELi16EEviiPfPT_S3_S3_S3_S3_S3_S3_S1_S1__param_10];
	ld.param.u64 	%rd20, [_Z33rwkv7_state_clampw_forward_kernelI13__nv_bfloat16Li8ELi16EEviiPfPT_S3_S3_S3_S3_S3_S3_S1_S1__param_11];
	mov.u32 	%r1, %tid.x;
	setp.lt.s32 	%p1, %r16, 1;
	@%p1 bra 	$L__BB14_5;
	cvta.to.global.u64 	%rd1, %rd19;
	mov.u32 	%r19, %ctaid.x;
	mov.u32 	%r20, %ctaid.y;
	mul.lo.s32 	%r21, %r17, %r20;
	add.s32 	%r22, %r21, %r19;
	shr.s32 	%r23, %r16, 31;
	shr.u32 	%r24, %r23, 28;
	add.s32 	%r25, %r16, %r24;
	shl.b32 	%r26, %r25, 2;
	and.b32  	%r27, %r26, -64;
	mul.wide.s32 	%rd2, %r22, %r27;
	cvta.to.global.u64 	%rd21, %rd11;
	shl.b32 	%r28, %r1, 3;
	cvt.u64.u32 	%rd22, %r28;
	mul.wide.s32 	%rd23, %r22, 64;
	or.b64  	%rd24, %rd23, %rd22;
	shl.b64 	%rd25, %rd24, 2;
	add.s64 	%rd26, %rd21, %rd25;
	ld.global.nc.f32 	%f110, [%rd26+28];
	ld.global.nc.f32 	%f111, [%rd26+24];
	ld.global.nc.f32 	%f112, [%rd26+20];
	ld.global.nc.f32 	%f113, [%rd26+16];
	ld.global.nc.f32 	%f114, [%rd26+12];
	ld.global.nc.f32 	%f115, [%rd26+8];
	ld.global.nc.f32 	%f116, [%rd26+4];
	ld.global.nc.f32 	%f117, [%rd26];
	shl.b32 	%r29, %r1, 2;
	mov.u32 	%r30, _ZZ33rwkv7_state_clampw_forward_kernelI13__nv_bfloat16Li8ELi16EEviiPfPT_S3_S3_S3_S3_S3_S3_S1_S1_E1r;
	add.s32 	%r2, %r30, %r29;
	mov.u32 	%r31, _ZZ33rwkv7_state_clampw_forward_kernelI13__nv_bfloat16Li8ELi16EEviiPfPT_S3_S3_S3_S3_S3_S3_S1_S1_E1w;
	add.s32 	%r3, %r31, %r29;
	mov.u32 	%r32, _ZZ33rwkv7_state_clampw_forward_kernelI13__nv_bfloat16Li8ELi16EEviiPfPT_S3_S3_S3_S3_S3_S3_S1_S1_E1k;
	add.s32 	%r4, %r32, %r29;
	mov.u32 	%r33, _ZZ33rwkv7_state_clampw_forward_kernelI13__nv_bfloat16Li8ELi16EEviiPfPT_S3_S3_S3_S3_S3_S3_S1_S1_E1a;
	add.s32 	%r5, %r33, %r29;
	mov.u32 	%r34, _ZZ33rwkv7_state_clampw_forward_kernelI13__nv_bfloat16Li8ELi16EEviiPfPT_S3_S3_S3_S3_S3_S3_S1_S1_E1b;
	add.s32 	%r6, %r34, %r29;
	neg.s32 	%r49, %r16;
	mad.lo.s32 	%r35, %r21, %r16, %r19;
	shl.b32 	%r36, %r35, 3;
	or.b32  	%r48, %r1, %r36;
	shl.b32 	%r9, %r17, 3;
	cvta.to.global.u64 	%rd3, %rd12;
	cvta.to.global.u64 	%rd4, %rd13;
	cvta.to.global.u64 	%rd5, %rd14;
	cvta.to.global.u64 	%rd6, %rd16;
	cvta.to.global.u64 	%rd7, %rd17;
	cvta.to.global.u64 	%rd8, %rd20;
	cvta.to.global.u64 	%rd9, %rd15;
	cvta.to.global.u64 	%rd10, %rd18;
	mov.b32 	%r50, 0;
$L__BB14_2:
	bar.sync 	0;
	mul.wide.s32 	%rd27, %r48, 2;
	add.s64 	%rd28, %rd3, %rd27;
	ld.global.nc.u16 	%rs1, [%rd28];
	// begin inline asm
	{ cvt.f32.bf16 %f25, %rs1;}

	// end inline asm
	st.shared.f32 	[%r2], %f25;
	add.s64 	%rd29, %rd4, %rd27;
	ld.global.nc.u16 	%rs2, [%rd29];
	// begin inline asm
	{ cvt.f32.bf16 %f26, %rs2;}

	// end inline asm
	mul.f32 	%f32, %f26, 0fBFB8AA3B;
	ex2.approx.f32 	%f33, %f32;
	add.f32 	%f34, %f33, 0f3F800000;
	mov.f32 	%f35, 0fBF1B4598;
	div.rn.f32 	%f36, %f35, %f34;
	mul.f32 	%f37, %f36, 0f3FB8AA3B;
	ex2.approx.f32 	%f38, %f37;
	st.shared.f32 	[%r3], %f38;
	add.s64 	%rd30, %rd5, %rd27;
	ld.global.nc.u16 	%rs3, [%rd30];
	// begin inline asm
	{ cvt.f32.bf16 %f27, %rs3;}

	// end inline asm
	st.shared.f32 	[%r4], %f27;
	add.s64 	%rd31, %rd6, %rd27;
	ld.global.nc.u16 	%rs4, [%rd31];
	// begin inline asm
	{ cvt.f32.bf16 %f28, %rs4;}

	// end inline asm
	st.shared.f32 	[%r5], %f28;
	add.s64 	%rd32, %rd7, %rd27;
	ld.global.nc.u16 	%rs5, [%rd32];
	// begin inline asm
	{ cvt.f32.bf16 %f29, %rs5;}

	// end inline asm
	st.shared.f32 	[%r6], %f29;
	bar.sync 	0;
	ld.shared.f32 	%f39, [_ZZ33rwkv7_state_clampw_forward_kernelI13__nv_bfloat16Li8ELi16EEviiPfPT_S3_S3_S3_S3_S3_S3_S1_S1_E1a];
	fma.rn.f32 	%f40, %f117, %f39, 0f00000000;
	ld.shared.f32 	%f41, [_ZZ33rwkv7_state_clampw_forward_kernelI13__nv_bfloat16Li8ELi16EEviiPfPT_S3_S3_S3_S3_S3_S3_S1_S1_E1a+4];
	fma.rn.f32 	%f42, %f116, %f41, %f40;
	ld.shared.f32 	%f43, [_ZZ33rwkv7_state_clampw_forward_kernelI13__nv_bfloat16Li8ELi16EEviiPfPT_S3_S3_S3_S3_S3_S3_S1_S1_E1a+8];
	fma.rn.f32 	%f44, %f115, %f43, %f42;
	ld.shared.f32 	%f45, [_ZZ33rwkv7_state_clampw_forward_kernelI13__nv_bfloat16Li8ELi16EEviiPfPT_S3_S3_S3_S3_S3_S3_S1_S1_E1a+12];
	fma.rn.f32 	%f46, %f114, %f45, %f44;
	ld.shared.f32 	%f47, [_ZZ33rwkv7_state_clampw_forward_kernelI13__nv_bfloat16Li8ELi16EEviiPfPT_S3_S3_S3_S3_S3_S3_S1_S1_E1a+16];
	fma.rn.f32 	%f48, %f113, %f47, %f46;
	ld.shared.f32 	%f49, [_ZZ33rwkv7_state_clampw_forward_kernelI13__nv_bfloat16Li8ELi16EEviiPfPT_S3_S3_S3_S3_S3_S3_S1_S1_E1a+20];
	fma.rn.f32 	%f50, %f112, %f49, %f48;
	ld.shared.f32 	%f51, [_ZZ33rwkv7_state_clampw_forward_kernelI13__nv_bfloat16Li8ELi16EEviiPfPT_S3_S3_S3_S3_S3_S3_S1_S1_E1a+24];
	fma.rn.f32 	%f52, %f111, %f51, %f50;
	ld.shared.f32 	%f53, [_ZZ33rwkv7_state_clampw_forward_kernelI13__nv_bfloat16Li8ELi16EEviiPfPT_S3_S3_S3_S3_S3_S3_S1_S1_E1a+28];
	fma.rn.f32 	%f54, %f110, %f53, %f52;
	mul.wide.s32 	%rd33, %r48, 4;
	add.s64 	%rd34, %rd8, %rd33;
	st.global.f32 	[%rd34], %f54;
	add.s64 	%rd35, %rd9, %rd27;
	ld.global.nc.u16 	%rs6, [%rd35];
	// begin inline asm
	{ cvt.f32.bf16 %f30, %rs6;}

	// end inline asm
	ld.shared.f32 	%f55, [_ZZ33rwkv7_state_clampw_forward_kernelI13__nv_bfloat16Li8ELi16EEviiPfPT_S3_S3_S3_S3_S3_S3_S1_S1_E1w];
	ld.shared.f32 	%f56, [_ZZ33rwkv7_state_clampw_forward_kernelI13__nv_bfloat16Li8ELi16EEviiPfPT_S3_S3_S3_S3_S3_S3_S1_S1_E1b];
	ld.shared.f32 	%f57, [_ZZ33rwkv7_state_clampw_forward_kernelI13__nv_bfloat16Li8ELi16EEviiPfPT_S3_S3_S3_S3_S3_S3_S1_S1_E1k];
	mul.f32 	%f58, %f30, %f57;
	fma.rn.f32 	%f59, %f54, %f56, %f58;
	fma.rn.f32 	%f117, %f117, %f55, %f59;
	ld.shared.f32 	%f60, [_ZZ33rwkv7_state_clampw_forward_kernelI13__nv_bfloat16Li8ELi16EEviiPfPT_S3_S3_S3_S3_S3_S3_S1_S1_E1r];
	fma.rn.f32 	%f61, %f60, %f117, 0f00000000;
	ld.shared.f32 	%f62, [_ZZ33rwkv7_state_clampw_forward_kernelI13__nv_bfloat16Li8ELi16EEviiPfPT_S3_S3_S3_S3_S3_S3_S1_S1_E1w+4];
	ld.shared.f32 	%f63, [_ZZ33rwkv7_state_clampw_forward_kernelI13__nv_bfloat16Li8ELi16EEviiPfPT_S3_S3_S3_S3_S3_S3_S1_S1_E1b+4];
	ld.shared.f32 	%f64, [_ZZ33rwkv7_state_clampw_forward_kernelI13__nv_bfloat16Li8ELi16EEviiPfPT_S3_S3_S3_S3_S3_S3_S1_S1_E1k+4];
	mul.f32 	%f65, %f30, %f64;
	fma.rn.f32 	%f66, %f54, %f63, %f65;
	fma.rn.f32 	%f116, %f116, %f62, %f66;
	ld.shared.f32 	%f67, [_ZZ33rwkv7_state_clampw_forward_kernelI13__nv_bfloat16Li8ELi16EEviiPfPT_S3_S3_S3_S3_S3_S3_S1_S1_E1r+4];
	fma.rn.f32 	%f68, %f67, %f116, %f61;
	ld.shared.f32 	%f69, [_ZZ33rwkv7_state_clampw_forward_kernelI13__nv_bfloat16Li8ELi16EEviiPfPT_S3_S3_S3_S3_S3_S3_S1_S1_E1w+8];
	ld.shared.f32 	%f70, [_ZZ33rwkv7_state_clampw_forward_kernelI13__nv_bfloat16Li8ELi16EEviiPfPT_S3_S3_S3_S3_S3_S3_S1_S1_E1b+8];
	ld.shared.f32 	%f71, [_ZZ33rwkv7_state_clampw_forward_kernelI13__nv_bfloat16Li8ELi16EEviiPfPT_S3_S3_S3_S3_S3_S3_S1_S1_E1k+8];
	mul.f32 	%f72, %f30, %f71;
	fma.rn.f32 	%f73, %f54, %f70, %f72;
	fma.rn.f32 	%f115, %f115, %f69, %f73;
	ld.shared.f32 	%f74, [_ZZ33rwkv7_state_clampw_forward_kernelI13__nv_bfloat16Li8ELi16EEviiPfPT_S3_S3_S3_S3_S3_S3_S1_S1_E1r+8];
	fma.rn.f32 	%f75, %f74, %f115, %f68;
	ld.shared.f32 	%f76, [_ZZ33rwkv7_state_clampw_forward_kernelI13__nv_bfloat16Li8ELi16EEviiPfPT_S3_S3_S3_S3_S3_S3_S1_S1_E1w+12];
	ld.shared.f32 	%f77, [_ZZ33rwkv7_state_clampw_forward_kernelI13__nv_bfloat16Li8ELi16EEviiPfPT_S3_S3_S3_S3_S3_S3_S1_S1_E1b+12];
	ld.shared.f32 	%f78, [_ZZ33rwkv7_state_clampw_forward_kernelI13__nv_bfloat16Li8ELi16EEviiPfPT_S3_S3_S3_S3_S3_S3_S1_S1_E1k+12];
	mul.f32 	%f79, %f30, %f78;
	fma.rn.f32 	%f80, %f54, %f77, %f79;
	fma.rn.f32 	%f114, %f114, %f76, %f80;
	ld.shared.f32 	%f81, [_ZZ33rwkv7_state_clampw_forward_kernelI13__nv_bfloat16Li8ELi16EEviiPfPT_S3_S3_S3_S3_S3_S3_S1_S1_E1r+12];
	fma.rn.f32 	%f82, %f81, %f114, %f75;
	ld.shared.f32 	%f83, [_ZZ33rwkv7_state_clampw_forward_kernelI13__nv_bfloat16Li8ELi16EEviiPfPT_S3_S3_S3_S3_S3_S3_S1_S1_E1w+16];
	ld.shared.f32 	%f84, [_ZZ33rwkv7_state_clampw_forward_kernelI13__nv_bfloat16Li8ELi16EEviiPfPT_S3_S3_S3_S3_S3_S3_S1_S1_E1b+16];
	ld.shared.f32 	%f85, [_ZZ33rwkv7_state_clampw_forward_kernelI13__nv_bfloat16Li8ELi16EEviiPfPT_S3_S3_S3_S3_S3_S3_S1_S1_E1k+16];
	mul.f32 	%f86, %f30, %f85;
	fma.rn.f32 	%f87, %f54, %f84, %f86;
	fma.rn.f32 	%f113, %f113, %f83, %f87;
	ld.shared.f32 	%f88, [_ZZ33rwkv7_state_clampw_forward_kernelI13__nv_bfloat16Li8ELi16EEviiPfPT_S3_S3_S3_S3_S3_S3_S1_S1_E1r+16];
	fma.rn.f32 	%f89, %f88, %f113, %f82;
	ld.shared.f32 	%f90, [_ZZ33rwkv7_state_clampw_forward_kernelI13__nv_bfloat16Li8ELi16EEviiPfPT_S3_S3_S3_S3_S3_S3_S1_S1_E1w+20];
	ld.shared.f32 	%f91, [_ZZ33rwkv7_state_clampw_forward_kernelI13__nv_bfloat16Li8ELi16EEviiPfPT_S3_S3_S3_S3_S3_S3_S1_S1_E1b+20];
	ld.shared.f32 	%f92, [_ZZ33rwkv7_state_clampw_forward_kernelI13__nv_bfloat16Li8ELi16EEviiPfPT_S3_S3_S3_S3_S3_S3_S1_S1_E1k+20];
	mul.f32 	%f93, %f30, %f92;
	fma.rn.f32 	%f94, %f54, %f91, %f93;
	fma.rn.f32 	%f112, %f112, %f90, %f94;
	ld.shared.f32 	%f95, [_ZZ33rwkv7_state_clampw_forward_kernelI13__nv_bfloat16Li8ELi16EEviiPfPT_S3_S3_S3_S3_S3_S3_S1_S1_E1r+20];
	fma.rn.f32 	%f96, %f95, %f112, %f89;
	ld.shared.f32 	%f97, [_ZZ33rwkv7_state_clampw_forward_kernelI13__nv_bfloat16Li8ELi16EEviiPfPT_S3_S3_S3_S3_S3_S3_S1_S1_E1w+24];
	ld.shared.f32 	%f98, [_ZZ33rwkv7_state_clampw_forward_kernelI13__nv_bfloat16Li8ELi16EEviiPfPT_S3_S3_S3_S3_S3_S3_S1_S1_E1b+24];
	ld.shared.f32 	%f99, [_ZZ33rwkv7_state_clampw_forward_kernelI13__nv_bfloat16Li8ELi16EEviiPfPT_S3_S3_S3_S3_S3_S3_S1_S1_E1k+24];
	mul.f32 	%f100, %f30, %f99;
	fma.rn.f32 	%f101, %f54, %f98, %f100;
	fma.rn.f32 	%f111, %f111, %f97, %f101;
	ld.shared.f32 	%f102, [_ZZ33rwkv7_state_clampw_forward_kernelI13__nv_bfloat16Li8ELi16EEviiPfPT_S3_S3_S3_S3_S3_S3_S1_S1_E1r+24];
	fma.rn.f32 	%f103, %f102, %f111, %f96;
	ld.shared.f32 	%f104, [_ZZ33rwkv7_state_clampw_forward_kernelI13__nv_bfloat16Li8ELi16EEviiPfPT_S3_S3_S3_S3_S3_S3_S1_S1_E1w+28];
	ld.shared.f32 	%f105, [_ZZ33rwkv7_state_clampw_forward_kernelI13__nv_bfloat16Li8ELi16EEviiPfPT_S3_S3_S3_S3_S3_S3_S1_S1_E1b+28];
	ld.shared.f32 	%f106, [_ZZ33rwkv7_state_clampw_forward_kernelI13__nv_bfloat16Li8ELi16EEviiPfPT_S3_S3_S3_S3_S3_S3_S1_S1_E1k+28];
	mul.f32 	%f107, %f30, %f106;
	fma.rn.f32 	%f108, %f54, %f105, %f107;
	fma.rn.f32 	%f110, %f110, %f104, %f108;
	ld.shared.f32 	%f109, [_ZZ33rwkv7_state_clampw_forward_kernelI13__nv_bfloat16Li8ELi16EEviiPfPT_S3_S3_S3_S3_S3_S3_S1_S1_E1r+28];
	fma.rn.f32 	%f31, %f109, %f110, %f103;
	// begin inline asm
	{  cvt.rn.bf16.f32 %rs7, %f31;}

	// end inline asm
	add.s64 	%rd36, %rd10, %rd27;
	st.global.u16 	[%rd36], %rs7;
	and.b32  	%r37, %r50, 15;
	setp.ne.s32 	%p2, %r37, 15;
	@%p2 bra 	$L__BB14_4;
	shl.b32 	%r38, %r50, 2;
	and.b32  	%r39, %r38, -64;
	or.b32  	%r40, %r39, %r1;
	cvt.s64.s32 	%rd37, %r40;
	add.s64 	%rd38, %rd2, %rd37;
	shl.b64 	%rd39, %rd38, 2;
	add.s64 	%rd40, %rd1, %rd39;
	st.global.f32 	[%rd40], %f117;
	or.b32  	%r41, %r40, 8;
	cvt.s64.s32 	%rd41, %r41;
	add.s64 	%rd42, %rd2, %rd41;
	shl.b64 	%rd43, %rd42, 2;
	add.s64 	%rd44, %rd1, %rd43;
	st.global.f32 	[%rd44], %f116;
	or.b32  	%r42, %r40, 16;
	cvt.s64.s32 	%rd45, %r42;
	add.s64 	%rd46, %rd2, %rd45;
	shl.b64 	%rd47, %rd46, 2;
	add.s64 	%rd48, %rd1, %rd47;
	st.global.f32 	[%rd48], %f115;
	or.b32  	%r43, %r40, 24;
	cvt.s64.s32 	%rd49, %r43;
	add.s64 	%rd50, %rd2, %rd49;
	shl.b64 	%rd51, %rd50, 2;
	add.s64 	%rd52, %rd1, %rd51;
	st.global.f32 	[%rd52], %f114;
	or.b32  	%r44, %r40, 32;
	cvt.s64.s32 	%rd53, %r44;
	add.s64 	%rd54, %rd2, %rd53;
	shl.b64 	%rd55, %rd54, 2;
	add.s64 	%rd56, %rd1, %rd55;
	st.global.f32 	[%rd56], %f113;
	or.b32  	%r45, %r40, 40;
	cvt.s64.s32 	%rd57, %r45;
	add.s64 	%rd58, %rd2, %rd57;
	shl.b64 	%rd59, %rd58, 2;
	add.s64 	%rd60, %rd1, %rd59;
	st.global.f32 	[%rd60], %f112;
	or.b32  	%r46, %r40, 48;
	cvt.s64.s32 	%rd61, %r46;
	add.s64 	%rd62, %rd2, %rd61;
	shl.b64 	%rd63, %rd62, 2;
	add.s64 	%rd64, %rd1, %rd63;
	st.global.f32 	[%rd64], %f111;
	or.b32  	%r47, %r40, 56;
	cvt.s64.s32 	%rd65, %r47;
	add.s64 	%rd66, %rd2, %rd65;
	shl.b64 	%rd67, %rd66, 2;
	add.s64 	%rd68, %rd1, %rd67;
	st.global.f32 	[%rd68], %f110;
$L__BB14_4:
	add.s32 	%r50, %r50, 1;
	add.s32 	%r49, %r49, 1;
	setp.ne.s32 	%p3, %r49, 0;
	add.s32 	%r48, %r48, %r9;
	@%p3 bra 	$L__BB14_2;
$L__BB14_5:
	ret;

}
	// .globl	_Z33rwkv7_state_clampw_forward_kernelI13__nv_bfloat16Li16ELi16EEviiPfPT_S3_S3_S3_S3_S3_S3_S1_S1_
.visible .entry _Z33rwkv7_state_clampw_forward_kernelI13__nv_bfloat16Li16ELi16EEviiPfPT_S3_S3_S3_S3_S3_S3_S1_S1_(
	.param .u32 _Z33rwkv7_state_clampw_forward_kernelI13__nv_bfloat16Li16ELi16EEviiPfPT_S3_S3_S3_S3_S3_S3_S1_S1__param_0,
	.param .u32 _Z33rwkv7_state_clampw_forward_kernelI13__nv_bfloat16Li16ELi16EEviiPfPT_S3_S3_S3_S3_S3_S3_S1_S1__param_1,
	.param .u64 .ptr .align 1 _Z33rwkv7_state_clampw_forward_kernelI13__nv_bfloat16Li16ELi16EEviiPfPT_S3_S3_S3_S3_S3_S3_S1_S1__param_2,
	.param .u64 .ptr .align 1 _Z33rwkv7_state_clampw_forward_kernelI13__nv_bfloat16Li16ELi16EEviiPfPT_S3_S3_S3_S3_S3_S3_S1_S1__param_3,
	.param .u64 .ptr .align 1 _Z33rwkv7_state_clampw_forward_kernelI13__nv_bfloat16Li16ELi16EEviiPfPT_S3_S3_S3_S3_S3_S3_S1_S1__param_4,
	.param .u64 .ptr .align 1 _Z33rwkv7_state_clampw_forward_kernelI13__nv_bfloat16Li16ELi16EEviiPfPT_S3_S3_S3_S3_S3_S3_S1_S1__param_5,
	.param .u64 .ptr .align 1 _Z33rwkv7_state_clampw_forward_kernelI13__nv_bfloat16Li16ELi16EEviiPfPT_S3_S3_S3_S3_S3_S3_S1_S1__param_6,
	.param .u64 .ptr .align 1 _Z33rwkv7_state_clampw_forward_kernelI13__nv_bfloat16Li16ELi16EEviiPfPT_S3_S3_S3_S3_S3_S3_S1_S1__param_7,
	.param .u64 .ptr .align 1 _Z33rwkv7_state_clampw_forward_kernelI13__nv_bfloat16Li16ELi16EEviiPfPT_S3_S3_S3_S3_S3_S3_S1_S1__param_8,
	.param .u64 .ptr .align 1 _Z33rwkv7_state_clampw_forward_kernelI13__nv_bfloat16Li16ELi16EEviiPfPT_S3_S3_S3_S3_S3_S3_S1_S1__param_9,
	.param .u64 .ptr .align 1 _Z33rwkv7_state_clampw_forward_kernelI13__nv_bfloat16Li16ELi16EEviiPfPT_S3_S3_S3_S3_S3_S3_S1_S1__param_10,
	.param .u64 .ptr .align 1 _Z33rwkv7_state_clampw_forward_kernelI13__nv_bfloat16Li16ELi16EEviiPfPT_S3_S3_S3_S3_S3_S3_S1_S1__param_11
)
.maxntid 16
.minnctapersm 2
{
	.reg .pred 	%p<4>;
	.reg .b16 	%rs<8>;
	.reg .b32 	%r<59>;
	.reg .b32 	%f<222>;
	.reg .b64 	%rd<101>;
	// demoted variable
	.shared .align 4 .b8 _ZZ33rwkv7_state_clampw_forward_kernelI13__nv_bfloat16Li16ELi16EEviiPfPT_S3_S3_S3_S3_S3_S3_S1_S1_E1r[64];
	// demoted variable
	.shared .align 4 .b8 _ZZ33rwkv7_state_clampw_forward_kernelI13__nv_bfloat16Li16ELi16EEviiPfPT_S3_S3_S3_S3_S3_S3_S1_S1_E1w[64];
	// demoted variable
	.shared .align 4 .b8 _ZZ33rwkv7_state_clampw_forward_kernelI13__nv_bfloat16Li16ELi16EEviiPfPT_S3_S3_S3_S3_S3_S3_S1_S1_E1k[64];
	// demoted variable
	.shared .align 4 .b8 _ZZ33rwkv7_state_clampw_forward_kernelI13__nv_bfloat16Li16ELi16EEviiPfPT_S3_S3_S3_S3_S3_S3_S1_S1_E1a[64];
	// demoted variable
	.shared .align 4 .b8 _ZZ33rwkv7_state_clampw_forward_kernelI13__nv_bfloat16Li16ELi16EEviiPfPT_S3_S3_S3_S3_S3_S3_S1_S1_E1b[64];
	ld.param.u32 	%r16, [_Z33rwkv7_state_clampw_forward_kernelI13__nv_bfloat16Li16ELi16EEviiPfPT_S3_S3_S3_S3_S3_S3_S1_S1__param_0];
	ld.param.u32 	%r17, [_Z33rwkv7_state_clampw_forward_kernelI13__nv_bfloat16Li16ELi16EEviiPfPT_S3_S3_S3_S3_S3_S3_S1_S1__param_1];
	ld.param.u64 	%rd11, [_Z33rwkv7_state_clampw_forward_kernelI13__nv_bfloat16Li16ELi16EEviiPfPT_S3_S3_S3_S3_S3_S3_S1_S1__param_2];
	ld.param.u64 	%rd12, [_Z33rwkv7_state_clampw_forward_kernelI13__nv_bfloat16Li16ELi16EEviiPfPT_S3_S3_S3_S3_S3_S3_S1_S1__param_3];
	ld.param.u64 	%rd13, [_Z33rwkv7_state_clampw_forward_kernelI13__nv_bfloat16Li16ELi16EEviiPfPT_S3_S3_S3_S3_S3_S3_S1_S1__param_4];
	ld.param.u64 	%rd14, [_Z33rwkv7_state_clampw_forward_kernelI13__nv_bfloat16Li16ELi16EEviiPfPT_S3_S3_S3_S3_S3_S3_S1_S1__param_5];
	ld.param.u64 	%rd15, [_Z33rwkv7_state_clampw_forward_kernelI13__nv_bfloat16Li16ELi16EEviiPfPT_S3_S3_S3_S3_S3_S3_S1_S1__param_6];
	ld.param.u64 	%rd16, [_Z33rwkv7_state_clampw_forward_kernelI13__nv_bfloat16Li16ELi16EEviiPfPT_S3_S3_S3_S3_S3_S3_S1_S1__param_7];
	ld.param.u64 	%rd17, [_Z33rwkv7_state_clampw_forward_kernelI13__nv_bfloat16Li16ELi16EEviiPfPT_S3_S3_S3_S3_S3_S3_S1_S1__param_8];
	ld.param.u64 	%rd18, [_Z33rwkv7_state_clampw_forward_kernelI13__nv_bfloat16Li16ELi16EEviiPfPT_S3_S3_S3_S3_S3_S3_S1_S1__param_9];
	ld.param.u64 	%rd19, [_Z33rwkv7_state_clampw_forward_kernelI13__nv_bfloat16Li16ELi16EEviiPfPT_S3_S3_S3_S3_S3_S3_S1_S1__param_10];
	ld.param.u64 	%rd20, [_Z33rwkv7_state_clampw_forward_kernelI13__nv_bfloat16Li16ELi16EEviiPfPT_S3_S3_S3_S3_S3_S3_S1_S1__param_11];
	mov.u32 	%r1, %tid.x;
	setp.lt.s32 	%p1, %r16, 1;
	@%p1 bra 	$L__BB15_5;
	cvta.to.global.u64 	%rd1, %rd19;
	mov.u32 	%r19, %ctaid.x;
	mov.u32 	%r20, %ctaid.y;
	mul.lo.s32 	%r21, %r17, %r20;
	add.s32 	%r22, %r21, %r19;
	shr.s32 	%r23, %r16, 31;
	shr.u32 	%r24, %r23, 28;
	add.s32 	%r25, %r16, %r24;
	shl.b32 	%r26, %r25, 4;
	and.b32  	%r27, %r26, -256;
	mul.wide.s32 	%rd2, %r22, %r27;
	cvta.to.global.u64 	%rd21, %rd11;
	shl.b32 	%r28, %r1, 4;
	cvt.u64.u32 	%rd22, %r28;
	mul.wide.s32 	%rd23, %r22, 256;
	or.b64  	%rd24, %rd23, %rd22;
	shl.b64 	%rd25, %rd24, 2;
	add.s64 	%rd26, %rd21, %rd25;
	ld.global.nc.f32 	%f206, [%rd26+60];
	ld.global.nc.f32 	%f207, [%rd26+56];
	ld.global.nc.f32 	%f208, [%rd26+52];
	ld.global.nc.f32 	%f209, [%rd26+48];
	ld.global.nc.f32 	%f210, [%rd26+44];
	ld.global.nc.f32 	%f211, [%rd26+40];
	ld.global.nc.f32 	%f212, [%rd26+36];
	ld.global.nc.f32 	%f213, [%rd26+32];
	ld.global.nc.f32 	%f214, [%rd26+28];
	ld.global.nc.f32 	%f215, [%rd26+24];
	ld.global.nc.f32 	%f216, [%rd26+20];
	ld.global.nc.f32 	%f217, [%rd26+16];
	ld.global.nc.f32 	%f218, [%rd26+12];
	ld.global.nc.f32 	%f219, [%rd26+8];
	ld.global.nc.f32 	%f220, [%rd26+4];
	ld.global.nc.f32 	%f221, [%rd26];
	shl.b32 	%r29, %r1, 2;
	mov.u32 	%r30, _ZZ33rwkv7_state_clampw_forward_kernelI13__nv_bfloat16Li16ELi16EEviiPfPT_S3_S3_S3_S3_S3_S3_S1_S1_E1r;
	add.s32 	%r2, %r30, %r29;
	mov.u32 	%r31, _ZZ33rwkv7_state_clampw_forward_kernelI13__nv_bfloat16Li16ELi16EEviiPfPT_S3_S3_S3_S3_S3_S3_S1_S1_E1w;
	add.s32 	%r3, %r31, %r29;
	mov.u32 	%r32, _ZZ33rwkv7_state_clampw_forward_kernelI13__nv_bfloat16Li16ELi16EEviiPfPT_S3_S3_S3_S3_S3_S3_S1_S1_E1k;
	add.s32 	%r4, %r32, %r29;
	mov.u32 	%r33, _ZZ33rwkv7_state_clampw_forward_kernelI13__nv_bfloat16Li16ELi16EEviiPfPT_S3_S3_S3_S3_S3_S3_S1_S1_E1a;
	add.s32 	%r5, %r33, %r29;
	mov.u32 	%r34, _ZZ33rwkv7_state_clampw_forward_kernelI13__nv_bfloat16Li16ELi16EEviiPfPT_S3_S3_S3_S3_S3_S3_S1_S1_E1b;
	add.s32 	%r6, %r34, %r29;
	neg.s32 	%r57, %r16;
	mad.lo.s32 	%r35, %r21, %r16, %r19;
	shl.b32 	%r36, %r35, 4;
	or.b32  	%r56, %r1, %r36;
	shl.b32 	%r9, %r17, 4;
	cvta.to.global.u64 	%rd3, %rd12;
	cvta.to.global.u64 	%rd4, %rd13;
	cvta.to.global.u64 	%rd5, %rd14;
	cvta.to.global.u64 	%rd6, %rd16;
	cvta.to.global.u64 	%rd7, %rd17;
	cvta.to.global.u64 	%rd8, %rd20;
	cvta.to.global.u64 	%rd9, %rd15;
	cvta.to.global.u64 	%rd10, %rd18;
	mov.b32 	%r58, 0;
$L__BB15_2:
	bar.sync 	0;
	mul.wide.s32 	%rd27, %r56, 2;
	add.s64 	%rd28, %rd3, %rd27;
	ld.global.nc.u16 	%rs1, [%rd28];
	// begin inline asm
	{ cvt.f32.bf16 %f49, %rs1;}

	// end inline asm
	st.shared.f32 	[%r2], %f49;
	add.s64 	%rd29, %rd4, %rd27;
	ld.global.nc.u16 	%rs2, [%rd29];
	// begin inline asm
	{ cvt.f32.bf16 %f50, %rs2;}

	// end inline asm
	mul.f32 	%f56, %f50, 0fBFB8AA3B;
	ex2.approx.f32 	%f57, %f56;
	add.f32 	%f58, %f57, 0f3F800000;
	mov.f32 	%f59, 0fBF1B4598;
	div.rn.f32 	%f60, %f59, %f58;
	mul.f32 	%f61, %f60, 0f3FB8AA3B;
	ex2.approx.f32 	%f62, %f61;
	st.shared.f32 	[%r3], %f62;
	add.s64 	%rd30, %rd5, %rd27;
	ld.global.nc.u16 	%rs3, [%rd30];
	// begin inline asm
	{ cvt.f32.bf16 %f51, %rs3;}

	// end inline asm
	st.shared.f32 	[%r4], %f51;
	add.s64 	%rd31, %rd6, %rd27;
	ld.global.nc.u16 	%rs4, [%rd31];
	// begin inline asm
	{ cvt.f32.bf16 %f52, %rs4;}

	// end inline asm
	st.shared.f32 	[%r5], %f52;
	add.s64 	%rd32, %rd7, %rd27;
	ld.global.nc.u16 	%rs5, [%rd32];
	// begin inline asm
	{ cvt.f32.bf16 %f53, %rs5;}

	// end inline asm
	st.shared.f32 	[%r6], %f53;
	bar.sync 	0;
	ld.shared.f32 	%f63, [_ZZ33rwkv7_state_clampw_forward_kernelI13__nv_bfloat16Li16ELi16EEviiPfPT_S3_S3_S3_S3_S3_S3_S1_S1_E1a];
	fma.rn.f32 	%f64, %f221, %f63, 0f00000000;
	ld.shared.f32 	%f65, [_ZZ33rwkv7_state_clampw_forward_kernelI13__nv_bfloat16Li16ELi16EEviiPfPT_S3_S3_S3_S3_S3_S3_S1_S1_E1a+4];
	fma.rn.f32 	%f66, %f220, %f65, %f64;
	ld.shared.f32 	%f67, [_ZZ33rwkv7_state_clampw_forward_kernelI13__nv_bfloat16Li16ELi16EEviiPfPT_S3_S3_S3_S3_S3_S3_S1_S1_E1a+8];
	fma.rn.f32 	%f68, %f219, %f67, %f66;
	ld.shared.f32 	%f69, [_ZZ33rwkv7_state_clampw_forward_kernelI13__nv_bfloat16Li16ELi16EEviiPfPT_S3_S3_S3_S3_S3_S3_S1_S1_E1a+12];
	fma.rn.f32 	%f70, %f218, %f69, %f68;
	ld.shared.f32 	%f71, [_ZZ33rwkv7_state_clampw_forward_kernelI13__nv_bfloat16Li16ELi16EEviiPfPT_S3_S3_S3_S3_S3_S3_S1_S1_E1a+16];
	fma.rn.f32 	%f72, %f217, %f71, %f70;
	ld.shared.f32 	%f73, [_ZZ33rwkv7_state_clampw_forward_kernelI13__nv_bfloat16Li16ELi16EEviiPfPT_S3_S3_S3_S3_S3_S3_S1_S1_E1a+20];
	fma.rn.f32 	%f74, %f216, %f73, %f72;
	ld.shared.f32 	%f75, [_ZZ33rwkv7_state_clampw_forward_kernelI13__nv_bfloat16Li16ELi16EEviiPfPT_S3_S3_S3_S3_S3_S3_S1_S1_E1a+24];
	fma.rn.f32 	%f76, %f215, %f75, %f74;
	ld.shared.f32 	%f77, [_ZZ33rwkv7_state_clampw_forward_kernelI13__nv_bfloat16Li16ELi16EEviiPfPT_S3_S3_S3_S3_S3_S3_S1_S1_E1a+28];
	fma.rn.f32 	%f78, %f214, %f77, %f76;
	ld.shared.f32 	%f79, [_ZZ33rwkv7_state_clampw_forward_kernelI13__nv_bfloat16Li16ELi16EEviiPfPT_S3_S3_S3_S3_S3_S3_S1_S1_E1a+32];
	fma.rn.f32 	%f80, %f213, %f79, %f78;
	ld.shared.f32 	%f81, [_ZZ33rwkv7_state_clampw_forward_kernelI13__nv_bfloat16Li16ELi16EEviiPfPT_S3_S3_S3_S3_S3_S3_S1_S1_E1a+36];
	fma.rn.f32 	%f82, %f212, %f81, %f80;
	ld.shared.f32 	%f83, [_ZZ33rwkv7_state_clampw_forward_kernelI13__nv_bfloat16Li16ELi16EEviiPfPT_S3_S3_S3_S3_S3_S3_S1_S1_E1a+40];
	fma.rn.f32 	%f84, %f211, %f83, %f82;
	ld.shared.f32 	%f85, [_ZZ33rwkv7_state_clampw_forward_kernelI13__nv_bfloat16Li16ELi16EEviiPfPT_S3_S3_S3_S3_S3_S3_S1_S1_E1a+44];
	fma.rn.f32 	%f86, %f210, %f85, %f84;
	ld.shared.f32 	%f87, [_ZZ33rwkv7_state_clampw_forward_kernelI13__nv_bfloat16Li16ELi16EEviiPfPT_S3_S3_S3_S3_S3_S3_S1_S1_E1a+48];
	fma.rn.f32 	%f88, %f209, %f87, %f86;
	ld.shared.f32 	%f89, [_ZZ33rwkv7_state_clampw_forward_kernelI13__nv_bfloat16Li16ELi16EEviiPfPT_S3_S3_S3_S3_S3_S3_S1_S1_E1a+52];
	fma.rn.f32 	%f90, %f208, %f89, %f88;
	ld.shared.f32 	%f91, [_ZZ33rwkv7_state_clampw_forward_kernelI13__nv_bfloat16Li16ELi16EEviiPfPT_S3_S3_S3_S3_S3_S3_S1_S1_E1a+56];
	fma.rn.f32 	%f92, %f207, %f91, %f90;
	ld.shared.f32 	%f93, [_ZZ33rwkv7_state_clampw_forward_kernelI13__nv_bfloat16Li16ELi16EEviiPfPT_S3_S3_S3_S3_S3_S3_S1_S1_E1a+60];
	fma.rn.f32 	%f94, %f206, %f93, %f92;
	mul.wide.s32 	%rd33, %r56, 4;
	add.s64 	%rd34, %rd8, %rd33;
	st.global.f32 	[%rd34], %f94;
	add.s64 	%rd35, %rd9, %rd27;
	ld.global.nc.u16 	%rs6, [%rd35];
	// begin inline asm
	{ cvt.f32.bf16 %f54, %rs6;}

	// end inline asm
	ld.shared.f32 	%f95, [_ZZ33rwkv7_state_clampw_forward_kernelI13__nv_bfloat16Li16ELi16EEviiPfPT_S3_S3_S3_S3_S3_S3_S1_S1_E1w];
	ld.shared.f32 	%f96, [_ZZ33rwkv7_state_clampw_forward_kernelI13__nv_bfloat16Li16ELi16EEviiPfPT_S3_S3_S3_S3_S3_S3_S1_S1_E1b];
	ld.shared.f32 	%f97, [_ZZ33rwkv7_state_clampw_forward_kernelI13__nv_bfloat16Li16ELi16EEviiPfPT_S3_S3_S3_S3_S3_S3_S1_S1_E1k];
	mul.f32 	%f98, %f54, %f97;
	fma.rn.f32 	%f99, %f94, %f96, %f98;
	fma.rn.f32 	%f221, %f221, %f95, %f99;
	ld.shared.f32 	%f100, [_ZZ33rwkv7_state_clampw_forward_kernelI13__nv_bfloat16Li16ELi16EEviiPfPT_S3_S3_S3_S3_S3_S3_S1_S1_E1r];
	fma.rn.f32 	%f101, %f100, %f221, 0f00000000;
	ld.shared.f32 	%f102, [_ZZ33rwkv7_state_clampw_forward_kernelI13__nv_bfloat16Li16ELi16EEviiPfPT_S3_S3_S3_S3_S3_S3_S1_S1_E1w+4];
	ld.shared.f32 	%f103, [_ZZ33rwkv7_state_clampw_forward_kernelI13__nv_bfloat16Li16ELi16EEviiPfPT_S3_S3_S3_S3_S3_S3_S1_S1_E1b+4];
	ld.shared.f32 	%f104, [_ZZ33rwkv7_state_clampw_forward_kernelI13__nv_bfloat16Li16ELi16EEviiPfPT_S3_S3_S3_S3_S3_S3_S1_S1_E1k+4];
	mul.f32 	%f105, %f54, %f104;
	fma.rn.f32 	%f106, %f94, %f103, %f105;
	fma.rn.f32 	%f220, %f220, %f102, %f106;
	ld.shared.f32 	%f107, [_ZZ33rwkv7_state_clampw_forward_kernelI13__nv_bfloat16Li16ELi16EEviiPfPT_S3_S3_S3_S3_S3_S3_S1_S1_E1r+4];
	fma.rn.f32 	%f108, %f107, %f220, %f101;
	ld.shared.f32 	%f109, [_ZZ33rwkv7_state_clampw_forward_kernelI13__nv_bfloat16Li16ELi16EEviiPfPT_S3_S3_S3_S3_S3_S3_S1_S1_E1w+8];
	ld.shared.f32 	%f110, [_ZZ33rwkv7_state_clampw_forward_kernelI13__nv_bfloat16Li16ELi16EEviiPfPT_S3_S3_S3_S3_S3_S3_S1_S1_E1b+8];
	ld.shared.f32 	%f111, [_ZZ33rwkv7_state_clampw_forward_kernelI13__nv_bfloat16Li16ELi16EEviiPfPT_S3_S3_S3_S3_S3_S3_S1_S1_E1k+8];
	mul.f32 	%f112, %f54, %f111;
	fma.rn.f32 	%f113, %f94, %f110, %f112;
	fma.rn.f32 	%f219, %f219, %f109, %f113;
	ld.shared.f32 	%f114, [_ZZ33rwkv7_state_clampw_forward_kernelI13__nv_bfloat16Li16ELi16EEviiPfPT_S3_S3_S3_S3_S3_S3_S1_S1_E1r+8];
	fma.rn.f32 	%f115, %f114, %f219, %f108;
	ld.shared.f32 	%f116, [_ZZ33rwkv7_state_clampw_forward_kernelI13__nv_bfloat16Li16ELi16EEviiPfPT_S3_S3_S3_S3_S3_S3_S1_S1_E1w+12];
	ld.shared.f32 	%f117, [_ZZ33rwkv7_state_clampw_forward_kernelI13__nv_bfloat16Li16ELi16EEviiPfPT_S3_S3_S3_S3_S3_S3_S1_S1_E1b+12];
	ld.shared.f32 	%f118, [_ZZ33rwkv7_state_clampw_forward_kernelI13__nv_bfloat16Li16ELi16EEviiPfPT_S3_S3_S3_S3_S3_S3_S1_S1_E1k+12];
	mul.f32 	%f119, %f54, %f118;
	fma.rn.f32 	%f120, %f94, %f117, %f119;
	fma.rn.f32 	%f218, %f218, %f116, %f120;
	ld.shared.f32 	%f121, [_ZZ33rwkv7_state_clampw_forward_kernelI13__nv_bfloat16Li16ELi16EEviiPfPT_S3_S3_S3_S3_S3_S3_S1_S1_E1r+12];
	fma.rn.f32 	%f122, %f121, %f218, %f115;
	ld.shared.f32 	%f123, [_ZZ33rwkv7_state_clampw_forward_kernelI13__nv_bfloat16Li16ELi16EEviiPfPT_S3_S3_S3_S3_S3_S3_S1_S1_E1w+16];
	ld.shared.f32 	%f124, [_ZZ33rwkv7_state_clampw_forward_kernelI13__nv_bfloat16Li16ELi16EEviiPfPT_S3_S3_S3_S3_S3_S3_S1_S1_E1b+16];
	ld.shared.f32 	%f125, [_ZZ33rwkv7_state_clampw_forward_kernelI13__nv_bfloat16Li16ELi16EEviiPfPT_S3_S3_S3_S3_S3_S3_S1_S1_E1k+16];
	mul.f32 	%f126, %f54, %f125;
	fma.rn.f32 	%f127, %f94, %f124, %f126;
	fma.rn.f32 	%f217, %f217, %f123, %f127;
	ld.shared.f32 	%f128, [_ZZ33rwkv7_state_clampw_forward_kernelI13__nv_bfloat16Li16ELi16EEviiPfPT_S3_S3_S3_S3_S3_S3_S1_S1_E1r+16];
	fma.rn.f32 	%f129, %f128, %f217, %f122;
	ld.shared.f32 	%f130, [_ZZ33rwkv7_state_clampw_forward_kernelI13__nv_bfloat16Li16ELi16EEviiPfPT_S3_S3_S3_S3_S3_S3_S1_S1_E1w+20];
	ld.shared.f32 	%f131, [_ZZ33rwkv7_state_clampw_forward_kernelI13__nv_bfloat16Li16ELi16EEviiPfPT_S3_S3_S3_S3_S3_S3_S1_S1_E1b+20];
	ld.shared.f32 	%f132, [_ZZ33rwkv7_state_clampw_forward_kernelI13__nv_bfloat16Li16ELi16EEviiPfPT_S3_S3_S3_S3_S3_S3_S1_S1_E1k+20];
	mul.f32 	%f133, %f54, %f132;
	fma.rn.f32 	%f134, %f94, %f131, %f133;
	fma.rn.f32 	%f216, %f216, %f130, %f134;
	ld.shared.f32 	%f135, [_ZZ33rwkv7_state_clampw_forward_kernelI13__nv_bfloat16Li16ELi16EEviiPfPT_S3_S3_S3_S3_S3_S3_S1_S1_E1r+20];
	fma.rn.f32 	%f136, %f135, %f216, %f129;
	ld.shared.f32 	%f137, [_ZZ33rwkv7_state_clampw_forward_kernelI13__nv_bfloat16Li16ELi16EEviiPfPT_S3_S3_S3_S3_S3_S3_S1_S1_E1w+24];
	ld.shared.f32 	%f138, [_ZZ33rwkv7_state_clampw_forward_kernelI13__nv_bfloat16Li16ELi16EEviiPfPT_S3_S3_S3_S3_S3_S3_S1_S1_E1b+24];
	ld.shared.f32 	%f139, [_ZZ33rwkv7_state_clampw_forward_kernelI13__nv_bfloat16Li16ELi16EEviiPfPT_S3_S3_S3_S3_S3_S3_S1_S1_E1k+24];
	mul.f32 	%f140, %f54, %f139;
	fma.rn.f32 	%f141, %f94, %f138, %f140;
	fma.rn.f32 	%f215, %f215, %f137, %f141;
	ld.shared.f32 	%f142, [_ZZ33rwkv7_state_clampw_forward_kernelI13__nv_bfloat16Li16ELi16EEviiPfPT_S3_S3_S3_S3_S3_S3_S1_S1_E1r+24];
	fma.rn.f32 	%f143, %f142, %f215, %f136;
	ld.shared.f32 	%f144, [_ZZ33rwkv7_state_clampw_forward_kernelI13__nv_bfloat16Li16ELi16EEviiPfPT_S3_S3_S3_S3_S3_S3_S1_S1_E1w+28];
	ld.shared.f32 	%f145, [_ZZ33rwkv7_state_clampw_forward_kernelI13__nv_bfloat16Li16ELi16EEviiPfPT_S3_S3_S3_S3_S3_S3_S1_S1_E1b+28];
	ld.shared.f32 	%f146, [_ZZ33rwkv7_state_clampw_forward_kernelI13__nv_bfloat16Li16ELi16EEviiPfPT_S3_S3_S3_S3_S3_S3_S1_S1_E1k+28];
	mul.f32 	%f147, %f54, %f146;
	fma.rn.f32 	%f148, %f94, %f145, %f147;
	fma.rn.f32 	%f214, %f214, %f144, %f148;
	ld.shared.f32 	%f149, [_ZZ33rwkv7_state_clampw_forward_kernelI13__nv_bfloat16Li16ELi16EEviiPfPT_S3_S3_S3_S3_S3_S3_S1_S1_E1r+28];
	fma.rn.f32 	%f150, %f149, %f214, %f143;
	ld.shared.f32 	%f151, [_ZZ33rwkv7_state_clampw_forward_kernelI13__nv_bfloat16Li16ELi16EEviiPfPT_S3_S3_S3_S3_S3_S3_S1_S1_E1w+32];
	ld.shared.f32 	%f152, [_ZZ33rwkv7_state_clampw_forward_kernelI13__nv_bfloat16Li16ELi16EEviiPfPT_S3_S3_S3_S3_S3_S3_S1_S1_E1b+32];
	ld.shared.f32 	%f153, [_ZZ33rwkv7_state_clampw_forward_kernelI13__nv_bfloat16Li16ELi16EEviiPfPT_S3_S3_S3_S3_S3_S3_S1_S1_E1k+32];
	mul.f32 	%f154, %f54, %f153;
	fma.rn.f32 	%f155, %f94, %f152, %f154;
	fma.rn.f32 	%f213, %f213, %f151, %f155;
	ld.shared.f32 	%f156, [_ZZ33rwkv7_state_clampw_forward_kernelI13__nv_bfloat16Li16ELi16EEviiPfPT_S3_S3_S3_S3_S3_S3_S1_S1_E1r+32];
	fma.rn.f32 	%f157, %f156, %f213, %f150;
	ld.shared.f32 	%f158, [_ZZ33rwkv7_state_clampw_forward_kernelI13__nv_bfloat16Li16ELi16EEviiPfPT_S3_S3_S3_S3_S3_S3_S1_S1_E1w+36];
	ld.shared.f32 	%f159, [_ZZ33rwkv7_state_clampw_forward_kernelI13__nv_bfloat16Li16ELi16EEviiPfPT_S3_S3_S3_S3_S3_S3_S1_S1_E1b+36];
	ld.shared.f32 	%f160, [_ZZ33rwkv7_state_clampw_forward_kernelI13__nv_bfloat16Li16ELi16EEviiPfPT_S3_S3_S3_S3_S3_S3_S1_S1_E1k+36];
	mul.f32 	%f161, %f54, %f160;
	fma.rn.f32 	%f162, %f94, %f159, %f161;
	fma.rn.f32 	%f212, %f212, %f158, %f162;
	ld.shared.f32 	%f163, [_ZZ33rwkv7_state_clampw_forward_kernelI13__nv_bfloat16Li16ELi16EEviiPfPT_S3_S3_S3_S3_S3_S3_S1_S1_E1r+36];
	fma.rn.f32 	%f164, %f163, %f212, %f157;
	ld.shared.f32 	%f165, [_ZZ33rwkv7_state_clampw_forward_kernelI13__nv_bfloat16Li16ELi16EEviiPfPT_S3_S3_S3_S3_S3_S3_S1_S1_E1w+40];
	ld.shared.f32 	%f166, [_ZZ33rwkv7_state_clampw_forward_kernelI13__nv_bfloat16Li16ELi16EEviiPfPT_S3_S3_S3_S3_S3_S3_S1_S1_E1b+40];
	ld.shared.f32 	%f167, [_ZZ33rwkv7_state_clampw_forward_kernelI13__nv_bfloat16Li16ELi16EEviiPfPT_S3_S3_S3_S3_S3_S3_S1_S1_E1k+40];
	mul.f32 	%f168, %f54, %f167;
	fma.rn.f32 	%f169, %f94, %f166, %f168;
	fma.rn.f32 	%f211, %f211, %f165, %f169;
	ld.shared.f32 	%f170, [_ZZ33rwkv7_state_clampw_forward_kernelI13__nv_bfloat16Li16ELi16EEviiPfPT_S3_S3_S3_S3_S3_S3_S1_S1_E1r+40];
	fma.rn.f32 	%f171, %f170, %f211, %f164;
	ld.shared.f32 	%f172, [_ZZ33rwkv7_state_clampw_forward_kernelI13__nv_bfloat16Li16ELi16EEviiPfPT_S3_S3_S3_S3_S3_S3_S1_S1_E1w+44];
	ld.shared.f32 	%f173, [_ZZ33rwkv7_state_clampw_forward_kernelI13__nv_bfloat16Li16ELi16EEviiPfPT_S3_S3_S3_S3_S3_S3_S1_S1_E1b+44];
	ld.shared.f32 	%f174, [_ZZ33rwkv7_state_clampw_forward_kernelI13__nv_bfloat16Li16ELi16EEviiPfPT_S3_S3_S3_S3_S3_S3_S1_S1_E1k+44];
	mul.f32 	%f175, %f54, %f174;
	fma.rn.f32 	%f176, %f94, %f173, %f175;
	fma.rn.f32 	%f210, %f210, %f172, %f176;
	ld.shared.f32 	%f177, [_ZZ33rwkv7_state_clampw_forward_kernelI13__nv_bfloat16Li16ELi16EEviiPfPT_S3_S3_S3_S3_S3_S3_S1_S1_E1r+44];
	fma.rn.f32 	%f178, %f177, %f210, %f171;
	ld.shared.f32 	%f179, [_ZZ33rwkv7_state_clampw_forward_kernelI13__nv_bfloat16Li16ELi16EEviiPfPT_S3_S3_S3_S3_S3_S3_S1_S1_E1w+48];
	ld.shared.f32 	%f180, [_ZZ33rwkv7_state_clampw_forward_kernelI13__nv_bfloat16Li16ELi16EEviiPfPT_S3_S3_S3_S3_S3_S3_S1_S1_E1b+48];
	ld.shared.f32 	%f181, [_ZZ33rwkv7_state_clampw_forward_kernelI13__nv_bfloat16Li16ELi16EEviiPfPT_S3_S3_S3_S3_S3_S3_S1_S1_E1k+48];
	mul.f32 	%f182, %f54, %f181;
	fma.rn.f32 	%f183, %f94, %f180, %f182;
	fma.rn.f32 	%f209, %f209, %f179, %f183;
	ld.shared.f32 	%f184, [_ZZ33rwkv7_state_clampw_forward_kernelI13__nv_bfloat16Li16ELi16EEviiPfPT_S3_S3_S3_S3_S3_S3_S1_S1_E1r+48];
	fma.rn.f32 	%f185, %f184, %f209, %f178;
	ld.shared.f32 	%f186, [_ZZ33rwkv7_state_clampw_forward_kernelI13__nv_bfloat16Li16ELi16EEviiPfPT_S3_S3_S3_S3_S3_S3_S1_S1_E1w+52];
	ld.shared.f32 	%f187, [_ZZ33rwkv7_state_clampw_forward_kernelI13__nv_bfloat16Li16ELi16EEviiPfPT_S3_S3_S3_S3_S3_S3_S1_S1_E1b+52];
	ld.shared.f32 	%f188, [_ZZ33rwkv7_state_clampw_forward_kernelI13__nv_bfloat16Li16ELi16EEviiPfPT_S3_S3_S3_S3_S3_S3_S1_S1_E1k+52];
	mul.f32 	%f189, %f54, %f188;
	fma.rn.f32 	%f190, %f94, %f187, %f189;
	fma.rn.f32 	%f208, %f208, %f186, %f190;
	ld.shared.f32 	%f191, [_ZZ33rwkv7_state_clampw_forward_kernelI13__nv_bfloat16Li16ELi16EEviiPfPT_S3_S3_S3_S3_S3_S3_S1_S1_E1r+52];
	fma.rn.f32 	%f192, %f191, %f208, %f185;
	ld.shared.f32 	%f193, [_ZZ33rwkv7_state_clampw_forward_kernelI13__nv_bfloat16Li16ELi16EEviiPfPT_S3_S3_S3_S3_S3_S3_S1_S1_E1w+56];
	ld.shared.f32 	%f194, [_ZZ33rwkv7_state_clampw_forward_kernelI13__nv_bfloat16Li16ELi16EEviiPfPT_S3_S3_S3_S3_S3_S3_S1_S1_E1b+56];
	ld.shared.f32 	%f195, [_ZZ33rwkv7_state_clampw_forward_kernelI13__nv_bfloat16Li16ELi16EEviiPfPT_S3_S3_S3_S3_S3_S3_S1_S1_E1k+56];
	mul.f32 	%f196, %f54, %f195;
	fma.rn.f32 	%f197, %f94, %f194, %f196;
	fma.rn.f32 	%f207, %f207, %f193, %f197;
	ld.shared.f32 	%f198, [_ZZ33rwkv7_state_clampw_forward_kernelI13__nv_bfloat16Li16ELi16EEviiPfPT_S3_S3_S3_S3_S3_S3_S1_S1_E1r+56];
	fma.rn.f32 	%f199, %f198, %f207, %f192;
	ld.shared.f32 	%f200, [_ZZ33rwkv7_state_clampw_forward_kernelI13__nv_bfloat16Li16ELi16EEviiPfPT_S3_S3_S3_S3_S3_S3_S1_S1_E1w+60];
	ld.shared.f32 	%f201, [_ZZ33rwkv7_state_clampw_forward_kernelI13__nv_bfloat16Li16ELi16EEviiPfPT_S3_S3_S3_S3_S3_S3_S1_S1_E1b+60];
	ld.shared.f32 	%f202, [_ZZ33rwkv7_state_clampw_forward_kernelI13__nv_bfloat16Li16ELi16EEviiPfPT_S3_S3_S3_S3_S3_S3_S1_S1_E1k+60];
	mul.f32 	%f203, %f54, %f202;
	fma.rn.f32 	%f204, %f94, %f201, %f203;
	fma.rn.f32 	%f206, %f206, %f200, %f204;
	ld.shared.f32 	%f205, [_ZZ33rwkv7_state_clampw_forward_kernelI13__nv_bfloat16Li16ELi16EEviiPfPT_S3_S3_S3_S3_S3_S3_S1_S1_E1r+60];
	fma.rn.f32 	%f55, %f205, %f206, %f199;
	// begin inline asm
	{  cvt.rn.bf16.f32 %rs7, %f55;}

	// end inline asm
	add.s64 	%rd36, %rd10, %rd27;
	st.global.u16 	[%rd36], %rs7;
	and.b32  	%r37, %r58, 15;
	setp.ne.s32 	%p2, %r37, 15;
	@%p2 bra 	$L__BB15_4;
	shl.b32 	%r38, %r58, 4;
	and.b32  	%r39, %r38, -256;
	or.b32  	%r40, %r39, %r1;
	cvt.s64.s32 	%rd37, %r40;
	add.s64 	%rd38, %rd2, %rd37;
	shl.b64 	%rd39, %rd38, 2;
	add.s64 	%rd40, %rd1, %rd39;
	st.global.f32 	[%rd40], %f221;
	or.b32  	%r41, %r40, 16;
	cvt.s64.s32 	%rd41, %r41;
	add.s64 	%rd42, %rd2, %rd41;
	shl.b64 	%rd43, %rd42, 2;
	add.s64 	%rd44, %rd1, %rd43;
	st.global.f32 	[%rd44], %f220;
	or.b32  	%r42, %r40, 32;
	cvt.s64.s32 	%rd45, %r42;
	add.s64 	%rd46, %rd2, %rd45;
	shl.b64 	%rd47, %rd46, 2;
	add.s64 	%rd48, %rd1, %rd47;
	st.global.f32 	[%rd48], %f219;
	or.b32  	%r43, %r40, 48;
	cvt.s64.s32 	%rd49, %r43;
	add.s64 	%rd50, %rd2, %rd49;
	shl.b64 	%rd51, %rd50, 2;
	add.s64 	%rd52, %rd1, %rd51;
	st.global.f32 	[%rd52], %f218;
	or.b32  	%r44, %r40, 64;
	cvt.s64.s32 	%rd53, %r44;
	add.s64 	%rd54, %rd2, %rd53;
	shl.b64 	%rd55, %rd54, 2;
	add.s64 	%rd56, %rd1, %rd55;
	st.global.f32 	[%rd56], %f217;
	or.b32  	%r45, %r40, 80;
	cvt.s64.s32 	%rd57, %r45;
	add.s64 	%rd58, %rd2, %rd57;
	shl.b64 	%rd59, %rd58, 2;
	add.s64 	%rd60, %rd1, %rd59;
	st.global.f32 	[%rd60], %f216;
	or.b32  	%r46, %r40, 96;
	cvt.s64.s32 	%rd61, %r46;
	add.s64 	%rd62, %rd2, %rd61;
	shl.b64 	%rd63, %rd62, 2;
	add.s64 	%rd64, %rd1, %rd63;
	st.global.f32 	[%rd64], %f215;
	or.b32  	%r47, %r40, 112;
	cvt.s64.s32 	%rd65, %r47;
	add.s64 	%rd66, %rd2, %rd65;
	shl.b64 	%rd67, %rd66, 2;
	add.s64 	%rd68, %rd1, %rd67;
	st.global.f32 	[%rd68], %f214;
	or.b32  	%r48, %r40, 128;
	cvt.s64.s32 	%rd69, %r48;
	add.s64 	%rd70, %rd2, %rd69;
	shl.b64 	%rd71, %rd70, 2;
	add.s64 	%rd72, %rd1, %rd71;
	st.global.f32 	[%rd72], %f213;
	or.b32  	%r49, %r40, 144;
	cvt.s64.s32 	%rd73, %r49;
	add.s64 	%rd74, %rd2, %rd73;
	shl.b64 	%rd75, %rd74, 2;
	add.s64 	%rd76, %rd1, %rd75;
	st.global.f32 	[%rd76], %f212;
	or.b32  	%r50, %r40, 160;
	cvt.s64.s32 	%rd77, %r50;
	add.s64 	%rd78, %rd2, %rd77;
	shl.b64 	%rd79, %rd78, 2;
	add.s64 	%rd80, %rd1, %rd79;
	st.global.f32 	[%rd80], %f211;
	or.b32  	%r51, %r40, 176;
	cvt.s64.s32 	%rd81, %r51;
	add.s64 	%rd82, %rd2, %rd81;
	shl.b64 	%rd83, %rd82, 2;
	add.s64 	%rd84, %rd1, %rd83;
	st.global.f32 	[%rd84], %f210;
	or.b32  	%r52, %r40, 192;
	cvt.s64.s32 	%rd85, %r52;
	add.s64 	%rd86, %rd2, %rd85;
	shl.b64 	%rd87, %rd86, 2;
	add.s64 	%rd88, %rd1, %rd87;
	st.global.f32 	[%rd88], %f209;
	or.b32  	%r53, %r40, 208;
	cvt.s64.s32 	%rd89, %r53;
	add.s64 	%rd90, %rd2, %rd89;
	shl.b64 	%rd91, %rd90, 2;
	add.s64 	%rd92, %rd1, %rd91;
	st.global.f32 	[%rd92], %f208;
	or.b32  	%r54, %r40, 224;
	cvt.s64.s32 	%rd93, %r54;
	add.s64 	%rd94, %rd2, %rd93;
	shl.b64 	%rd95, %rd94, 2;
	add.s64 	%rd96, %rd1, %rd95;
	st.global.f32 	[%rd96], %f207;
	or.b32  	%r55, %r40, 240;
	cvt.s64.s32 	%rd97, %r55;
	add.s64 	%rd98, %rd2, %rd97;
	shl.b64 	%rd99, %rd98, 2;
	add.s64 	%rd100, %rd1, %rd99;
	st.global.f32 	[%rd100], %f206;
$L__BB15_4:
	add.s32 	%r58, %r58, 1;
	add.s32 	%r57, %r57, 1;
	setp.ne.s32 	%p3, %r57, 0;
	add.s32 	%r56, %r56, %r9;
	@%p3 bra 	$L__BB15_2;
$L__BB15_5:
	ret;

}
	// .globl	_Z33rwkv7_state_clampw_forward_kernelI13__nv_bfloat16Li32ELi16EEviiPfPT_S3_S3_S3_S3_S3_S3_S1_S1_
.visible .entry _Z33rwkv7_state_clampw_forward_kernelI13__nv_bfloat16Li32ELi16EEviiPfPT_S3_S3_S3_S3_S3_S3_S1_S1_(
	.param .u32 _Z33rwkv7_state_clampw_forward_kernelI13__nv_bfloat16Li32ELi16EEviiPfPT_S3_S3_S3_S3_S3_S3_S1_S1__param_0,
	.param .u32 _Z33rwkv7_state_clampw_forward_kernelI13__nv_bfloat16Li32ELi16EEviiPfPT_S3_S3_S3_S3_S3_S3_S1_S1__param_1,
	.param .u64 .ptr .align 1 _Z33rwkv7_state_clampw_forward_kernelI13__nv_bfloat16Li32ELi16EEviiPfPT_S3_S3_S3_S3_S3_S3_S1_S1__param_2,
	.param .u64 .ptr .align 1 _Z33rwkv7_state_clampw_forward_kernelI13__nv_bfloat16Li32ELi16EEviiPfPT_S3_S3_S3_S3_S3_S3_S1_S1__param_3,
	.param .u64 .ptr .align 1 _Z33rwkv7_state_clampw_forward_kernelI13__nv_bfloat16Li32ELi16EEviiPfPT_S3_S3_S3_S3_S3_S3_S1_S1__param_4,
	.param .u64 .ptr .align 1 _Z33rwkv7_state_clampw_forward_kernelI13__nv_bfloat16Li32ELi16EEviiPfPT_S3_S3_S3_S3_S3_S3_S1_S1__param_5,
	.param .u64 .ptr .align 1 _Z33rwkv7_state_clampw_forward_kernelI13__nv_bfloat16Li32ELi16EEviiPfPT_S3_S3_S3_S3_S3_S3_S1_S1__param_6,
	.param .u64 .ptr .align 1 _Z33rwkv7_state_clampw_forward_kernelI13__nv_bfloat16Li32ELi16EEviiPfPT_S3_S3_S3_S3_S3_S3_S1_S1__param_7,
	.param .u64 .ptr .align 1 _Z33rwkv7_state_clampw_forward_kernelI13__nv_bfloat16Li32ELi16EEviiPfPT_S3_S3_S3_S3_S3_S3_S1_S1__param_8,
	.param .u64 .ptr .align 1 _Z33rwkv7_state_clampw_forward_kernelI13__nv_bfloat16Li32ELi16EEviiPfPT_S3_S3_S3_S3_S3_S3_S1_S1__param_9,
	.param .u64 .ptr .align 1 _Z33rwkv7_state_clampw_forward_kernelI13__nv_bfloat16Li32ELi16EEviiPfPT_S3_S3_S3_S3_S3_S3_S1_S1__param_10,
	.param .u64 .ptr .align 1 _Z33rwkv7_state_clampw_forward_kernelI13__nv_bfloat16Li32ELi16EEviiPfPT_S3_S3_S3_S3_S3_S3_S1_S1__param_11
)
.maxntid 32
.minnctapersm 2
{
	.reg .pred 	%p<4>;
	.reg .b16 	%rs<8>;
	.reg .b32 	%r<46>;
	.reg .b32 	%f<430>;
	.reg .b64 	%rd<41>;
	// demoted variable
	.shared .align 4 .b8 _ZZ33rwkv7_state_clampw_forward_kernelI13__nv_bfloat16Li32ELi16EEviiPfPT_S3_S3_S3_S3_S3_S3_S1_S1_E1r[128];
	// demoted variable
	.shared .align 4 .b8 _ZZ33rwkv7_state_clampw_forward_kernelI13__nv_bfloat16Li32ELi16EEviiPfPT_S3_S3_S3_S3_S3_S3_S1_S1_E1w[128];
	// demoted variable
	.shared .align 4 .b8 _ZZ33rwkv7_state_clampw_forward_kernelI13__nv_bfloat16Li32ELi16EEviiPfPT_S3_S3_S3_S3_S3_S3_S1_S1_E1k[128];
	// demoted variable
	.shared .align 4 .b8 _ZZ33rwkv7_state_clampw_forward_kernelI13__nv_bfloat16Li32ELi16EEviiPfPT_S3_S3_S3_S3_S3_S3_S1_S1_E1a[128];
	// demoted variable
	.shared .align 4 .b8 _ZZ33rwkv7_state_clampw_forward_kernelI13__nv_bfloat16Li32ELi16EEviiPfPT_S3_S3_S3_S3_S3_S3_S1_S1_E1b[128];
	ld.param.u32 	%r18, [_Z33rwkv7_state_clampw_forward_kernelI13__nv_bfloat16Li32ELi16EEviiPfPT_S3_S3_S3_S3_S3_S3_S1_S1__param_0];
	ld.param.u32 	%r19, [_Z33rwkv7_state_clampw_forward_kernelI13__nv_bfloat16Li32ELi16EEviiPfPT_S3_S3_S3_S3_S3_S3_S1_S1__param_1];
	ld.param.u64 	%rd11, [_Z33rwkv7_state_clampw_forward_kernelI13__nv_bfloat16Li32ELi16EEviiPfPT_S3_S3_S3_S3_S3_S3_S1_S1__param_2];
	ld.param.u64 	%rd12, [_Z33rwkv7_state_clampw_forward_kernelI13__nv_bfloat16Li32ELi16EEviiPfPT_S3_S3_S3_S3_S3_S3_S1_S1__param_3];
	ld.param.u64 	%rd13, [_Z33rwkv7_state_clampw_forward_kernelI13__nv_bfloat16Li32ELi16EEviiPfPT_S3_S3_S3_S3_S3_S3_S1_S1__param_4];
	ld.param.u64 	%rd14, [_Z33rwkv7_state_clampw_forward_kernelI13__nv_bfloat16Li32ELi16EEviiPfPT_S3_S3_S3_S3_S3_S3_S1_S1__param_5];
	ld.param.u64 	%rd15, [_Z33rwkv7_state_clampw_forward_kernelI13__nv_bfloat16Li32ELi16EEviiPfPT_S3_S3_S3_S3_S3_S3_S1_S1__param_6];
	ld.param.u64 	%rd16, [_Z33rwkv7_state_clampw_forward_kernelI13__nv_bfloat16Li32ELi16EEviiPfPT_S3_S3_S3_S3_S3_S3_S1_S1__param_7];
	ld.param.u64 	%rd17, [_Z33rwkv7_state_clampw_forward_kernelI13__nv_bfloat16Li32ELi16EEviiPfPT_S3_S3_S3_S3_S3_S3_S1_S1__param_8];
	ld.param.u64 	%rd18, [_Z33rwkv7_state_clampw_forward_kernelI13__nv_bfloat16Li32ELi16EEviiPfPT_S3_S3_S3_S3_S3_S3_S1_S1__param_9];
	ld.param.u64 	%rd19, [_Z33rwkv7_state_clampw_forward_kernelI13__nv_bfloat16Li32ELi16EEviiPfPT_S3_S3_S3_S3_S3_S3_S1_S1__param_10];
	ld.param.u64 	%rd20, [_Z33rwkv7_state_clampw_forward_kernelI13__nv_bfloat16Li32ELi16EEviiPfPT_S3_S3_S3_S3_S3_S3_S1_S1__param_11];
	mov.u32 	%r1, %tid.x;
	setp.lt.s32 	%p1, %r18, 1;
	@%p1 bra 	$L__BB16_5;
	mov.u32 	%r21, %ctaid.x;
	mov.u32 	%r22, %ctaid.y;
	mul.lo.s32 	%r23, %r19, %r22;
	add.s32 	%r24, %r23, %r21;
	cvta.to.global.u64 	%rd21, %rd11;
	shl.b32 	%r25, %r1, 5;
	cvt.u64.u32 	%rd22, %r25;
	mul.wide.s32 	%rd23, %r24, 1024;
	or.b64  	%rd24, %rd23, %rd22;
	shl.b64 	%rd25, %rd24, 2;
	add.s64 	%rd26, %rd21, %rd25;
	ld.global.nc.f32 	%f398, [%rd26+124];
	ld.global.nc.f32 	%f399, [%rd26+120];
	ld.global.nc.f32 	%f400, [%rd26+116];
	ld.global.nc.f32 	%f401, [%rd26+112];
	ld.global.nc.f32 	%f402, [%rd26+108];
	ld.global.nc.f32 	%f403, [%rd26+104];
	ld.global.nc.f32 	%f404, [%rd26+100];
	ld.global.nc.f32 	%f405, [%rd26+96];
	ld.global.nc.f32 	%f406, [%rd26+92];
	ld.global.nc.f32 	%f407, [%rd26+88];
	ld.global.nc.f32 	%f408, [%rd26+84];
	ld.global.nc.f32 	%f409, [%rd26+80];
	ld.global.nc.f32 	%f410, [%rd26+76];
	ld.global.nc.f32 	%f411, [%rd26+72];
	ld.global.nc.f32 	%f412, [%rd26+68];
	ld.global.nc.f32 	%f413, [%rd26+64];
	ld.global.nc.f32 	%f414, [%rd26+60];
	ld.global.nc.f32 	%f415, [%rd26+56];
	ld.global.nc.f32 	%f416, [%rd26+52];
	ld.global.nc.f32 	%f417, [%rd26+48];
	ld.global.nc.f32 	%f418, [%rd26+44];
	ld.global.nc.f32 	%f419, [%rd26+40];
	ld.global.nc.f32 	%f420, [%rd26+36];
	ld.global.nc.f32 	%f421, [%rd26+32];
	ld.global.nc.f32 	%f422, [%rd26+28];
	ld.global.nc.f32 	%f423, [%rd26+24];
	ld.global.nc.f32 	%f424, [%rd26+20];
	ld.global.nc.f32 	%f425, [%rd26+16];
	ld.global.nc.f32 	%f426, [%rd26+12];
	ld.global.nc.f32 	%f427, [%rd26+8];
	ld.global.nc.f32 	%f428, [%rd26+4];
	ld.global.nc.f32 	%f429, [%rd26];
	shl.b32 	%r26, %r1, 2;
	mov.u32 	%r27, _ZZ33rwkv7_state_clampw_forward_kernelI13__nv_bfloat16Li32ELi16EEviiPfPT_S3_S3_S3_S3_S3_S3_S1_S1_E1r;
	add.s32 	%r2, %r27, %r26;
	mov.u32 	%r28, _ZZ33rwkv7_state_clampw_forward_kernelI13__nv_bfloat16Li32ELi16EEviiPfPT_S3_S3_S3_S3_S3_S3_S1_S1_E1w;
	add.s32 	%r3, %r28, %r26;
	mov.u32 	%r29, _ZZ33rwkv7_state_clampw_forward_kernelI13__nv_bfloat16Li32ELi16EEviiPfPT_S3_S3_S3_S3_S3_S3_S1_S1_E1k;
	add.s32 	%r4, %r29, %r26;
	mov.u32 	%r30, _ZZ33rwkv7_state_clampw_forward_kernelI13__nv_bfloat16Li32ELi16EEviiPfPT_S3_S3_S3_S3_S3_S3_S1_S1_E1a;
	add.s32 	%r5, %r30, %r26;
	mov.u32 	%r31, _ZZ33rwkv7_state_clampw_forward_kernelI13__nv_bfloat16Li32ELi16EEviiPfPT_S3_S3_S3_S3_S3_S3_S1_S1_E1b;
	add.s32 	%r6, %r31, %r26;
	neg.s32 	%r44, %r18;
	mad.lo.s32 	%r32, %r23, %r18, %r21;
	shl.b32 	%r33, %r32, 5;
	or.b32  	%r42, %r1, %r33;
	shl.b32 	%r9, %r19, 5;
	shr.s32 	%r34, %r18, 31;
	shr.u32 	%r35, %r34, 28;
	add.s32 	%r36, %r18, %r35;
	shl.b32 	%r37, %r36, 6;
	and.b32  	%r38, %r37, -1024;
	mul.wide.s32 	%rd1, %r24, %r38;
	cvta.to.global.u64 	%rd2, %rd12;
	cvta.to.global.u64 	%rd3, %rd13;
	cvta.to.global.u64 	%rd4, %rd14;
	cvta.to.global.u64 	%rd5, %rd16;
	cvta.to.global.u64 	%rd6, %rd17;
	cvta.to.global.u64 	%rd7, %rd20;
	cvta.to.global.u64 	%rd8, %rd15;
	cvta.to.global.u64 	%rd9, %rd18;
	cvta.to.global.u64 	%rd10, %rd19;
	mov.b32 	%r43, 0;
	mov.u32 	%r45, %r43;
$L__BB16_2:
	bar.sync 	0;
	mul.wide.s32 	%rd27, %r42, 2;
	add.s64 	%rd28, %rd2, %rd27;
	ld.global.nc.u16 	%rs1, [%rd28];
	// begin inline asm
	{ cvt.f32.bf16 %f97, %rs1;}

	// end inline asm
	st.shared.f32 	[%r2], %f97;
	add.s64 	%rd29, %rd3, %rd27;
	ld.global.nc.u16 	%rs2, [%rd29];
	// begin inline asm
	{ cvt.f32.bf16 %f98, %rs2;}

	// end inline asm
	mul.f32 	%f104, %f98, 0fBFB8AA3B;
	ex2.approx.f32 	%f105, %f104;
	add.f32 	%f106, %f105, 0f3F800000;
	mov.f32 	%f107, 0fBF1B4598;
	div.rn.f32 	%f108, %f107, %f106;
	mul.f32 	%f109, %f108, 0f3FB8AA3B;
	ex2.approx.f32 	%f110, %f109;
	st.shared.f32 	[%r3], %f110;
	add.s64 	%rd30, %rd4, %rd27;
	ld.global.nc.u16 	%rs3, [%rd30];
	// begin inline asm
	{ cvt.f32.bf16 %f99, %rs3;}

	// end inline asm
	st.shared.f32 	[%r4], %f99;
	add.s64 	%rd31, %rd5, %rd27;
	ld.global.nc.u16 	%rs4, [%rd31];
	// begin inline asm
	{ cvt.f32.bf16 %f100, %rs4;}

	// end inline asm
	st.shared.f32 	[%r5], %f100;
	add.s64 	%rd32, %rd6, %rd27;
	ld.global.nc.u16 	%rs5, [%rd32];
	// begin inline asm
	{ cvt.f32.bf16 %f101, %rs5;}

	// end inline asm
	st.shared.f32 	[%r6], %f101;
	bar.sync 	0;
	ld.shared.f32 	%f111, [_ZZ33rwkv7_state_clampw_forward_kernelI13__nv_bfloat16Li32ELi16EEviiPfPT_S3_S3_S3_S3_S3_S3_S1_S1_E1a];
	fma.rn.f32 	%f112, %f429, %f111, 0f00000000;
	ld.shared.f32 	%f113, [_ZZ33rwkv7_state_clampw_forward_kernelI13__nv_bfloat16Li32ELi16EEviiPfPT_S3_S3_S3_S3_S3_S3_S1_S1_E1a+4];
	fma.rn.f32 	%f114, %f428, %f113, %f112;
	ld.shared.f32 	%f115, [_ZZ33rwkv7_state_clampw_forward_kernelI13__nv_bfloat16Li32ELi16EEviiPfPT_S3_S3_S3_S3_S3_S3_S1_S1_E1a+8];
	fma.rn.f32 	%f116, %f427, %f115, %f114;
	ld.shared.f32 	%f117, [_ZZ33rwkv7_state_clampw_forward_kernelI13__nv_bfloat16Li32ELi16EEviiPfPT_S3_S3_S3_S3_S3_S3_S1_S1_E1a+12];
	fma.rn.f32 	%f118, %f426, %f117, %f116;
	ld.shared.f32 	%f119, [_ZZ33rwkv7_state_clampw_forward_kernelI13__nv_bfloat16Li32ELi16EEviiPfPT_S3_S3_S3_S3_S3_S3_S1_S1_E1a+16];
	fma.rn.f32 	%f120, %f425, %f119, %f118;
	ld.shared.f32 	%f121, [_ZZ33rwkv7_state_clampw_forward_kernelI13__nv_bfloat16Li32ELi16EEviiPfPT_S3_S3_S3_S3_S3_S3_S1_S1_E1a+20];
	fma.rn.f32 	%f122, %f424, %f121, %f120;
	ld.shared.f32 	%f123, [_ZZ33rwkv7_state_clampw_forward_kernelI13__nv_bfloat16Li32ELi16EEviiPfPT_S3_S3_S3_S3_S3_S3_S1_S1_E1a+24];
	fma.rn.f32 	%f124, %f423, %f123, %f122;
	ld.shared.f32 	%f125, [_ZZ33rwkv7_state_clampw_forward_kernelI13__nv_bfloat16Li32ELi16EEviiPfPT_S3_S3_S3_S3_S3_S3_S1_S1_E1a+28];
	fma.rn.f32 	%f126, %f422, %f125, %f124;
	ld.shared.f32 	%f127, [_ZZ33rwkv7_state_clampw_forward_kernelI13__nv_bfloat16Li32ELi16EEviiPfPT_S3_S3_S3_S3_S3_S3_S1_S1_E1a+32];
	fma.rn.f32 	%f128, %f421, %f127, %f126;
	ld.shared.f32 	%f129, [_ZZ33rwkv7_state_clampw_forward_kernelI13__nv_bfloat16Li32ELi16EEviiPfPT_S3_S3_S3_S3_S3_S3_S1_S1_E1a+36];
	fma.rn.f32 	%f130, %f420, %f129, %f128;
	ld.shared.f32 	%f131, [_ZZ33rwkv7_state_clampw_forward_kernelI13__nv_bfloat16Li32ELi16EEviiPfPT_S3_S3_S3_S3_S3_S3_S1_S1_E1a+40];
	fma.rn.f32 	%f132, %f419, %f131, %f130;
	ld.shared.f32 	%f133, [_ZZ33rwkv7_state_clampw_forward_kernelI13__nv_bfloat16Li32ELi16EEviiPfPT_S3_S3_S3_S3_S3_S3_S1_S1_E1a+44];
	fma.rn.f32 	%f134, %f418, %f133, %f132;
	ld.shared.f32 	%f135, [_ZZ33rwkv7_state_clampw_forward_kernelI13__nv_bfloat16Li32ELi16EEviiPfPT_S3_S3_S3_S3_S3_S3_S1_S1_E1a+48];
	fma.rn.f32 	%f136, %f417, %f135, %f134;
	ld.shared.f32 	%f137, [_ZZ33rwkv7_state_clampw_forward_kernelI13__nv_bfloat16Li32ELi16EEviiPfPT_S3_S3_S3_S3_S3_S3_S1_S1_E1a+52];
	fma.rn.f32 	%f138, %f416, %f137, %f136;
	ld.shared.f32 	%f139, [_ZZ33rwkv7_state_clampw_forward_kernelI13__nv_bfloat16Li32ELi16EEviiPfPT_S3_S3_S3_S3_S3_S3_S1_S1_E1a+56];
	fma.rn.f32 	%f140, %f415, %f139, %f138;
	ld.shared.f32 	%f141, [_ZZ33rwkv7_state_clampw_forward_kernelI13__nv_bfloat16Li32ELi16EEviiPfPT_S3_S3_S3_S3_S3_S3_S1_S1_E1a+60];
	fma.rn.f32 	%f142, %f414, %f141, %f140;
	ld.shared.f32 	%f143, [_ZZ33rwkv7_state_clampw_forward_kernelI13__nv_bfloat16Li32ELi16EEviiPfPT_S3_S3_S3_S3_S3_S3_S1_S1_E1a+64];
	fma.rn.f32 	%f144, %f413, %f143, %f142;
	ld.shared.f32 	%f145, [_ZZ33rwkv7_state_clampw_forward_kernelI13__nv_bfloat16Li32ELi16EEviiPfPT_S3_S3_S3_S3_S3_S3_S1_S1_E1a+68];
	fma.rn.f32 	%f146, %f412, %f145, %f144;
	ld.shared.f32 	%f147, [_ZZ33rwkv7_state_clampw_forward_kernelI13__nv_bfloat16Li32ELi16EEviiPfPT_S3_S3_S3_S3_S3_S3_S1_S1_E1a+72];
	fma.rn.f32 	%f148, %f411, %f147, %f146;
	ld.shared.f32 	%f149, [_ZZ33rwkv7_state_clampw_forward_kernelI13__nv_bfloat16Li32ELi16EEviiPfPT_S3_S3_S3_S3_S3_S3_S1_S1_E1a+76];
	fma.rn.f32 	%f150, %f410, %f149, %f148;
	ld.shared.f32 	%f151, [_ZZ33rwkv7_state_clampw_forward_kernelI13__nv_bfloat16Li32ELi16EEviiPfPT_S3_S3_S3_S3_S3_S3_S1_S1_E1a+80];
	fma.rn.f32 	%f152, %f409, %f151, %f150;
	ld.shared.f32 	%f153, [_ZZ33rwkv7_state_clampw_forward_kernelI13__nv_bfloat16Li32ELi16EEviiPfPT_S3_S3_S3_S3_S3_S3_S1_S1_E1a+84];
	fma.rn.f32 	%f154, %f408, %f153, %f152;
	ld.shared.f32 	%f155, [_ZZ33rwkv7_state_clampw_forward_kernelI13__nv_bfloat16Li32ELi16EEviiPfPT_S3_S3_S3_S3_S3_S3_S1_S1_E1a+88];
	fma.rn.f32 	%f156, %f407, %f155, %f154;
	ld.shared.f32 	%f157, [_ZZ33rwkv7_state_clampw_forward_kernelI13__nv_bfloat16Li32ELi16EEviiPfPT_S3_S3_S3_S3_S3_S3_S1_S1_E1a+92];
	fma.rn.f32 	%f158, %f406, %f157, %f156;
	ld.shared.f32 	%f159, [_ZZ33rwkv7_state_clampw_forward_kernelI13__nv_bfloat16Li32ELi16EEviiPfPT_S3_S3_S3_S3_S3_S3_S1_S1_E1a+96];
	fma.rn.f32 	%f160, %f405, %f159, %f158;
	ld.shared.f32 	%f161, [_ZZ33rwkv7_state_clampw_forward_kernelI13__nv_bfloat16Li32ELi16EEviiPfPT_S3_S3_S3_S3_S3_S3_S1_S1_E1a+100];
	fma.rn.f32 	%f162, %f404, %f161, %f160;
	ld.shared.f32 	%f163, [_ZZ33rwkv7_state_clampw_forward_kernelI13__nv_bfloat16Li32ELi16EEviiPfPT_S3_S3_S3_S3_S3_S3_S1_S1_E1a+104];
	fma.rn.f32 	%f164, %f403, %f163, %f162;
	ld.shared.f32 	%f165, [_ZZ33rwkv7_state_clampw_forward_kernelI13__nv_bfloat16Li32ELi16EEviiPfPT_S3_S3_S3_S3_S3_S3_S1_S1_E1a+108];
	fma.rn.f32 	%f166, %f402, %f165, %f164;
	ld.shared.f32 	%f167, [_ZZ33rwkv7_state_clampw_forward_kernelI13__nv_bfloat16Li32ELi16EEviiPfPT_S3_S3_S3_S3_S3_S3_S1_S1_E1a+112];
	fma.rn.f32 	%f168, %f401, %f167, %f166;
	ld.shared.f32 	%f169, [_ZZ33rwkv7_state_clampw_forward_kernelI13__nv_bfloat16Li32ELi16EEviiPfPT_S3_S3_S3_S3_S3_S3_S1_S1_E1a+116];
	fma.rn.f32 	%f170, %f400, %f169, %f168;
	ld.shared.f32 	%f171, [_ZZ33rwkv7_state_clampw_forward_kernelI13__nv_bfloat16Li32ELi16EEviiPfPT_S3_S3_S3_S3_S3_S3_S1_S1_E1a+120];
	fma.rn.f32 	%f172, %f399, %f171, %f170;
	ld.shared.f32 	%f173, [_ZZ33rwkv7_state_clampw_forward_kernelI13__nv_bfloat16Li32ELi16EEviiPfPT_S3_S3_S3_S3_S3_S3_S1_S1_E1a+124];
	fma.rn.f32 	%f174, %f398, %f173, %f172;
	mul.wide.s32 	%rd33, %r42, 4;
	add.s64 	%rd34, %rd7, %rd33;
	st.global.f32 	[%rd34], %f174;
	add.s64 	%rd35, %rd8, %rd27;
	ld.global.nc.u16 	%rs6, [%rd35];
	// begin inline asm
	{ cvt.f32.bf16 %f102, %rs6;}

	// end inline asm
	ld.shared.f32 	%f175, [_ZZ33rwkv7_state_clampw_forward_kernelI13__nv_bfloat16Li32ELi16EEviiPfPT_S3_S3_S3_S3_S3_S3_S1_S1_E1w];
	ld.shared.f32 	%f176, [_ZZ33rwkv7_state_clampw_forward_kernelI13__nv_bfloat16Li32ELi16EEviiPfPT_S3_S3_S3_S3_S3_S3_S1_S1_E1b];
	ld.shared.f32 	%f177, [_ZZ33rwkv7_state_clampw_forward_kernelI13__nv_bfloat16Li32ELi16EEviiPfPT_S3_S3_S3_S3_S3_S3_S1_S1_E1k];
	mul.f32 	%f178, %f102, %f177;
	fma.rn.f32 	%f179, %f174, %f176, %f178;
	fma.rn.f32 	%f429, %f429, %f175, %f179;
	ld.shared.f32 	%f180, [_ZZ33rwkv7_state_clampw_forward_kernelI13__nv_bfloat16Li32ELi16EEviiPfPT_S3_S3_S3_S3_S3_S3_S1_S1_E1r];
	fma.rn.f32 	%f181, %f180, %f429, 0f00000000;
	ld.shared.f32 	%f182, [_ZZ33rwkv7_state_clampw_forward_kernelI13__nv_bfloat16Li32ELi16EEviiPfPT_S3_S3_S3_S3_S3_S3_S1_S1_E1w+4];
	ld.shared.f32 	%f183, [_ZZ33rwkv7_state_clampw_forward_kernelI13__nv_bfloat16Li32ELi16EEviiPfPT_S3_S3_S3_S3_S3_S3_S1_S1_E1b+4];
	ld.shared.f32 	%f184, [_ZZ33rwkv7_state_clampw_forward_kernelI13__nv_bfloat16Li32ELi16EEviiPfPT_S3_S3_S3_S3_S3_S3_S1_S1_E1k+4];
	mul.f32 	%f185, %f102, %f184;
	fma.rn.f32 	%f186, %f174, %f183, %f185;
	fma.rn.f32 	%f428, %f428, %f182, %f186;
	ld.shared.f32 	%f187, [_ZZ33rwkv7_state_clampw_forward_kernelI13__nv_bfloat16Li32ELi16EEviiPfPT_S3_S3_S3_S3_S3_S3_S1_S1_E1r+4];
	fma.rn.f32 	%f188, %f187, %f428, %f181;
	ld.shared.f32 	%f189, [_ZZ33rwkv7_state_clampw_forward_kernelI13__nv_bfloat16Li32ELi16EEviiPfPT_S3_S3_S3_S3_S3_S3_S1_S1_E1w+8];
	ld.shared.f32 	%f190, [_ZZ33rwkv7_state_clampw_forward_kernelI13__nv_bfloat16Li32ELi16EEviiPfPT_S3_S3_S3_S3_S3_S3_S1_S1_E1b+8];
	ld.shared.f32 	%f191, [_ZZ33rwkv7_state_clampw_forward_kernelI13__nv_bfloat16Li32ELi16EEviiPfPT_S3_S3_S3_S3_S3_S3_S1_S1_E1k+8];
	mul.f32 	%f192, %f102, %f191;
	fma.rn.f32 	%f193, %f174, %f190, %f192;
	fma.rn.f32 	%f427, %f427, %f189, %f193;
	ld.shared.f32 	%f194, [_ZZ33rwkv7_state_clampw_forward_kernelI13__nv_bfloat16Li32ELi16EEviiPfPT_S3_S3_S3_S3_S3_S3_S1_S1_E1r+8];
	fma.rn.f32 	%f195, %f194, %f427, %f188;
	ld.shared.f32 	%f196, [_ZZ33rwkv7_state_clampw_forward_kernelI13__nv_bfloat16Li32ELi16EEviiPfPT_S3_S3_S3_S3_S3_S3_S1_S1_E1w+12];
	ld.shared.f32 	%f197, [_ZZ33rwkv7_state_clampw_forward_kernelI13__nv_bfloat16Li32ELi16EEviiPfPT_S3_S3_S3_S3_S3_S3_S1_S1_E1b+12];
	ld.shared.f32 	%f198, [_ZZ33rwkv7_state_clampw_forward_kernelI13__nv_bfloat16Li32ELi16EEviiPfPT_S3_S3_S3_S3_S3_S3_S1_S1_E1k+12];
	mul.f32 	%f199, %f102, %f198;
	fma.rn.f32 	%f200, %f174, %f197, %f199;
	fma.rn.f32 	%f426, %f426, %f196, %f200;
	ld.shared.f32 	%f201, [_ZZ33rwkv7_state_clampw_forward_kernelI13__nv_bfloat16Li32ELi16EEviiPfPT_S3_S3_S3_S3_S3_S3_S1_S1_E1r+12];
	fma.rn.f32 	%f202, %f201, %f426, %f195;
	ld.shared.f32 	%f203, [_ZZ33rwkv7_state_clampw_forward_kernelI13__nv_bfloat16Li32ELi16EEviiPfPT_S3_S3_S3_S3_S3_S3_S1_S1_E1w+16];
	ld.shared.f32 	%f204, [_ZZ33rwkv7_state_clampw_forward_kernelI13__nv_bfloat16Li32ELi16EEviiPfPT_S3_S3_S3_S3_S3_S3_S1_S1_E1b+16];
	ld.shared.f32 	%f205, [_ZZ33rwkv7_state_clampw_forward_kernelI13__nv_bfloat16Li32ELi16EEviiPfPT_S3_S3_S3_S3_S3_S3_S1_S1_E1k+16];
	mul.f32 	%f206, %f102, %f205;
	fma.rn.f32 	%f207, %f174, %f204, %f206;
	fma.rn.f32 	%f425, %f425, %f203, %f207;
	ld.shared.f32 	%f208, [_ZZ33rwkv7_state_clampw_forward_kernelI13__nv_bfloat16Li32ELi16EEviiPfPT_S3_S3_S3_S3_S3_S3_S1_S1_E1r+16];
	fma.rn.f32 	%f209, %f208, %f425, %f202;
	ld.shared.f32 	%f210, [_ZZ33rwkv7_state_clampw_forward_kernelI13__nv_bfloat16Li32ELi16EEviiPfPT_S3_S3_S3_S3_S3_S3_S1_S1_E1w+20];
	ld.shared.f32 	%f211, [_ZZ33rwkv7_state_clampw_forward_kernelI13__nv_bfloat16Li32ELi16EEviiPfPT_S3_S3_S3_S3_S3_S3_S1_S1_E1b+20];
	ld.shared.f32 	%f212, [_ZZ33rwkv7_state_clampw_forward_kernelI13__nv_bfloat16Li32ELi16EEviiPfPT_S3_S3_S3_S3_S3_S3_S1_S1_E1k+20];
	mul.f32 	%f213, %f102, %f212;
	fma.rn.f32 	%f214, %f174, %f211, %f213;
	fma.rn.f32 	%f424, %f424, %f210, %f214;
	ld.shared.f32 	%f215, [_ZZ33rwkv7_state_clampw_forward_kernelI13__nv_bfloat16Li32ELi16EEviiPfPT_S3_S3_S3_S3_S3_S3_S1_S1_E1r+20];
	fma.rn.f32 	%f216, %f215, %f424, %f209;
	ld.shared.f32 	%f217, [_ZZ33rwkv7_state_clampw_forward_kernelI13__nv_bfloat16Li32ELi16EEviiPfPT_S3_S3_S3_S3_S3_S3_S1_S1_E1w+24];
	ld.shared.f32 	%f218, [_ZZ33rwkv7_state_clampw_forward_kernelI13__nv_bfloat16Li32ELi16EEviiPfPT_S3_S3_S3_S3_S3_S3_S1_S1_E1b+24];
	ld.shared.f32 	%f219, [_ZZ33rwkv7_state_clampw_forward_kernelI13__nv_bfloat16Li32ELi16EEviiPfPT_S3_S3_S3_S3_S3_S3_S1_S1_E1k+24];
	mul.f32 	%f220, %f102, %f219;
	fma.rn.f32 	%f221, %f174, %f218, %f220;
	fma.rn.f32 	%f423, %f423, %f217, %f221;
	ld.shared.f32 	%f222, [_ZZ33rwkv7_state_clampw_forward_kernelI13__nv_bfloat16Li32ELi16EEviiPfPT_S3_S3_S3_S3_S3_S3_S1_S1_E1r+24];
	fma.rn.f32 	%f223, %f222, %f423, %f216;
	ld.shared.f32 	%f224, [_ZZ33rwkv7_state_clampw_forward_kernelI13__nv_bfloat16Li32ELi16EEviiPfPT_S3_S3_S3_S3_S3_S3_S1_S1_E1w+28];
	ld.shared.f32 	%f225, [_ZZ33rwkv7_state_clampw_forward_kernelI13__nv_bfloat16Li32ELi16EEviiPfPT_S3_S3_S3_S3_S3_S3_S1_S1_E1b+28];
	ld.shared.f32 	%f226, [_ZZ33rwkv7_state_clampw_forward_kernelI13__nv_bfloat16Li32ELi16EEviiPfPT_S3_S3_S3_S3_S3_S3_S1_S1_E1k+28];
	mul.f32 	%f227, %f102, %f226;
	fma.rn.f32 	%f228, %f174, %f225, %f227;
	fma.rn.f32 	%f422, %f422, %f224, %f228;
	ld.shared.f32 	%f229, [_ZZ33rwkv7_state_clampw_forward_kernelI13__nv_bfloat16Li32ELi16EEviiPfPT_S3_S3_S3_S3_S3_S3_S1_S1_E1r+28];
	fma.rn.f32 	%f230, %f229, %f422, %f223;
	ld.shared.f32 	%f231, [_ZZ33rwkv7_state_clampw_forward_kernelI13__nv_bfloat16Li32ELi16EEviiPfPT_S3_S3_S3_S3_S3_S3_S1_S1_E1w+32];
	ld.shared.f32 	%f232, [_ZZ33rwkv7_state_clampw_forward_kernelI13__nv_bfloat16Li32ELi16EEviiPfPT_S3_S3_S3_S3_S3_S3_S1_S1_E1b+32];
	ld.shared.f32 	%f233, [_ZZ33rwkv7_state_clampw_forward_kernelI13__nv_bfloat16Li32ELi16EEviiPfPT_S3_S3_S3_S3_S3_S3_S1_S1_E1k+32];
	mul.f32 	%f234, %f102, %f233;
	fma.rn.f32 	%f235, %f174, %f232, %f234;
	fma.rn.f32 	%f421, %f421, %f231, %f235;
	ld.shared.f32 	%f236, [_ZZ33rwkv7_state_clampw_forward_kernelI13__nv_bfloat16Li32ELi16EEviiPfPT_S3_S3_S3_S3_S3_S3_S1_S1_E1r+32];
	fma.rn.f32 	%f237, %f236, %f421, %f230;
	ld.shared.f32 	%f238, [_ZZ33rwkv7_state_clampw_forward_kernelI13__nv_bfloat16Li32ELi16EEviiPfPT_S3_S3_S3_S3_S3_S3_S1_S1_E1w+36];
	ld.shared.f32 	%f239, [_ZZ33rwkv7_state_clampw_forward_kernelI13__nv_bfloat16Li32ELi16EEviiPfPT_S3_S3_S3_S3_S3_S3_S1_S1_E1b+36];
	ld.shared.f32 	%f240, [_ZZ33rwkv7_state_clampw_forward_kernelI13__nv_bfloat16Li32ELi16EEviiPfPT_S3_S3_S3_S3_S3_S3_S1_S1_E1k+36];
	mul.f32 	%f241, %f102, %f240;
	fma.rn.f32 	%f242, %f174, %f239, %f241;
	fma.rn.f32 	%f420, %f420, %f238, %f242;
	ld.shared.f32 	%f243, [_ZZ33rwkv7_state_clampw_forward_kernelI13__nv_bfloat16Li32ELi16EEviiPfPT_S3_S3_S3_S3_S3_S3_S1_S1_E1r+36];
	fma.rn.f32 	%f244, %f243, %f420, %f237;
	ld.shared.f32 	%f245, [_ZZ33rwkv7_state_clampw_forward_kernelI13__nv_bfloat16Li32ELi16EEviiPfPT_S3_S3_S3_S3_S3_S3_S1_S1_E1w+40];
	ld.shared.f32 	%f246, [_ZZ33rwkv7_state_clampw_forward_kernelI13__nv_bfloat16Li32ELi16EEviiPfPT_S3_S3_S3_S3_S3_S3_S1_S1_E1b+40];
	ld.shared.f32 	%f247, [_ZZ33rwkv7_state_clampw_forward_kernelI13__nv_bfloat16Li32ELi16EEviiPfPT_S3_S3_S3_S3_S3_S3_S1_S1_E1k+40];
	mul.f32 	%f248, %f102, %f247;
	fma.rn.f32 	%f249, %f174, %f246, %f248;
	fma.rn.f32 	%f419, %f419, %f245, %f249;
	ld.shared.f32 	%f250, [_ZZ33rwkv7_state_clampw_forward_kernelI13__nv_bfloat16Li32ELi16EEviiPfPT_S3_S3_S3_S3_S3_S3_S1_S1_E1r+40];
	fma.rn.f32 	%f251, %f250, %f419, %f244;
	ld.shared.f32 	%f252, [_ZZ33rwkv7_state_clampw_forward_kernelI13__nv_bfloat16Li32ELi16EEviiPfPT_S3_S3_S3_S3_S3_S3_S1_S1_E1w+44];
	ld.shared.f32 	%f253, [_ZZ33rwkv7_state_clampw_forward_kernelI13__nv_bfloat16Li32ELi16EEviiPfPT_S3_S3_S3_S3_S3_S3_S1_S1_E1b+44];
	ld.shared.f32 	%f254, [_ZZ33rwkv7_state_clampw_forward_kernelI13__nv_bfloat16Li32ELi16EEviiPfPT_S3_S3_S3_S3_S3_S3_S1_S1_E1k+44];
	mul.f32 	%f255, %f102, %f254;
	fma.rn.f32 	%f256, %f174, %f253, %f255;
	fma.rn.f32 	%f418, %f418, %f252, %f256;
	ld.shared.f32 	%f257, [_ZZ33rwkv7_state_clampw_forward_kernelI13__nv_bfloat16Li32ELi16EEviiPfPT_S3_S3_S3_S3_S3_S3_S1_S1_E1r+44];
	fma.rn.f32 	%f258, %f257, %f418, %f251;
	ld.shared.f32 	%f259, [_ZZ33rwkv7_state_clampw_forward_kernelI13__nv_bfloat16Li32ELi16EEviiPfPT_S3_S3_S3_S3_S3_S3_S1_S1_E1w+48];
	ld.shared.f32 	%f260, [_ZZ33rwkv7_state_clampw_forward_kernelI13__nv_bfloat16Li32ELi16EEviiPfPT_S3_S3_S3_S3_S3_S3_S1_S1_E1b+48];
	ld.shared.f32 	%f261, [_ZZ33rwkv7_state_clampw_forward_kernelI13__nv_bfloat16Li32ELi16EEviiPfPT_S3_S3_S3_S3_S3_S3_S1_S1_E1k+48];
	mul.f32 	%f262, %f102, %f261;
	fma.rn.f32 	%f263, %f174, %f260, %f262;
	fma.rn.f32 	%f417, %f417, %f259, %f263;
	ld.shared.f32 	%f264, [_ZZ33rwkv7_state_clampw_forward_kernelI13__nv_bfloat16Li32ELi16EEviiPfPT_S3_S3_S3_S3_S3_S3_S1_S1_E1r+48];
	fma.rn.f32 	%f265, %f264, %f417, %f258;
	ld.shared.f32 	%f266, [_ZZ33rwkv7_state_clampw_forward_kernelI13__nv_bfloat16Li32ELi16EEviiPfPT_S3_S3_S3_S3_S3_S3_S1_S1_E1w+52];
	ld.shared.f32 	%f267, [_ZZ33rwkv7_state_clampw_forward_kernelI13__nv_bfloat16Li32ELi16EEviiPfPT_S3_S3_S3_S3_S3_S3_S1_S1_E1b+52];
	ld.shared.f32 	%f268, [_ZZ33rwkv7_state_clampw_forward_kernelI13__nv_bfloat16Li32ELi16EEviiPfPT_S3_S3_S3_S3_S3_S3_S1_S1_E1k+52];
	mul.f32 	%f269, %f102, %f268;
	fma.rn.f32 	%f270, %f174, %f267, %f269;
	fma.rn.f32 	%f416, %f416, %f266, %f270;
	ld.shared.f32 	%f271, [_ZZ33rwkv7_state_clampw_forward_kernelI13__nv_bfloat16Li32ELi16EEviiPfPT_S3_S3_S3_S3_S3_S3_S1_S1_E1r+52];
	fma.rn.f32 	%f272, %f271, %f416, %f265;
	ld.shared.f32 	%f273, [_ZZ33rwkv7_state_clampw_forward_kernelI13__nv_bfloat16Li32ELi16EEviiPfPT_S3_S3_S3_S3_S3_S3_S1_S1_E1w+56];
	ld.shared.f32 	%f274, [_ZZ33rwkv7_state_clampw_forward_kernelI13__nv_bfloat16Li32ELi16EEviiPfPT_S3_S3_S3_S3_S3_S3_S1_S1_E1b+56];
	ld.shared.f32 	%f275, [_ZZ33rwkv7_state_clampw_forward_kernelI13__nv_bfloat16Li32ELi16EEviiPfPT_S3_S3_S3_S3_S3_S3_S1_S1_E1k+56];
	mul.f32 	%f276, %f102, %f275;
	fma.rn.f32 	%f277, %f174, %f274, %f276;
	fma.rn.f32 	%f415, %f415, %f273, %f277;
	ld.shared.f32 	%f278, [_ZZ33rwkv7_state_clampw_forward_kernelI13__nv_bfloat16Li32ELi16EEviiPfPT_S3_S3_S3_S3_S3_S3_S1_S1_E1r+56];
	fma.rn.f32 	%f279, %f278, %f415, %f272;
	ld.shared.f32 	%f280, [_ZZ33rwkv7_state_clampw_forward_kernelI13__nv_bfloat16Li32ELi16EEviiPfPT_S3_S3_S3_S3_S3_S3_S1_S1_E1w+60];
	ld.shared.f32 	%f281, [_ZZ33rwkv7_state_clampw_forward_kernelI13__nv_bfloat16Li32ELi16EEviiPfPT_S3_S3_S3_S3_S3_S3_S1_S1_E1b+60];
	ld.shared.f32 	%f282, [_ZZ33rwkv7_state_clampw_forward_kernelI13__nv_bfloat16Li32ELi16EEviiPfPT_S3_S3_S3_S3_S3_S3_S1_S1_E1k+60];
	mul.f32 	%f283, %f102, %f282;
	fma.rn.f32 	%f284, %f174, %f281, %f283;
	fma.rn.f32 	%f414, %f414, %f280, %f284;
	ld.shared.f32 	%f285, [_ZZ33rwkv7_state_clampw_forward_kernelI13__nv_bfloat16Li32ELi16EEviiPfPT_S3_S3_S3_S3_S3_S3_S1_S1_E1r+60];
	fma.rn.f32 	%f286, %f285, %f414, %f279;
	ld.shared.f32 	%f287, [_ZZ33rwkv7_state_clampw_forward_kernelI13__nv_bfloat16Li32ELi16EEviiPfPT_S3_S3_S3_S3_S3_S3_S1_S1_E1w+64];
	ld.shared.f32 	%f288, [_ZZ33rwkv7_state_clampw_forward_kernelI13__nv_bfloat16Li32ELi16EEviiPfPT_S3_S3_S3_S3_S3_S3_S1_S1_E1b+64];
	ld.shared.f32 	%f289, [_ZZ33rwkv7_state_clampw_forward_kernelI13__nv_bfloat16Li32ELi16EEviiPfPT_S3_S3_S3_S3_S3_S3_S1_S1_E1k+64];
	mul.f32 	%f290, %f102, %f289;
	fma.rn.f32 	%f291, %f174, %f288, %f290;
	fma.rn.f32 	%f413, %f413, %f287, %f291;
	ld.shared.f32 	%f292, [_ZZ33rwkv7_state_clampw_forward_kernelI13__nv_bfloat16Li32ELi16EEviiPfPT_S3_S3_S3_S3_S3_S3_S1_S1_E1r+64];
	fma.rn.f32 	%f293, %f292, %f413, %f286;
	ld.shared.f32 	%f294, [_ZZ33rwkv7_state_clampw_forward_kernelI13__nv_bfloat16Li32ELi16EEviiPfPT_S3_S3_S3_S3_S3_S3_S1_S1_E1w+68];
	ld.shared.f32 	%f295, [_ZZ33rwkv7_state_clampw_forward_kernelI13__nv_bfloat16Li32ELi16EEviiPfPT_S3_S3_S3_S3_S3_S3_S1_S1_E1b+68];
	ld.shared.f32 	%f296, [_ZZ33rwkv7_state_clampw_forward_kernelI13__nv_bfloat16Li32ELi16EEviiPfPT_S3_S3_S3_S3_S3_S3_S1_S1_E1k+68];
	mul.f32 	%f297, %f102, %f296;
	fma.rn.f32 	%f298, %f174, %f295, %f297;
	fma.rn.f32 	%f412, %f412, %f294, %f298;
	ld.shared.f32 	%f299, [_ZZ33rwkv7_state_clampw_forward_kernelI13__nv_bfloat16Li32ELi16EEviiPfPT_S3_S3_S3_S3_S3_S3_S1_S1_E1r+68];
	fma.rn.f32 	%f300, %f299, %f412, %f293;
	ld.shared.f32 	%f301, [_ZZ33rwkv7_state_clampw_forward_kernelI13__nv_bfloat16Li32ELi16EEviiPfPT_S3_S3_S3_S3_S3_S3_S1_S1_E1w+72];
	ld.shared.f32 	%f302, [_ZZ33rwkv7_state_clampw_forward_kernelI13__nv_bfloat16Li32ELi16EEviiPfPT_S3_S3_S3_S3_S3_S3_S1_S1_E1b+72];
	ld.shared.f32 	%f303, [_ZZ33rwkv7_state_clampw_forward_kernelI13__nv_bfloat16Li32ELi16EEviiPfPT_S3_S3_S3_S3_S3_S3_S1_S1_E1k+72];
	mul.f32 	%f304, %f102, %f303;
	fma.rn.f32 	%f305, %f174, %f302, %f304;
	fma.rn.f32 	%f411, %f411, %f301, %f305;
	ld.shared.f32 	%f306, [_ZZ33rwkv7_state_clampw_forward_kernelI13__nv_bfloat16Li32ELi16EEviiPfPT_S3_S3_S3_S3_S3_S3_S1_S1_E1r+72];
	fma.rn.f32 	%f307, %f306, %f411, %f300;
	ld.shared.f32 	%f308, [_ZZ33rwkv7_state_clampw_forward_kernelI13__nv_bfloat16Li32ELi16EEviiPfPT_S3_S3_S3_S3_S3_S3_S1_S1_E1w+76];
	ld.shared.f32 	%f309, [_ZZ33rwkv7_state_clampw_forward_kernelI13__nv_bfloat16Li32ELi16EEviiPfPT_S3_S3_S3_S3_S3_S3_S1_S1_E1b+76];
	ld.shared.f32 	%f310, [_ZZ33rwkv7_state_clampw_forward_kernelI13__nv_bfloat16Li32ELi16EEviiPfPT_S3_S3_S3_S3_S3_S3_S1_S1_E1k+76];
	mul.f32 	%f311, %f102, %f310;
	fma.rn.f32 	%f312, %f174, %f309, %f311;
	fma.rn.f32 	%f410, %f410, %f308, %f312;
	ld.shared.f32 	%f313, [_ZZ33rwkv7_state_clampw_forward_kernelI13__nv_bfloat16Li32ELi16EEviiPfPT_S3_S3_S3_S3_S3_S3_S1_S1_E1r+76];
	fma.rn.f32 	%f314, %f313, %f410, %f307;
	ld.shared.f32 	%f315, [_ZZ33rwkv7_state_clampw_forward_kernelI13__nv_bfloat16Li32ELi16EEviiPfPT_S3_S3_S3_S3_S3_S3_S1_S1_E1w+80];
	ld.shared.f32 	%f316, [_ZZ33rwkv7_state_clampw_forward_kernelI13__nv_bfloat16Li32ELi16EEviiPfPT_S3_S3_S3_S3_S3_S3_S1_S1_E1b+80];
	ld.shared.f32 	%f317, [_ZZ33rwkv7_state_clampw_forward_kernelI13__nv_bfloat16Li32ELi16EEviiPfPT_S3_S3_S3_S3_S3_S3_S1_S1_E1k+80];
	mul.f32 	%f318, %f102, %f317;
	fma.rn.f32 	%f319, %f174, %f316, %f318;
	fma.rn.f32 	%f409, %f409, %f315, %f319;
	ld.shared.f32 	%f320, [_ZZ33rwkv7_state_clampw_forward_kernelI13__nv_bfloat16Li32ELi16EEviiPfPT_S3_S3_S3_S3_S3_S3_S1_S1_E1r+80];
	fma.rn.f32 	%f321, %f320, %f409, %f314;
	ld.shared.f32 	%f322, [_ZZ33rwkv7_state_clampw_forward_kernelI13__nv_bfloat16Li32ELi16EEviiPfPT_S3_S3_S3_S3_S3_S3_S1_S1_E1w+84];
	ld.shared.f32 	%f323, [_ZZ33rwkv7_state_clampw_forward_kernelI13__nv_bfloat16Li32ELi16EEviiPfPT_S3_S3_S3_S3_S3_S3_S1_S1_E1b+84];
	ld.shared.f32 	%f324, [_ZZ33rwkv7_state_clampw_forward_kernelI13__nv_bfloat16Li32ELi16EEviiPfPT_S3_S3_S3_S3_S3_S3_S1_S1_E1k+84];
	mul.f32 	%f325, %f102, %f324;
	fma.rn.f32 	%f326, %f174, %f323, %f325;
	fma.rn.f32 	%f408, %f408, %f322, %f326;
	ld.shared.f32 	%f327, [_ZZ33rwkv7_state_clampw_forward_kernelI13__nv_bfloat16Li32ELi16EEviiPfPT_S3_S3_S3_S3_S3_S3_S1_S1_E1r+84];
	fma.rn.f32 	%f328, %f327, %f408, %f321;
	ld.shared.f32 	%f329, [_ZZ33rwkv7_state_clampw_forward_kernelI13__nv_bfloat16Li32ELi16EEviiPfPT_S3_S3_S3_S3_S3_S3_S1_S1_E1w+88];
	ld.shared.f32 	%f330, [_ZZ33rwkv7_state_clampw_forward_kernelI13__nv_bfloat16Li32ELi16EEviiPfPT_S3_S3_S3_S3_S3_S3_S1_S1_E1b+88];
	ld.shared.f32 	%f331, [_ZZ33rwkv7_state_clampw_forward_kernelI13__nv_bfloat16Li32ELi16EEviiPfPT_S3_S3_S3_S3_S3_S3_S1_S1_E1k+88];
	mul.f32 	%f332, %f102, %f331;
	fma.rn.f32 	%f333, %f174, %f330, %f332;
	fma.rn.f32 	%f407, %f407, %f329, %f333;
	ld.shared.f32 	%f334, [_ZZ33rwkv7_state_clampw_forward_kernelI13__nv_bfloat16Li32ELi16EEviiPfPT_S3_S3_S3_S3_S3_S3_S1_S1_E1r+88];
	fma.rn.f32 	%f335, %f334, %f407, %f328;
	ld.shared.f32 	%f336, [_ZZ33rwkv7_state_clampw_forward_kernelI13__nv_bfloat16Li32ELi16EEviiPfPT_S3_S3_S3_S3_S3_S3_S1_S1_E1w+92];
	ld.shared.f32 	%f337, [_ZZ33rwkv7_state_clampw_forward_kernelI13__nv_bfloat16Li32ELi16EEviiPfPT_S3_S3_S3_S3_S3_S3_S1_S1_E1b+92];
	ld.shared.f32 	%f338, [_ZZ33rwkv7_state_clampw_forward_kernelI13__nv_bfloat16Li32ELi16EEviiPfPT_S3_S3_S3_S3_S3_S3_S1_S1_E1k+92];
	mul.f32 	%f339, %f102, %f338;
	fma.rn.f32 	%f340, %f174, %f337, %f339;
	fma.rn.f32 	%f406, %f406, %f336, %f340;
	ld.shared.f32 	%f341, [_ZZ33rwkv7_state_clampw_forward_kernelI13__nv_bfloat16Li32ELi16EEviiPfPT_S3_S3_S3_S3_S3_S3_S1_S1_E1r+92];
	fma.rn.f32 	%f342, %f341, %f406, %f335;
	ld.shared.f32 	%f343, [_ZZ33rwkv7_state_clampw_forward_kernelI13__nv_bfloat16Li32ELi16EEviiPfPT_S3_S3_S3_S3_S3_S3_S1_S1_E1w+96];
	ld.shared.f32 	%f344, [_ZZ33rwkv7_state_clampw_forward_kernelI13__nv_bfloat16Li32ELi16EEviiPfPT_S3_S3_S3_S3_S3_S3_S1_S1_E1b+96];
	ld.shared.f32 	%f345, [_ZZ33rwkv7_state_clampw_forward_kernelI13__nv_bfloat16Li32ELi16EEviiPfPT_S3_S3_S3_S3_S3_S3_S1_S1_E1k+96];
	mul.f32 	%f346, %f102, %f345;
	fma.rn.f32 	%f347, %f174, %f344, %f346;
	fma.rn.f32 	%f405, %f405, %f343, %f347;
	ld.shared.f32 	%f348, [_ZZ33rwkv7_state_clampw_forward_kernelI13__nv_bfloat16Li32ELi16EEviiPfPT_S3_S3_S3_S3_S3_S3_S1_S1_E1r+96];
	fma.rn.f32 	%f349, %f348, %f405, %f342;
	ld.shared.f32 	%f350, [_ZZ33rwkv7_state_clampw_forward_kernelI13__nv_bfloat16Li32ELi16EEviiPfPT_S3_S3_S3_S3_S3_S3_S1_S1_E1w+100];
	ld.shared.f32 	%f351, [_ZZ33rwkv7_state_clampw_forward_kernelI13__nv_bfloat16Li32ELi16EEviiPfPT_S3_S3_S3_S3_S3_S3_S1_S1_E1b+100];
	ld.shared.f32 	%f352, [_ZZ33rwkv7_state_clampw_forward_kernelI13__nv_bfloat16Li32ELi16EEviiPfPT_S3_S3_S3_S3_S3_S3_S1_S1_E1k+100];
	mul.f32 	%f353, %f102, %f352;
	fma.rn.f32 	%f354, %f174, %f351, %f353;
	fma.rn.f32 	%f404, %f404, %f350, %f354;
	ld.shared.f32 	%f355, [_ZZ33rwkv7_state_clampw_forward_kernelI13__nv_bfloat16Li32ELi16EEviiPfPT_S3_S3_S3_S3_S3_S3_S1_S1_E1r+100];
	fma.rn.f32 	%f356, %f355, %f404, %f349;
	ld.shared.f32 	%f357, [_ZZ33rwkv7_state_clampw_forward_kernelI13__nv_bfloat16Li32ELi16EEviiPfPT_S3_S3_S3_S3_S3_S3_S1_S1_E1w+104];
	ld.shared.f32 	%f358, [_ZZ33rwkv7_state_clampw_forward_kernelI13__nv_bfloat16Li32ELi16EEviiPfPT_S3_S3_S3_S3_S3_S3_S1_S1_E1b+104];
	ld.shared.f32 	%f359, [_ZZ33rwkv7_state_clampw_forward_kernelI13__nv_bfloat16Li32ELi16EEviiPfPT_S3_S3_S3_S3_S3_S3_S1_S1_E1k+104];
	mul.f32 	%f360, %f102, %f359;
	fma.rn.f32 	%f361, %f174, %f358, %f360;
	fma.rn.f32 	%f403, %f403, %f357, %f361;
	ld.shared.f32 	%f362, [_ZZ33rwkv7_state_clampw_forward_kernelI13__nv_bfloat16Li32ELi16EEviiPfPT_S3_S3_S3_S3_S3_S3_S1_S1_E1r+104];
	fma.rn.f32 	%f363, %f362, %f403, %f356;
	ld.shared.f32 	%f364, [_ZZ33rwkv7_state_clampw_forward_kernelI13__nv_bfloat16Li32ELi16EEviiPfPT_S3_S3_S3_S3_S3_S3_S1_S1_E1w+108];
	ld.shared.f32 	%f365, [_ZZ33rwkv7_state_clampw_forward_kernelI13__nv_bfloat16Li32ELi16EEviiPfPT_S3_S3_S3_S3_S3_S3_S1_S1_E1b+108];
	ld.shared.f32 	%f366, [_ZZ33rwkv7_state_clampw_forward_kernelI13__nv_bfloat16Li32ELi16EEviiPfPT_S3_S3_S3_S3_S3_S3_S1_S1_E1k+108];
	mul.f32 	%f367, %f102, %f366;
	fma.rn.f32 	%f368, %f174, %f365, %f367;
	fma.rn.f32 	%f402, %f402, %f364, %f368;
	ld.shared.f32 	%f369, [_ZZ33rwkv7_state_clampw_forward_kernelI13__nv_bfloat16Li32ELi16EEviiPfPT_S3_S3_S3_S3_S3_S3_S1_S1_E1r+108];
	fma.rn.f32 	%f370, %f369, %f402, %f363;
	ld.shared.f32 	%f371, [_ZZ33rwkv7_state_clampw_forward_kernelI13__nv_bfloat16Li32ELi16EEviiPfPT_S3_S3_S3_S3_S3_S3_S1_S1_E1w+112];
	ld.shared.f32 	%f372, [_ZZ33rwkv7_state_clampw_forward_kernelI13__nv_bfloat16Li32ELi16EEviiPfPT_S3_S3_S3_S3_S3_S3_S1_S1_E1b+112];
	ld.shared.f32 	%f373, [_ZZ33rwkv7_state_clampw_forward_kernelI13__nv_bfloat16Li32ELi16EEviiPfPT_S3_S3_S3_S3_S3_S3_S1_S1_E1k+112];
	mul.f32 	%f374, %f102, %f373;
	fma.rn.f32 	%f375, %f174, %f372, %f374;
	fma.rn.f32 	%f401, %f401, %f371, %f375;
	ld.shared.f32 	%f376, [_ZZ33rwkv7_state_clampw_forward_kernelI13__nv_bfloat16Li32ELi16EEviiPfPT_S3_S3_S3_S3_S3_S3_S1_S1_E1r+112];
	fma.rn.f32 	%f377, %f376, %f401, %f370;
	ld.shared.f32 	%f378, [_ZZ33rwkv7_state_clampw_forward_kernelI13__nv_bfloat16Li32ELi16EEviiPfPT_S3_S3_S3_S3_S3_S3_S1_S1_E1w+116];
	ld.shared.f32 	%f379, [_ZZ33rwkv7_state_clampw_forward_kernelI13__nv_bfloat16Li32ELi16EEviiPfPT_S3_S3_S3_S3_S3_S3_S1_S1_E1b+116];
	ld.shared.f32 	%f380, [_ZZ33rwkv7_state_clampw_forward_kernelI13__nv_bfloat16Li32ELi16EEviiPfPT_S3_S3_S3_S3_S3_S3_S1_S1_E1k+116];
	mul.f32 	%f381, %f102, %f380;
	fma.rn.f32 	%f382, %f174, %f379, %f381;
	fma.rn.f32 	%f400, %f400, %f378, %f382;
	ld.shared.f32 	%f383, [_ZZ33rwkv7_state_clampw_forward_kernelI13__nv_bfloat16Li32ELi16EEviiPfPT_S3_S3_S3_S3_S3_S3_S1_S1_E1r+116];
	fma.rn.f32 	%f384, %f383, %f400, %f377;
	ld.shared.f32 	%f385, [_ZZ33rwkv7_state_clampw_forward_kernelI13__nv_bfloat16Li32ELi16EEviiPfPT_S3_S3_S3_S3_S3_S3_S1_S1_E1w+120];
	ld.shared.f32 	%f386, [_ZZ33rwkv7_state_clampw_forward_kernelI13__nv_bfloat16Li32ELi16EEviiPfPT_S3_S3_S3_S3_S3_S3_S1_S1_E1b+120];
	ld.shared.f32 	%f387, [_ZZ33rwkv7_state_clampw_forward_kernelI13__nv_bfloat16Li32ELi16EEviiPfPT_S3_S3_S3_S3_S3_S3_S1_S1_E1k+120];
	mul.f32 	%f388, %f102, %f387;
	fma.rn.f32 	%f389, %f174, %f386, %f388;
	fma.rn.f32 	%f399, %f399, %f385, %f389;
	ld.shared.f32 	%f390, [_ZZ33rwkv7_state_clampw_forward_kernelI13__nv_bfloat16Li32ELi16EEviiPfPT_S3_S3_S3_S3_S3_S3_S1_S1_E1r+120];
	fma.rn.f32 	%f391, %f390, %f399, %f384;
	ld.shared.f32 	%f392, [_ZZ33rwkv7_state_clampw_forward_kernelI13__nv_bfloat16Li32ELi16EEviiPfPT_S3_S3_S3_S3_S3_S3_S1_S1_E1w+124];
	ld.shared.f32 	%f393, [_ZZ33rwkv7_state_clampw_forward_kernelI13__nv_bfloat16Li32ELi16EEviiPfPT_S3_S3_S3_S3_S3_S3_S1_S1_E1b+124];
	ld.shared.f32 	%f394, [_ZZ33rwkv7_state_clampw_forward_kernelI13__nv_bfloat16Li32ELi16EEviiPfPT_S3_S3_S3_S3_S3_S3_S1_S1_E1k+124];
	mul.f32 	%f395, %f102, %f394;
	fma.rn.f32 	%f396, %f174, %f393, %f395;
	fma.rn.f32 	%f398, %f398, %f392, %f396;
	ld.shared.f32 	%f397, [_ZZ33rwkv7_state_clampw_forward_kernelI13__nv_bfloat16Li32ELi16EEviiPfPT_S3_S3_S3_S3_S3_S3_S1_S1_E1r+124];
	fma.rn.f32 	%f103, %f397, %f398, %f391;
	// begin inline asm
	{  cvt.rn.bf16.f32 %rs7, %f103;}

	// end inline asm
	add.s64 	%rd36, %rd9, %rd27;
	st.global.u16 	[%rd36], %rs7;
	and.b32  	%r39, %r45, 15;
	setp.ne.s32 	%p2, %r39, 15;
	@%p2 bra 	$L__BB16_4;
	and.b32  	%r40, %r43, -1024;
	or.b32  	%r41, %r40, %r1;
	cvt.s64.s32 	%rd37, %r41;
	add.s64 	%rd38, %rd1, %rd37;
	shl.b64 	%rd39, %rd38, 2;
	add.s64 	%rd40, %rd10, %rd39;
	st.global.f32 	[%rd40], %f429;
	st.global.f32 	[%rd40+128], %f428;
	st.global.f32 	[%rd40+256], %f427;
	st.global.f32 	[%rd40+384], %f426;
	st.global.f32 	[%rd40+512], %f425;
	st.global.f32 	[%rd40+640], %f424;
	st.global.f32 	[%rd40+768], %f423;
	st.global.f32 	[%rd40+896], %f422;
	st.global.f32 	[%rd40+1024], %f421;
	st.global.f32 	[%rd40+1152], %f420;
	st.global.f32 	[%rd40+1280], %f419;
	st.global.f32 	[%rd40+1408], %f418;
	st.global.f32 	[%rd40+1536], %f417;
	st.global.f32 	[%rd40+1664], %f416;
	st.global.f32 	[%rd40+1792], %f415;
	st.global.f32 	[%rd40+1920], %f414;
	st.global.f32 	[%rd40+2048], %f413;
	st.global.f32 	[%rd40+2176], %f412;
	st.global.f32 	[%rd40+2304], %f411;
	st.global.f32 	[%rd40+2432], %f410;
	st.global.f32 	[%rd40+2560], %f409;
	st.global.f32 	[%rd40+2688], %f408;
	st.global.f32 	[%rd40+2816], %f407;
	st.global.f32 	[%rd40+2944], %f406;
	st.global.f32 	[%rd40+3072], %f405;
	st.global.f32 	[%rd40+3200], %f404;
	st.global.f32 	[%rd40+3328], %f403;
	st.global.f32 	[%rd40+3456], %f402;
	st.global.f32 	[%rd40+3584], %f401;
	st.global.f32 	[%rd40+3712], %f400;
	st.global.f32 	[%rd40+3840], %f399;
	st.global.f32 	[%rd40+3968], %f398;
$L__BB16_4:
	add.s32 	%r45, %r45, 1;
	add.s32 	%r44, %r44, 1;
	setp.ne.s32 	%p3, %r44, 0;
	add.s32 	%r43, %r43, 64;
	add.s32 	%r42, %r42, %r9;
	@%p3 bra 	$L__BB16_2;
$L__BB16_5:
	ret;

}
	// .globl	_Z33rwkv7_state_clampw_forward_kernelI13__nv_bfloat16Li64ELi16EEviiPfPT_S3_S3_S3_S3_S3_S3_S1_S1_
.visible .entry _Z33rwkv7_state_clampw_forward_kernelI13__nv_bfloat16Li64ELi16EEviiPfPT_S3_S3_S3_S3_S3_S3_S1_S1_(
	.param .u32 _Z33rwkv7_state_clampw_forward_kernelI13__nv_bfloat16Li64ELi16EEviiPfPT_S3_S3_S3_S3_S3_S3_S1_S1__param_0,
	.param .u32 _Z33rwkv7_state_clampw_forward_kernelI13__nv_bfloat16Li64ELi16EEviiPfPT_S3_S3_S3_S3_S3_S3_S1_S1__param_1,
	.param .u64 .ptr .align 1 _Z33rwkv7_state_clampw_forward_kernelI13__nv_bfloat16Li64ELi16EEviiPfPT_S3_S3_S3_S3_S3_S3_S1_S1__param_2,
	.param .u64 .ptr .align 1 _Z33rwkv7_state_clampw_forward_kernelI13__nv_bfloat16Li64ELi16EEviiPfPT_S3_S3_S3_S3_S3_S3_S1_S1__param_3,
	.param .u64 .ptr .align 1 _Z33rwkv7_state_clampw_forward_kernelI13__nv_bfloat16Li64ELi16EEviiPfPT_S3_S3_S3_S3_S3_S3_S1_S1__param_4,
	.param .u64 .ptr .align 1 _Z33rwkv7_state_clampw_forward_kernelI13__nv_bfloat16Li64ELi16EEviiPfPT_S3_S3_S3_S3_S3_S3_S1_S1__param_5,
	.param .u64 .ptr .align 1 _Z33rwkv7_state_clampw_forward_kernelI13__nv_bfloat16Li64ELi16EEviiPfPT_S3_S3_S3_S3_S3_S3_S1_S1__param_6,
	.param .u64 .ptr .align 1 _Z33rwkv7_state_clampw_forward_kernelI13__nv_bfloat16Li64ELi16EEviiPfPT_S3_S3_S3_S3_S3_S3_S1_S1__param_7,
	.param .u64 .ptr .align 1 _Z33rwkv7_state_clampw_forward_kernelI13__nv_bfloat16Li64ELi16EEviiPfPT_S3_S3_S3_S3_S3_S3_S1_S1__param_8,
	.param .u64 .ptr .align 1 _Z33rwkv7_state_clampw_forward_kernelI13__nv_bfloat16Li64ELi16EEviiPfPT_S3_S3_S3_S3_S3_S3_S1_S1__param_9,
	.param .u64 .ptr .align 1 _Z33rwkv7_state_clampw_forward_kernelI13__nv_bfloat16Li64ELi16EEviiPfPT_S3_S3_S3_S3_S3_S3_S1_S1__param_10,
	.param .u64 .ptr .align 1 _Z33rwkv7_state_clampw_forward_kernelI13__nv_bfloat16Li64ELi16EEviiPfPT_S3_S3_S3_S3_S3_S3_S1_S1__param_11
)
.maxntid 64
.minnctapersm 2
{
	.reg .pred 	%p<4>;
	.reg .b16 	%rs<8>;
	.reg .b32 	%r<46>;
	.reg .b32 	%f<846>;
	.reg .b64 	%rd<41>;
	// demoted variable
	.shared .align 4 .b8 _ZZ33rwkv7_state_clampw_forward_kernelI13__nv_bfloat16Li64ELi16EEviiPfPT_S3_S3_S3_S3_S3_S3_S1_S1_E1r[256];
	// demoted variable
	.shared .align 4 .b8 _ZZ33rwkv7_state_clampw_forward_kernelI13__nv_bfloat16Li64ELi16EEviiPfPT_S3_S3_S3_S3_S3_S3_S1_S1_E1w[256];
	// demoted variable
	.shared .align 4 .b8 _ZZ33rwkv7_state_clampw_forward_kernelI13__nv_bfloat16Li64ELi16EEviiPfPT_S3_S3_S3_S3_S3_S3_S1_S1_E1k[256];
	// demoted variable
	.shared .align 4 .b8 _ZZ33rwkv7_state_clampw_forward_kernelI13__nv_bfloat16Li64ELi16EEviiPfPT_S3_S3_S3_S3_S3_S3_S1_S1_E1a[256];
	// demoted variable
	.shared .align 4 .b8 _ZZ33rwkv7_state_clampw_forward_kernelI13__nv_bfloat16Li64ELi16EEviiPfPT_S3_S3_S3_S3_S3_S3_S1_S1_E1b[256];
	ld.param.u32 	%r18, [_Z33rwkv7_state_clampw_forward_kernelI13__nv_bfloat16Li64ELi16EEviiPfPT_S3_S3_S3_S3_S3_S3_S1_S1__param_0];
	ld.param.u32 	%r19, [_Z33rwkv7_state_clampw_forward_kernelI13__nv_bfloat16Li64ELi16EEviiPfPT_S3_S3_S3_S3_S3_S3_S1_S1__param_1];
	ld.param.u64 	%rd21, [_Z33rwkv7_state_clampw_forward_kernelI13__nv_bfloat16Li64ELi16EEviiPfPT_S3_S3_S3_S3_S3_S3_S1_S1__param_2];
	ld.param.u64 	%rd12, [_Z33rwkv7_state_clampw_forward_kernelI13__nv_bfloat16Li64ELi16EEviiPfPT_S3_S3_S3_S3_S3_S3_S1_S1__param_3];
	ld.param.u64 	%rd13, [_Z33rwkv7_state_clampw_forward_kernelI13__nv_bfloat16Li64ELi16EEviiPfPT_S3_S3_S3_S3_S3_S3_S1_S1__param_4];
	ld.param.u64 	%rd14, [_Z33rwkv7_state_clampw_forward_kernelI13__nv_bfloat16Li64ELi16EEviiPfPT_S3_S3_S3_S3_S3_S3_S1_S1__param_5];
	ld.param.u64 	%rd15, [_Z33rwkv7_state_clampw_forward_kernelI13__nv_bfloat16Li64ELi16EEviiPfPT_S3_S3_S3_S3_S3_S3_S1_S1__param_6];
	ld.param.u64 	%rd16, [_Z33rwkv7_state_clampw_forward_kernelI13__nv_bfloat16Li64ELi16EEviiPfPT_S3_S3_S3_S3_S3_S3_S1_S1__param_7];
	ld.param.u64 	%rd17, [_Z33rwkv7_state_clampw_forward_kernelI13__nv_bfloat16Li64ELi16EEviiPfPT_S3_S3_S3_S3_S3_S3_S1_S1__param_8];
	ld.param.u64 	%rd18, [_Z33rwkv7_state_clampw_forward_kernelI13__nv_bfloat16Li64ELi16EEviiPfPT_S3_S3_S3_S3_S3_S3_S1_S1__param_9];
	ld.param.u64 	%rd19, [_Z33rwkv7_state_clampw_forward_kernelI13__nv_bfloat16Li64ELi16EEviiPfPT_S3_S3_S3_S3_S3_S3_S1_S1__param_10];
	ld.param.u64 	%rd20, [_Z33rwkv7_state_clampw_forward_kernelI13__nv_bfloat16Li64ELi16EEviiPfPT_S3_S3_S3_S3_S3_S3_S1_S1__param_11];
	cvta.to.global.u64 	%rd1, %rd21;
	mov.u32 	%r1, %tid.x;
	setp.lt.s32 	%p1, %r18, 1;
	@%p1 bra 	$L__BB17_5;
	mov.u32 	%r21, %ctaid.x;
	mov.u32 	%r22, %ctaid.y;
	mul.lo.s32 	%r23, %r19, %r22;
	add.s32 	%r24, %r23, %r21;
	shl.b32 	%r25, %r1, 6;
	cvt.u64.u32 	%rd22, %r25;
	mul.wide.s32 	%rd23, %r24, 4096;
	or.b64  	%rd24, %rd23, %rd22;
	shl.b64 	%rd25, %rd24, 2;
	add.s64 	%rd26, %rd1, %rd25;
	ld.global.nc.f32 	%f782, [%rd26+252];
	ld.global.nc.f32 	%f783, [%rd26+248];
	ld.global.nc.f32 	%f784, [%rd26+244];
	ld.global.nc.f32 	%f785, [%rd26+240];
	ld.global.nc.f32 	%f786, [%rd26+236];
	ld.global.nc.f32 	%f787, [%rd26+232];
	ld.global.nc.f32 	%f788, [%rd26+228];
	ld.global.nc.f32 	%f789, [%rd26+224];
	ld.global.nc.f32 	%f790, [%rd26+220];
	ld.global.nc.f32 	%f791, [%rd26+216];
	ld.global.nc.f32 	%f792, [%rd26+212];
	ld.global.nc.f32 	%f793, [%rd26+208];
	ld.global.nc.f32 	%f794, [%rd26+204];
	ld.global.nc.f32 	%f795, [%rd26+200];
	ld.global.nc.f32 	%f796, [%rd26+196];
	ld.global.nc.f32 	%f797, [%rd26+192];
	ld.global.nc.f32 	%f798, [%rd26+188];
	ld.global.nc.f32 	%f799, [%rd26+184];
	ld.global.nc.f32 	%f800, [%rd26+180];
	ld.global.nc.f32 	%f801, [%rd26+176];
	ld.global.nc.f32 	%f802, [%rd26+172];
	ld.global.nc.f32 	%f803, [%rd26+168];
	ld.global.nc.f32 	%f804, [%rd26+164];
	ld.global.nc.f32 	%f805, [%rd26+160];
	ld.global.nc.f32 	%f806, [%rd26+156];
	ld.global.nc.f32 	%f807, [%rd26+152];
	ld.global.nc.f32 	%f808, [%rd26+148];
	ld.global.nc.f32 	%f809, [%rd26+144];
	ld.global.nc.f32 	%f810, [%rd26+140];
	ld.global.nc.f32 	%f811, [%rd26+136];
	ld.global.nc.f32 	%f812, [%rd26+132];
	ld.global.nc.f32 	%f813, [%rd26+128];
	ld.global.nc.f32 	%f814, [%rd26+124];
	ld.global.nc.f32 	%f815, [%rd26+120];
	ld.global.nc.f32 	%f816, [%rd26+116];
	ld.global.nc.f32 	%f817, [%rd26+112];
	ld.global.nc.f32 	%f818, [%rd26+108];
	ld.global.nc.f32 	%f819, [%rd26+104];
	ld.global.nc.f32 	%f820, [%rd26+100];
	ld.global.nc.f32 	%f821, [%rd26+96];
	ld.global.nc.f32 	%f822, [%rd26+92];
	ld.global.nc.f32 	%f823, [%rd26+88];
	ld.global.nc.f32 	%f824, [%rd26+84];
	ld.global.nc.f32 	%f825, [%rd26+80];
	ld.global.nc.f32 	%f826, [%rd26+76];
	ld.global.nc.f32 	%f827, [%rd26+72];
	ld.global.nc.f32 	%f828, [%rd26+68];
	ld.global.nc.f32 	%f829, [%rd26+64];
	ld.global.nc.f32 	%f830, [%rd26+60];
	ld.global.nc.f32 	%f831, [%rd26+56];
	ld.global.nc.f32 	%f832, [%rd26+52];
	ld.global.nc.f32 	%f833, [%rd26+48];
	ld.global.nc.f32 	%f834, [%rd26+44];
	ld.global.nc.f32 	%f835, [%rd26+40];
	ld.global.nc.f32 	%f836, [%rd26+36];
	ld.global.nc.f32 	%f837, [%rd26+32];
	ld.global.nc.f32 	%f838, [%rd26+28];
	ld.global.nc.f32 	%f839, [%rd26+24];
	ld.global.nc.f32 	%f840, [%rd26+20];
	ld.global.nc.f32 	%f841, [%rd26+16];
	ld.global.nc.f32 	%f842, [%rd26+12];
	ld.global.nc.f32 	%f843, [%rd26+8];
	ld.global.nc.f32 	%f844, [%rd26+4];
	ld.global.nc.f32 	%f845, [%rd26];
	shl.b32 	%r26, %r1, 2;
	mov.u32 	%r27, _ZZ33rwkv7_state_clampw_forward_kernelI13__nv_bfloat16Li64ELi16EEviiPfPT_S3_S3_S3_S3_S3_S3_S1_S1_E1r;
	add.s32 	%r2, %r27, %r26;
	mov.u32 	%r28, _ZZ33rwkv7_state_clampw_forward_kernelI13__nv_bfloat16Li64ELi16EEviiPfPT_S3_S3_S3_S3_S3_S3_S1_S1_E1w;
	add.s32 	%r3, %r28, %r26;
	mov.u32 	%r29, _ZZ33rwkv7_state_clampw_forward_kernelI13__nv_bfloat16Li64ELi16EEviiPfPT_S3_S3_S3_S3_S3_S3_S1_S1_E1k;
	add.s32 	%r4, %r29, %r26;
	mov.u32 	%r30, _ZZ33rwkv7_state_clampw_forward_kernelI13__nv_bfloat16Li64ELi16EEviiPfPT_S3_S3_S3_S3_S3_S3_S1_S1_E1a;
	add.s32 	%r5, %r30, %r26;
	mov.u32 	%r31, _ZZ33rwkv7_state_clampw_forward_kernelI13__nv_bfloat16Li64ELi16EEviiPfPT_S3_S3_S3_S3_S3_S3_S1_S1_E1b;
	add.s32 	%r6, %r31, %r26;
	neg.s32 	%r44, %r18;
	mad.lo.s32 	%r32, %r23, %r18, %r21;
	shl.b32 	%r33, %r32, 6;
	or.b32  	%r42, %r1, %r33;
	shl.b32 	%r9, %r19, 6;
	shr.s32 	%r34, %r18, 31;
	shr.u32 	%r35, %r34, 28;
	add.s32 	%r36, %r18, %r35;
	shl.b32 	%r37, %r36, 8;
	and.b32  	%r38, %r37, -4096;
	mul.wide.s32 	%rd2, %r24, %r38;
	cvta.to.global.u64 	%rd3, %rd12;
	cvta.to.global.u64 	%rd4, %rd13;
	cvta.to.global.u64 	%rd5, %rd14;
	cvta.to.global.u64 	%rd6, %rd16;
	cvta.to.global.u64 	%rd7, %rd17;
	cvta.to.global.u64 	%rd8, %rd20;
	cvta.to.global.u64 	%rd9, %rd15;
	cvta.to.global.u64 	%rd10, %rd18;
	cvta.to.global.u64 	%rd11, %rd19;
	mov.b32 	%r43, 0;
	mov.u32 	%r45, %r43;
$L__BB17_2:
	bar.sync 	0;
	mul.wide.s32 	%rd27, %r42, 2;
	add.s64 	%rd28, %rd3, %rd27;
	ld.global.nc.u16 	%rs1, [%rd28];
	// begin inline asm
	{ cvt.f32.bf16 %f193, %rs1;}

	// end inline asm
	st.shared.f32 	[%r2], %f193;
	add.s64 	%rd29, %rd4, %rd27;
	ld.global.nc.u16 	%rs2, [%rd29];
	// begin inline asm
	{ cvt.f32.bf16 %f194, %rs2;}

	// end inline asm
	mul.f32 	%f200, %f194, 0fBFB8AA3B;
	ex2.approx.f32 	%f201, %f200;
	add.f32 	%f202, %f201, 0f3F800000;
	mov.f32 	%f203, 0fBF1B4598;
	div.rn.f32 	%f204, %f203, %f202;
	mul.f32 	%f205, %f204, 0f3FB8AA3B;
	ex2.approx.f32 	%f206, %f205;
	st.shared.f32 	[%r3], %f206;
	add.s64 	%rd30, %rd5, %rd27;
	ld.global.nc.u16 	%rs3, [%rd30];
	// begin inline asm
	{ cvt.f32.bf16 %f195, %rs3;}

	// end inline asm
	st.shared.f32 	[%r4], %f195;
	add.s64 	%rd31, %rd6, %rd27;
	ld.global.nc.u16 	%rs4, [%rd31];
	// begin inline asm
	{ cvt.f32.bf16 %f196, %rs4;}

	// end inline asm
	st.shared.f32 	[%r5], %f196;
	add.s64 	%rd32, %rd7, %rd27;
	ld.global.nc.u16 	%rs5, [%rd32];
	// begin inline asm
	{ cvt.f32.bf16 %f197, %rs5;}

	// end inline asm
	st.shared.f32 	[%r6], %f197;
	bar.sync 	0;
	ld.shared.f32 	%f207, [_ZZ33rwkv7_state_clampw_forward_kernelI13__nv_bfloat16Li64ELi16EEviiPfPT_S3_S3_S3_S3_S3_S3_S1_S1_E1a];
	fma.rn.f32 	%f208, %f845, %f207, 0f00000000;
	ld.shared.f32 	%f209, [_ZZ33rwkv7_state_clampw_forward_kernelI13__nv_bfloat16Li64ELi16EEviiPfPT_S3_S3_S3_S3_S3_S3_S1_S1_E1a+4];
	fma.rn.f32 	%f210, %f844, %f209, %f208;
	ld.shared.f32 	%f211, [_ZZ33rwkv7_state_clampw_forward_kernelI13__nv_bfloat16Li64ELi16EEviiPfPT_S3_S3_S3_S3_S3_S3_S1_S1_E1a+8];
	fma.rn.f32 	%f212, %f843, %f211, %f210;
	ld.shared.f32 	%f213, [_ZZ33rwkv7_state_clampw_forward_kernelI13__nv_bfloat16Li64ELi16EEviiPfPT_S3_S3_S3_S3_S3_S3_S1_S1_E1a+12];
	fma.rn.f32 	%f214, %f842, %f213, %f212;
	ld.shared.f32 	%f215, [_ZZ33rwkv7_state_clampw_forward_kernelI13__nv_bfloat16Li64ELi16EEviiPfPT_S3_S3_S3_S3_S3_S3_S1_S1_E1a+16];
	fma.rn.f32 	%f216, %f841, %f215, %f214;
	ld.shared.f32 	%f217, [_ZZ33rwkv7_state_clampw_forward_kernelI13__nv_bfloat16Li64ELi16EEviiPfPT_S3_S3_S3_S3_S3_S3_S1_S1_E1a+20];
	fma.rn.f32 	%f218, %f840, %f217, %f216;
	ld.shared.f32 	%f219, [_ZZ33rwkv7_state_clampw_forward_kernelI13__nv_bfloat16Li64ELi16EEviiPfPT_S3_S3_S3_S3_S3_S3_S1_S1_E1a+24];
	fma.rn.f32 	%f220, %f839, %f219, %f218;
	ld.shared.f32 	%f221, [_ZZ33rwkv7_state_clampw_forward_kernelI13__nv_bfloat16Li64ELi16EEviiPfPT_S3_S3_S3_S3_S3_S3_S1_S1_E1a+28];
	fma.rn.f32 	%f222, %f838, %f221, %f220;
	ld.shared.f32 	%f223, [_ZZ33rwkv7_state_clampw_forward_kernelI13__nv_bfloat16Li64ELi16EEviiPfPT_S3_S3_S3_S3_S3_S3_S1_S1_E1a+32];
	fma.rn.f32 	%f224, %f837, %f223, %f222;
	ld.shared.f32 	%f225, [_ZZ33rwkv7_state_clampw_forward_kernelI13__nv_bfloat16Li64ELi16EEviiPfPT_S3_S3_S3_S3_S3_S3_S1_S1_E1a+36];
	fma.rn.f32 	%f226, %f836, %f225, %f224;
	ld.shared.f32 	%f227, [_ZZ33rwkv7_state_clampw_forward_kernelI13__nv_bfloat16Li64ELi16EEviiPfPT_S3_S3_S3_S3_S3_S3_S1_S1_E1a+40];
	fma.rn.f32 	%f228, %f835, %f227, %f226;
	ld.shared.f32 	%f229, [_ZZ33rwkv7_state_clampw_forward_kernelI13__nv_bfloat16Li64ELi16EEviiPfPT_S3_S3_S3_S3_S3_S3_S1_S1_E1a+44];
	fma.rn.f32 	%f230, %f834, %f229, %f228;
	ld.shared.f32 	%f231, [_ZZ33rwkv7_state_clampw_forward_kernelI13__nv_bfloat16Li64ELi16EEviiPfPT_S3_S3_S3_S3_S3_S3_S1_S1_E1a+48];
	fma.rn.f32 	%f232, %f833, %f231, %f230;
	ld.shared.f32 	%f233, [_ZZ33rwkv7_state_clampw_forward_kernelI13__nv_bfloat16Li64ELi16EEviiPfPT_S3_S3_S3_S3_S3_S3_S1_S1_E1a+52];
	fma.rn.f32 	%f234, %f832, %f233, %f232;
	ld.shared.f32 	%f235, [_ZZ33rwkv7_state_clampw_forward_kernelI13__nv_bfloat16Li64ELi16EEviiPfPT_S3_S3_S3_S3_S3_S3_S1_S1_E1a+56];
	fma.rn.f32 	%f236, %f831, %f235, %f234;
	ld.shared.f32 	%f237, [_ZZ33rwkv7_state_clampw_forward_kernelI13__nv_bfloat16Li64ELi16EEviiPfPT_S3_S3_S3_S3_S3_S3_S1_S1_E1a+60];
	fma.rn.f32 	%f238, %f830, %f237, %f236;
	ld.shared.f32 	%f239, [_ZZ33rwkv7_state_clampw_forward_kernelI13__nv_bfloat16Li64ELi16EEviiPfPT_S3_S3_S3_S3_S3_S3_S1_S1_E1a+64];
	fma.rn.f32 	%f240, %f829, %f239, %f238;
	ld.shared.f32 	%f241, [_ZZ33rwkv7_state_clampw_forward_kernelI13__nv_bfloat16Li64ELi16EEviiPfPT_S3_S3_S3_S3_S3_S3_S1_S1_E1a+68];
	fma.rn.f32 	%f242, %f828, %f241, %f240;
	ld.shared.f32 	%f243, [_ZZ33rwkv7_state_clampw_forward_kernelI13__nv_bfloat16Li64ELi16EEviiPfPT_S3_S3_S3_S3_S3_S3_S1_S1_E1a+72];
	fma.rn.f32 	%f244, %f827, %f243, %f242;
	ld.shared.f32 	%f245, [_ZZ33rwkv7_state_clampw_forward_kernelI13__nv_bfloat16Li64ELi16EEviiPfPT_S3_S3_S3_S3_S3_S3_S1_S1_E1a+76];
	fma.rn.f32 	%f246, %f826, %f245, %f244;
	ld.shared.f32 	%f247, [_ZZ33rwkv7_state_clampw_forward_kernelI13__nv_bfloat16Li64ELi16EEviiPfPT_S3_S3_S3_S3_S3_S3_S1_S1_E1a+80];
	fma.rn.f32 	%f248, %f825, %f247, %f246;
	ld.shared.f32 	%f249, [_ZZ33rwkv7_state_clampw_forward_kernelI13__nv_bfloat16Li64ELi16EEviiPfPT_S3_S3_S3_S3_S3_S3_S1_S1_E1a+84];
	fma.rn.f32 	%f250, %f824, %f249, %f248;
	ld.shared.f32 	%f251, [_ZZ33rwkv7_state_clampw_forward_kernelI13__nv_bfloat16Li64ELi16EEviiPfPT_S3_S3_S3_S3_S3_S3_S1_S1_E1a+88];
	fma.rn.f32 	%f252, %f823, %f251, %f250;
	ld.shared.f32 	%f253, [_ZZ33rwkv7_state_clampw_forward_kernelI13__nv_bfloat16Li64ELi16EEviiPfPT_S3_S3_S3_S3_S3_S3_S1_S1_E1a+92];
	fma.rn.f32 	%f254, %f822, %f253, %f252;
	ld.shared.f32 	%f255, [_ZZ33rwkv7_state_clampw_forward_kernelI13__nv_bfloat16Li64ELi16EEviiPfPT_S3_S3_S3_S3_S3_S3_S1_S1_E1a+96];
	fma.rn.f32 	%f256, %f821, %f255, %f254;
	ld.shared.f32 	%f257, [_ZZ33rwkv7_state_clampw_forward_kernelI13__nv_bfloat16Li64ELi16EEviiPfPT_S3_S3_S3_S3_S3_S3_S1_S1_E1a+100];
	fma.rn.f32 	%f258, %f820, %f257, %f256;
	ld.shared.f32 	%f259, [_ZZ33rwkv7_state_clampw_forward_kernelI13__nv_bfloat16Li64ELi16EEviiPfPT_S3_S3_S3_S3_S3_S3_S1_S1_E1a+104];
	fma.rn.f32 	%f260, %f819, %f259, %f258;
	ld.shared.f32 	%f261, [_ZZ33rwkv7_state_clampw_forward_kernelI13__nv_bfloat16Li64ELi16EEviiPfPT_S3_S3_S3_S3_S3_S3_S1_S1_E1a+108];
	fma.rn.f32 	%f262, %f818, %f261, %f260;
	ld.shared.f32 	%f263, [_ZZ33rwkv7_state_clampw_forward_kernelI13__nv_bfloat16Li64ELi16EEviiPfPT_S3_S3_S3_S3_S3_S3_S1_S1_E1a+112];
	fma.rn.f32 	%f264, %f817, %f263, %f262;
	ld.shared.f32 	%f265, [_ZZ33rwkv7_state_clampw_forward_kernelI13__nv_bfloat16Li64ELi16EEviiPfPT_S3_S3_S3_S3_S3_S3_S1_S1_E1a+116];
	fma.rn.f32 	%f266, %f816, %f265, %f264;
	ld.shared.f32 	%f267, [_ZZ33rwkv7_state_clampw_forward_kernelI13__nv_bfloat16Li64ELi16EEviiPfPT_S3_S3_S3_S3_S3_S3_S1_S1_E1a+120];
	fma.rn.f32 	%f268, %f815, %f267, %f266;
	ld.shared.f32 	%f269, [_ZZ33rwkv7_state_clampw_forward_kernelI13__nv_bfloat16Li64ELi16EEviiPfPT_S3_S3_S3_S3_S3_S3_S1_S1_E1a+124];
	fma.rn.f32 	%f270, %f814, %f269, %f268;
	ld.shared.f32 	%f271, [_ZZ33rwkv7_state_clampw_forward_kernelI13__nv_bfloat16Li64ELi16EEviiPfPT_S3_S3_S3_S3_S3_S3_S1_S1_E1a+128];
	fma.rn.f32 	%f272, %f813, %f271, %f270;
	ld.shared.f32 	%f273, [_ZZ33rwkv7_state_clampw_forward_kernelI13__nv_bfloat16Li64ELi16EEviiPfPT_S3_S3_S3_S3_S3_S3_S1_S1_E1a+132];
	fma.rn.f32 	%f274, %f812, %f273, %f272;
	ld.shared.f32 	%f275, [_ZZ33rwkv7_state_clampw_forward_kernelI13__nv_bfloat16Li64ELi16EEviiPfPT_S3_S3_S3_S3_S3_S3_S1_S1_E1a+136];
	fma.rn.f32 	%f276, %f811, %f275, %f274;
	ld.shared.f32 	%f277, [_ZZ33rwkv7_state_clampw_forward_kernelI13__nv_bfloat16Li64ELi16EEviiPfPT_S3_S3_S3_S3_S3_S3_S1_S1_E1a+140];
	fma.rn.f32 	%f278, %f810, %f277, %f276;
	ld.shared.f32 	%f279, [_ZZ33rwkv7_state_clampw_forward_kernelI13__nv_bfloat16Li64ELi16EEviiPfPT_S3_S3_S3_S3_S3_S3_S1_S1_E1a+144];
	fma.rn.f32 	%f280, %f809, %f279, %f278;
	ld.shared.f32 	%f281, [_ZZ33rwkv7_state_clampw_forward_kernelI13__nv_bfloat16Li64ELi16EEviiPfPT_S3_S3_S3_S3_S3_S3_S1_S1_E1a+148];
	fma.rn.f32 	%f282, %f808, %f281, %f280;
	ld.shared.f32 	%f283, [_ZZ33rwkv7_state_clampw_forward_kernelI13__nv_bfloat16Li64ELi16EEviiPfPT_S3_S3_S3_S3_S3_S3_S1_S1_E1a+152];
	fma.rn.f32 	%f284, %f807, %f283, %f282;
	ld.shared.f32 	%f285, [_ZZ33rwkv7_state_clampw_forward_kernelI13__nv_bfloat16Li64ELi16EEviiPfPT_S3_S3_S3_S3_S3_S3_S1_S1_E1a+156];
	fma.rn.f32 	%f286, %f806, %f285, %f284;
	ld.shared.f32 	%f287, [_ZZ33rwkv7_state_clampw_forward_kernelI13__nv_bfloat16Li64ELi16EEviiPfPT_S3_S3_S3_S3_S3_S3_S1_S1_E1a+160];
	fma.rn.f32 	%f288, %f805, %f287, %f286;
	ld.shared.f32 	%f289, [_ZZ33rwkv7_state_clampw_forward_kernelI13__nv_bfloat16Li64ELi16EEviiPfPT_S3_S3_S3_S3_S3_S3_S1_S1_E1a+164];
	fma.rn.f32 	%f290, %f804, %f289, %f288;
	ld.shared.f32 	%f291, [_ZZ33rwkv7_state_clampw_forward_kernelI13__nv_bfloat16Li64ELi16EEviiPfPT_S3_S3_S3_S3_S3_S3_S1_S1_E1a+168];
	fma.rn.f32 	%f292, %f803, %f291, %f290;
	ld.shared.f32 	%f293, [_ZZ33rwkv7_state_clampw_forward_kernelI13__nv_bfloat16Li64ELi16EEviiPfPT_S3_S3_S3_S3_S3_S3_S1_S1_E1a+172];
	fma.rn.f32 	%f294, %f802, %f293, %f292;
	ld.shared.f32 	%f295, [_ZZ33rwkv7_state_clampw_forward_kernelI13__nv_bfloat16Li64ELi16EEviiPfPT_S3_S3_S3_S3_S3_S3_S1_S1_E1a+176];
	fma.rn.f32 	%f296, %f801, %f295, %f294;
	ld.shared.f32 	%f297, [_ZZ33rwkv7_state_clampw_forward_kernelI13__nv_bfloat16Li64ELi16EEviiPfPT_S3_S3_S3_S3_S3_S3_S1_S1_E1a+180];
	fma.rn.f32 	%f298, %f800, %f297, %f296;
	ld.shared.f32 	%f299, [_ZZ33rwkv7_state_clampw_forward_kernelI13__nv_bfloat16Li64ELi16EEviiPfPT_S3_S3_S3_S3_S3_S3_S1_S1_E1a+184];
	fma.rn.f32 	%f300, %f799, %f299, %f298;
	ld.shared.f32 	%f301, [_ZZ33rwkv7_state_clampw_forward_kernelI13__nv_bfloat16Li64ELi16EEviiPfPT_S3_S3_S3_S3_S3_S3_S1_S1_E1a+188];
	fma.rn.f32 	%f302, %f798, %f301, %f300;
	ld.shared.f32 	%f303, [_ZZ33rwkv7_state_clampw_forward_kernelI13__nv_bfloat16Li64ELi16EEviiPfPT_S3_S3_S3_S3_S3_S3_S1_S1_E1a+192];
	fma.rn.f32 	%f304, %f797, %f303, %f302;
	ld.shared.f32 	%f305, [_ZZ33rwkv7_state_clampw_forward_kernelI13__nv_bfloat16Li64ELi16EEviiPfPT_S3_S3_S3_S3_S3_S3_S1_S1_E1a+196];
	fma.rn.f32 	%f306, %f796, %f305, %f304;
	ld.shared.f32 	%f307, [_ZZ33rwkv7_state_clampw_forward_kernelI13__nv_bfloat16Li64ELi16EEviiPfPT_S3_S3_S3_S3_S3_S3_S1_S1_E1a+200];
	fma.rn.f32 	%f308, %f795, %f307, %f306;
	ld.shared.f32 	%f309, [_ZZ33rwkv7_state_clampw_forward_kernelI13__nv_bfloat16Li64ELi16EEviiPfPT_S3_S3_S3_S3_S3_S3_S1_S1_E1a+204];
	fma.rn.f32 	%f310, %f794, %f309, %f308;
	ld.shared.f32 	%f311, [_ZZ33rwkv7_state_clampw_forward_kernelI13__nv_bfloat16Li64ELi16EEviiPfPT_S3_S3_S3_S3_S3_S3_S1_S1_E1a+208];
	fma.rn.f32 	%f312, %f793, %f311, %f310;
	ld.shared.f32 	%f313, [_ZZ33rwkv7_state_clampw_forward_kernelI13__nv_bfloat16Li64ELi16EEviiPfPT_S3_S3_S3_S3_S3_S3_S1_S1_E1a+212];
	fma.rn.f32 	%f314, %f792, %f313, %f312;
	ld.shared.f32 	%f315, [_ZZ33rwkv7_state_clampw_forward_kernelI13__nv_bfloat16Li64ELi16EEviiPfPT_S3_S3_S3_S3_S3_S3_S1_S1_E1a+216];
	fma.rn.f32 	%f316, %f791, %f315, %f314;
	ld.shared.f32 	%f317, [_ZZ33rwkv7_state_clampw_forward_kernelI13__nv_bfloat16Li64ELi16EEviiPfPT_S3_S3_S3_S3_S3_S3_S1_S1_E1a+220];
	fma.rn.f32 	%f318, %f790, %f317, %f316;
	ld.shared.f32 	%f319, [_ZZ33rwkv7_state_clampw_forward_kernelI13__nv_bfloat16Li64ELi16EEviiPfPT_S3_S3_S3_S3_S3_S3_S1_S1_E1a+224];
	fma.rn.f32 	%f320, %f789, %f319, %f318;
	ld.shared.f32 	%f321, [_ZZ33rwkv7_state_clampw_forward_kernelI13__nv_bfloat16Li64ELi16EEviiPfPT_S3_S3_S3_S3_S3_S3_S1_S1_E1a+228];
	fma.rn.f32 	%f322, %f788, %f321, %f320;
	ld.shared.f32 	%f323, [_ZZ33rwkv7_state_clampw_forward_kernelI13__nv_bfloat16Li64ELi16EEviiPfPT_S3_S3_S3_S3_S3_S3_S1_S1_E1a+232];
	fma.rn.f32 	%f324, %f787, %f323, %f322;
	ld.shared.f32 	%f325, [_ZZ33rwkv7_state_clampw_forward_kernelI13__nv_bfloat16Li64ELi16EEviiPfPT_S3_S3_S3_S3_S3_S3_S1_S1_E1a+236];
	fma.rn.f32 	%f326, %f786, %f325, %f324;
	ld.shared.f32 	%f327, [_ZZ33rwkv7_state_clampw_forward_kernelI13__nv_bfloat16Li64ELi16EEviiPfPT_S3_S3_S3_S3_S3_S3_S1_S1_E1a+240];
	fma.rn.f32 	%f328, %f785, %f327, %f326;
	ld.shared.f32 	%f329, [_ZZ33rwkv7_state_clampw_forward_kernelI13__nv_bfloat16Li64ELi16EEviiPfPT_S3_S3_S3_S3_S3_S3_S1_S1_E1a+244];
	fma.rn.f32 	%f330, %f784, %f329, %f328;
	ld.shared.f32 	%f331, [_ZZ33rwkv7_state_clampw_forward_kernelI13__nv_bfloat16Li64ELi16EEviiPfPT_S3_S3_S3_S3_S3_S3_S1_S1_E1a+248];
	fma.rn.f32 	%f332, %f783, %f331, %f330;
	ld.shared.f32 	%f333, [_ZZ33rwkv7_state_clampw_forward_kernelI13__nv_bfloat16Li64ELi16EEviiPfPT_S3_S3_S3_S3_S3_S3_S1_S1_E1a+252];
	fma.rn.f32 	%f334, %f782, %f333, %f332;
	mul.wide.s32 	%rd33, %r42, 4;
	add.s64 	%rd34, %rd8, %rd33;
	st.global.f32 	[%rd34], %f334;
	add.s64 	%rd35, %rd9, %rd27;
	ld.global.nc.u16 	%rs6, [%rd35];
	// begin inline asm
	{ cvt.f32.bf16 %f198, %rs6;}

	// end inline asm
	ld.shared.f32 	%f335, [_ZZ33rwkv7_state_clampw_forward_kernelI13__nv_bfloat16Li64ELi16EEviiPfPT_S3_S3_S3_S3_S3_S3_S1_S1_E1w];
	ld.shared.f32 	%f336, [_ZZ33rwkv7_state_clampw_forward_kernelI13__nv_bfloat16Li64ELi16EEviiPfPT_S3_S3_S3_S3_S3_S3_S1_S1_E1b];
	ld.shared.f32 	%f337, [_ZZ33rwkv7_state_clampw_forward_kernelI13__nv_bfloat16Li64ELi16EEviiPfPT_S3_S3_S3_S3_S3_S3_S1_S1_E1k];
	mul.f32 	%f338, %f198, %f337;
	fma.rn.f32 	%f339, %f334, %f336, %f338;
	fma.rn.f32 	%f845, %f845, %f335, %f339;
	ld.shared.f32 	%f340, [_ZZ33rwkv7_state_clampw_forward_kernelI13__nv_bfloat16Li64ELi16EEviiPfPT_S3_S3_S3_S3_S3_S3_S1_S1_E1r];
	fma.rn.f32 	%f341, %f340, %f845, 0f00000000;
	ld.shared.f32 	%f342, [_ZZ33rwkv7_state_clampw_forward_kernelI13__nv_bfloat16Li64ELi16EEviiPfPT_S3_S3_S3_S3_S3_S3_S1_S1_E1w+4];
	ld.shared.f32 	%f343, [_ZZ33rwkv7_state_clampw_forward_kernelI13__nv_bfloat16Li64ELi16EEviiPfPT_S3_S3_S3_S3_S3_S3_S1_S1_E1b+4];
	ld.shared.f32 	%f344, [_ZZ33rwkv7_state_clampw_forward_kernelI13__nv_bfloat16Li64ELi16EEviiPfPT_S3_S3_S3_S3_S3_S3_S1_S1_E1k+4];
	mul.f32 	%f345, %f198, %f344;
	fma.rn.f32 	%f346, %f334, %f343, %f345;
	fma.rn.f32 	%f844, %f844, %f342, %f346;
	ld.shared.f32 	%f347, [_ZZ33rwkv7_state_clampw_forward_kernelI13__nv_bfloat16Li64ELi16EEviiPfPT_S3_S3_S3_S3_S3_S3_S1_S1_E1r+4];
	fma.rn.f32 	%f348, %f347, %f844, %f341;
	ld.shared.f32 	%f349, [_ZZ33rwkv7_state_clampw_forward_kernelI13__nv_bfloat16Li64ELi16EEviiPfPT_S3_S3_S3_S3_S3_S3_S1_S1_E1w+8];
	ld.shared.f32 	%f350, [_ZZ33rwkv7_state_clampw_forward_kernelI13__nv_bfloat16Li64ELi16EEviiPfPT_S3_S3_S3_S3_S3_S3_S1_S1_E1b+8];
	ld.shared.f32 	%f351, [_ZZ33rwkv7_state_clampw_forward_kernelI13__nv_bfloat16Li64ELi16EEviiPfPT_S3_S3_S3_S3_S3_S3_S1_S1_E1k+8];
	mul.f32 	%f352, %f198, %f351;
	fma.rn.f32 	%f353, %f334, %f350, %f352;
	fma.rn.f32 	%f843, %f843, %f349, %f353;
	ld.shared.f32 	%f354, [_ZZ33rwkv7_state_clampw_forward_kernelI13__nv_bfloat16Li64ELi16EEviiPfPT_S3_S3_S3_S3_S3_S3_S1_S1_E1r+8];
	fma.rn.f32 	%f355, %f354, %f843, %f348;
	ld.shared.f32 	%f356, [_ZZ33rwkv7_state_clampw_forward_kernelI13__nv_bfloat16Li64ELi16EEviiPfPT_S3_S3_S3_S3_S3_S3_S1_S1_E1w+12];
	ld.shared.f32 	%f357, [_ZZ33rwkv7_state_clampw_forward_kernelI13__nv_bfloat16Li64ELi16EEviiPfPT_S3_S3_S3_S3_S3_S3_S1_S1_E1b+12];
	ld.shared.f32 	%f358, [_ZZ33rwkv7_state_clampw_forward_kernelI13__nv_bfloat16Li64ELi16EEviiPfPT_S3_S3_S3_S3_S3_S3_S1_S1_E1k+12];
	mul.f32 	%f359, %f198, %f358;
	fma.rn.f32 	%f360, %f334, %f357, %f359;
	fma.rn.f32 	%f842, %f842, %f356, %f360;
	ld.shared.f32 	%f361, [_ZZ33rwkv7_state_clampw_forward_kernelI13__nv_bfloat16Li64ELi16EEviiPfPT_S3_S3_S3_S3_S3_S3_S1_S1_E1r+12];
	fma.rn.f32 	%f362, %f361, %f842, %f355;
	ld.shared.f32 	%f363, [_ZZ33rwkv7_state_clampw_forward_kernelI13__nv_bfloat16Li64ELi16EEviiPfPT_S3_S3_S3_S3_S3_S3_S1_S1_E1w+16];
	ld.shared.f32 	%f364, [_ZZ33rwkv7_state_clampw_forward_kernelI13__nv_bfloat16Li64ELi16EEviiPfPT_S3_S3_S3_S3_S3_S3_S1_S1_E1b+16];
	ld.shared.f32 	%f365, [_ZZ33rwkv7_state_clampw_forward_kernelI13__nv_bfloat16Li64ELi16EEviiPfPT_S3_S3_S3_S3_S3_S3_S1_S1_E1k+16];
	mul.f32 	%f366, %f198, %f365;
	fma.rn.f32 	%f367, %f334, %f364, %f366;
	fma.rn.f32 	%f841, %f841, %f363, %f367;
	ld.shared.f32 	%f368, [_ZZ33rwkv7_state_clampw_forward_kernelI13__nv_bfloat16Li64ELi16EEviiPfPT_S3_S3_S3_S3_S3_S3_S1_S1_E1r+16];
	fma.rn.f32 	%f369, %f368, %f841, %f362;
	ld.shared.f32 	%f370, [_ZZ33rwkv7_state_clampw_forward_kernelI13__nv_bfloat16Li64ELi16EEviiPfPT_S3_S3_S3_S3_S3_S3_S1_S1_E1w+20];
	ld.shared.f32 	%f371, [_ZZ33rwkv7_state_clampw_forward_kernelI13__nv_bfloat16Li64ELi16EEviiPfPT_S3_S3_S3_S3_S3_S3_S1_S1_E1b+20];
	ld.shared.f32 	%f372, [_ZZ33rwkv7_state_clampw_forward_kernelI13__nv_bfloat16Li64ELi16EEviiPfPT_S3_S3_S3_S3_S3_S3_S1_S1_E1k+20];
	mul.f32 	%f373, %f198, %f372;
	fma.rn.f32 	%f374, %f334, %f371, %f373;
	fma.rn.f32 	%f840, %f840, %f370, %f374;
	ld.shared.f32 	%f375, [_ZZ33rwkv7_state_clampw_forward_kernelI13__nv_bfloat16Li64ELi16EEviiPfPT_S3_S3_S3_S3_S3_S3_S1_S1_E1r+20];
	fma.rn.f32 	%f376, %f375, %f840, %f369;
	ld.shared.f32 	%f377, [_ZZ33rwkv7_state_clampw_forward_kernelI13__nv_bfloat16Li64ELi16EEviiPfPT_S3_S3_S3_S3_S3_S3_S1_S1_E1w+24];
	ld.shared.f32 	%f378, [_ZZ33rwkv7_state_clampw_forward_kernelI13__nv_bfloat16Li64ELi16EEviiPfPT_S3_S3_S3_S3_S3_S3_S1_S1_E1b+24];
	ld.shared.f32 	%f379, [_ZZ33rwkv7_state_clampw_forward_kernelI13__nv_bfloat16Li64ELi16EEviiPfPT_S3_S3_S3_S3_S3_S3_S1_S1_E1k+24];
	mul.f32 	%f380, %f198, %f379;
	fma.rn.f32 	%f381, %f334, %f378, %f380;
	fma.rn.f32 	%f839, %f839, %f377, %f381;
	ld.shared.f32 	%f382, [_ZZ33rwkv7_state_clampw_forward_kernelI13__nv_bfloat16Li64ELi16EEviiPfPT_S3_S3_S3_S3_S3_S3_S1_S1_E1r+24];
	fma.rn.f32 	%f383, %f382, %f839, %f376;
	ld.shared.f32 	%f384, [_ZZ33rwkv7_state_clampw_forward_kernelI13__nv_bfloat16Li64ELi16EEviiPfPT_S3_S3_S3_S3_S3_S3_S1_S1_E1w+28];
	ld.shared.f32 	%f385, [_ZZ33rwkv7_state_clampw_forward_kernelI13__nv_bfloat16Li64ELi16EEviiPfPT_S3_S3_S3_S3_S3_S3_S1_S1_E1b+28];
	ld.shared.f32 	%f386, [_ZZ33rwkv7_state_clampw_forward_kernelI13__nv_bfloat16Li64ELi16EEviiPfPT_S3_S3_S3_S3_S3_S3_S1_S1_E1k+28];
	mul.f32 	%f387, %f198, %f386;
	fma.rn.f32 	%f388, %f334, %f385, %f387;
	fma.rn.f32 	%f838, %f838, %f384, %f388;
	ld.shared.f32 	%f389, [_ZZ33rwkv7_state_clampw_forward_kernelI13__nv_bfloat16Li64ELi16EEviiPfPT_S3_S3_S3_S3_S3_S3_S1_S1_E1r+28];
	fma.rn.f32 	%f390, %f389, %f838, %f383;
	ld.shared.f32 	%f391, [_ZZ33rwkv7_state_clampw_forward_kernelI13__nv_bfloat16Li64ELi16EEviiPfPT_S3_S3_S3_S3_S3_S3_S1_S1_E1w+32];
	ld.shared.f32 	%f392, [_ZZ33rwkv7_state_clampw_forward_kernelI13__nv_bfloat16Li64ELi16EEviiPfPT_S3_S3_S3_S3_S3_S3_S1_S1_E1b+32];
	ld.shared.f32 	%f393, [_ZZ33rwkv7_state_clampw_forward_kernelI13__nv_bfloat16Li64ELi16EEviiPfPT_S3_S3_S3_S3_S3_S3_S1_S1_E1k+32];
	mul.f32 	%f394, %f198, %f393;
	fma.rn.f32 	%f395, %f334, %f392, %f394;
	fma.rn.f32 	%f837, %f837, %f391, %f395;
	ld.shared.f32 	%f396, [_ZZ33rwkv7_state_clampw_forward_kernelI13__nv_bfloat16Li64ELi16EEviiPfPT_S3_S3_S3_S3_S3_S3_S1_S1_E1r+32];
	fma.rn.f32 	%f397, %f396, %f837, %f390;
	ld.shared.f32 	%f398, [_ZZ33rwkv7_state_clampw_forward_kernelI13__nv_bfloat16Li64ELi16EEviiPfPT_S3_S3_S3_S3_S3_S3_S1_S1_E1w+36];
	ld.shared.f32 	%f399, [_ZZ33rwkv7_state_clampw_forward_kernelI13__nv_bfloat16Li64ELi16EEviiPfPT_S3_S3_S3_S3_S3_S3_S1_S1_E1b+36];
	ld.shared.f32 	%f400, [_ZZ33rwkv7_state_clampw_forward_kernelI13__nv_bfloat16Li64ELi16EEviiPfPT_S3_S3_S3_S3_S3_S3_S1_S1_E1k+36];
	mul.f32 	%f401, %f198, %f400;
	fma.rn.f32 	%f402, %f334, %f399, %f401;
	fma.rn.f32 	%f836, %f836, %f398, %f402;
	ld.shared.f32 	%f403, [_ZZ33rwkv7_state_clampw_forward_kernelI13__nv_bfloat16Li64ELi16EEviiPfPT_S3_S3_S3_S3_S3_S3_S1_S1_E1r+36];
	fma.rn.f32 	%f404, %f403, %f836, %f397;
	ld.shared.f32 	%f405, [_ZZ33rwkv7_state_clampw_forward_kernelI13__nv_bfloat16Li64ELi16EEviiPfPT_S3_S3_S3_S3_S3_S3_S1_S1_E1w+40];
	ld.shared.f32 	%f406, [_ZZ33rwkv7_state_clampw_forward_kernelI13__nv_bfloat16Li64ELi16EEviiPfPT_S3_S3_S3_S3_S3_S3_S1_S1_E1b+40];
	ld.shared.f32 	%f407, [_ZZ33rwkv7_state_clampw_forward_kernelI13__nv_bfloat16Li64ELi16EEviiPfPT_S3_S3_S3_S3_S3_S3_S1_S1_E1k+40];
	mul.f32 	%f408, %f198, %f407;
	fma.rn.f32 	%f409, %f334, %f406, %f408;
	fma.rn.f32 	%f835, %f835, %f405, %f409;
	ld.shared.f32 	%f410, [_ZZ33rwkv7_state_clampw_forward_kernelI13__nv_bfloat16Li64ELi16EEviiPfPT_S3_S3_S3_S3_S3_S3_S1_S1_E1r+40];
	fma.rn.f32 	%f411, %f410, %f835, %f404;
	ld.shared.f32 	%f412, [_ZZ33rwkv7_state_clampw_forward_kernelI13__nv_bfloat16Li64ELi16EEviiPfPT_S3_S3_S3_S3_S3_S3_S1_S1_E1w+44];
	ld.shared.f32 	%f413, [_ZZ33rwkv7_state_clampw_forward_kernelI13__nv_bfloat16Li64ELi16EEviiPfPT_S3_S3_S3_S3_S3_S3_S1_S1_E1b+44];
	ld.shared.f32 	%f414, [_ZZ33rwkv7_state_clampw_forward_kernelI13__nv_bfloat16Li64ELi16EEviiPfPT_S3_S3_S3_S3_S3_S3_S1_S1_E1k+44];
	mul.f32 	%f415, %f198, %f414;
	fma.rn.f32 	%f416, %f334, %f413, %f415;
	fma.rn.f32 	%f834, %f834, %f412, %f416;
	ld.shared.f32 	%f417, [_ZZ33rwkv7_state_clampw_forward_kernelI13__nv_bfloat16Li64ELi16EEviiPfPT_S3_S3_S3_S3_S3_S3_S1_S1_E1r+44];
	fma.rn.f32 	%f418, %f417, %f834, %f411;
	ld.shared.f32 	%f419, [_ZZ33rwkv7_state_clampw_forward_kernelI13__nv_bfloat16Li64ELi16EEviiPfPT_S3_S3_S3_S3_S3_S3_S1_S1_E1w+48];
	ld.shared.f32 	%f420, [_ZZ33rwkv7_state_clampw_forward_kernelI13__nv_bfloat16Li64ELi16EEviiPfPT_S3_S3_S3_S3_S3_S3_S1_S1_E1b+48];
	ld.shared.f32 	%f421, [_ZZ33rwkv7_state_clampw_forward_kernelI13__nv_bfloat16Li64ELi16EEviiPfPT_S3_S3_S3_S3_S3_S3_S1_S1_E1k+48];
	mul.f32 	%f422, %f198, %f421;
	fma.rn.f32 	%f423, %f334, %f420, %f422;
	fma.rn.f32 	%f833, %f833, %f419, %f423;
	ld.shared.f32 	%f424, [_ZZ33rwkv7_state_clampw_forward_kernelI13__nv_bfloat16Li64ELi16EEviiPfPT_S3_S3_S3_S3_S3_S3_S1_S1_E1r+48];
	fma.rn.f32 	%f425, %f424, %f833, %f418;
	ld.shared.f32 	%f426, [_ZZ33rwkv7_state_clampw_forward_kernelI13__nv_bfloat16Li64ELi16EEviiPfPT_S3_S3_S3_S3_S3_S3_S1_S1_E1w+52];
	ld.shared.f32 	%f427, [_ZZ33rwkv7_state_clampw_forward_kernelI13__nv_bfloat16Li64ELi16EEviiPfPT_S3_S3_S3_S3_S3_S3_S1_S1_E1b+52];
	ld.shared.f32 	%f428, [_ZZ33rwkv7_state_clampw_forward_kernelI13__nv_bfloat16Li64ELi16EEviiPfPT_S3_S3_S3_S3_S3_S3_S1_S1_E1k+52];
	mul.f32 	%f429, %f198, %f428;
	fma.rn.f32 	%f430, %f334, %f427, %f429;
	fma.rn.f32 	%f832, %f832, %f426, %f430;
	ld.shared.f32 	%f431, [_ZZ33rwkv7_state_clampw_forward_kernelI13__nv_bfloat16Li64ELi16EEviiPfPT_S3_S3_S3_S3_S3_S3_S1_S1_E1r+52];
	fma.rn.f32 	%f432, %f431, %f832, %f425;
	ld.shared.f32 	%f433, [_ZZ33rwkv7_state_clampw_forward_kernelI13__nv_bfloat16Li64ELi16EEviiPfPT_S3_S3_S3_S3_S3_S3_S1_S1_E1w+56];
	ld.shared.f32 	%f434, [_ZZ33rwkv7_state_clampw_forward_kernelI13__nv_bfloat16Li64ELi16EEviiPfPT_S3_S3_S3_S3_S3_S3_S1_S1_E1b+56];
	ld.shared.f32 	%f435, [_ZZ33rwkv7_state_clampw_forward_kernelI13__nv_bfloat16Li64ELi16EEviiPfPT_S3_S3_S3_S3_S3_S3_S1_S1_E1k+56];
	mul.f32 	%f436, %f198, %f435;
	fma.rn.f32 	%f437, %f334, %f434, %f436;
	fma.rn.f32 	%f831, %f831, %f433, %f437;
	ld.shared.f32 	%f438, [_ZZ33rwkv7_state_clampw_forward_kernelI13__nv_bfloat16Li64ELi16EEviiPfPT_S3_S3_S3_S3_S3_S3_S1_S1_E1r+56];
	fma.rn.f32 	%f439, %f438, %f831, %f432;
	ld.shared.f32 	%f440, [_ZZ33rwkv7_state_clampw_forward_kernelI13__nv_bfloat16Li64ELi16EEviiPfPT_S3_S3_S3_S3_S3_S3_S1_S1_E1w+60];
	ld.shared.f32 	%f441, [_ZZ33rwkv7_state_clampw_forward_kernelI13__nv_bfloat16Li64ELi16EEviiPfPT_S3_S3_S3_S3_S3_S3_S1_S1_E1b+60];
	ld.shared.f32 	%f442, [_ZZ33rwkv7_state_clampw_forward_kernelI13__nv_bfloat16Li64ELi16EEviiPfPT_S3_S3_S3_S3_S3_S3_S1_S1_E1k+60];
	mul.f32 	%f443, %f198, %f442;
	fma.rn.f32 	%f444, %f334, %f441, %f443;
	fma.rn.f32 	%f830, %f830, %f440, %f444;
	ld.shared.f32 	%f445, [_ZZ33rwkv7_state_clampw_forward_kernelI13__nv_bfloat16Li64ELi16EEviiPfPT_S3_S3_S3_S3_S3_S3_S1_S1_E1r+60];
	fma.rn.f32 	%f446, %f445, %f830, %f439;
	ld.shared.f32 	%f447, [_ZZ33rwkv7_state_clampw_forward_kernelI13__nv_bfloat16Li64ELi16EEviiPfPT_S3_S3_S3_S3_S3_S3_S1_S1_E1w+64];
	ld.shared.f32 	%f448, [_ZZ33rwkv7_state_clampw_forward_kernelI13__nv_bfloat16Li64ELi16EEviiPfPT_S3_S3_S3_S3_S3_S3_S1_S1_E1b+64];
	ld.shared.f32 	%f449, [_ZZ33rwkv7_state_clampw_forward_kernelI13__nv_bfloat16Li64ELi16EEviiPfPT_S3_S3_S3_S3_S3_S3_S1_S1_E1k+64];
	mul.f32 	%f450, %f198, %f449;
	fma.rn.f32 	%f451, %f334, %f448, %f450;
	fma.rn.f32 	%f829, %f829, %f447, %f451;
	ld.shared.f32 	%f452, [_ZZ33rwkv7_state_clampw_forward_kernelI13__nv_bfloat16Li64ELi16EEviiPfPT_S3_S3_S3_S3_S3_S3_S1_S1_E1r+64];
	fma.rn.f32 	%f453, %f452, %f829, %f446;
	ld.shared.f32 	%f454, [_ZZ33rwkv7_state_clampw_forward_kernelI13__nv_bfloat16Li64ELi16EEviiPfPT_S3_S3_S3_S3_S3_S3_S1_S1_E1w+68];
	ld.shared.f32 	%f455, [_ZZ33rwkv7_state_clampw_forward_kernelI13__nv_bfloat16Li64ELi16EEviiPfPT_S3_S3_S3_S3_S3_S3_S1_S1_E1b+68];
	ld.shared.f32 	%f456, [_ZZ33rwkv7_state_clampw_forward_kernelI13__nv_bfloat16Li64ELi16EEviiPfPT_S3_S3_S3_S3_S3_S3_S1_S1_E1k+68];
	mul.f32 	%f457, %f198, %f456;
	fma.rn.f32 	%f458, %f334, %f455, %f457;
	fma.rn.f32 	%f828, %f828, %f454, %f458;
	ld.shared.f32 	%f459, [_ZZ33rwkv7_state_clampw_forward_kernelI13__nv_bfloat16Li64ELi16EEviiPfPT_S3_S3_S3_S3_S3_S3_S1_S1_E1r+68];
	fma.rn.f32 	%f460, %f459, %f828, %f453;
	ld.shared.f32 	%f461, [_ZZ33rwkv7_state_clampw_forward_kernelI13__nv_bfloat16Li64ELi16EEviiPfPT_S3_S3_S3_S3_S3_S3_S1_S1_E1w+72];
	ld.shared.f32 	%f462, [_ZZ33rwkv7_state_clampw_forward_kernelI13__nv_bfloat16Li64ELi16EEviiPfPT_S3_S3_S3_S3_S3_S3_S1_S1_E1b+72];
	ld.shared.f32 	%f463, [_ZZ33rwkv7_state_clampw_forward_kernelI13__nv_bfloat16Li64ELi16EEviiPfPT_S3_S3_S3_S3_S3_S3_S1_S1_E1k+72];
	mul.f32 	%f464, %f198, %f463;
	fma.rn.f32 	%f465, %f334, %f462, %f464;
	fma.rn.f32 	%f827, %f827, %f461, %f465;
	ld.shared.f32 	%f466, [_ZZ33rwkv7_state_clampw_forward_kernelI13__nv_bfloat16Li64ELi16EEviiPfPT_S3_S3_S3_S3_S3_S3_S1_S1_E1r+72];
	fma.rn.f32 	%f467, %f466, %f827, %f460;
	ld.shared.f32 	%f468, [_ZZ33rwkv7_state_clampw_forward_kernelI13__nv_bfloat16Li64ELi16EEviiPfPT_S3_S3_S3_S3_S3_S3_S1_S1_E1w+76];
	ld.shared.f32 	%f469, [_ZZ33rwkv7_state_clampw_forward_kernelI13__nv_bfloat16Li64ELi16EEviiPfPT_S3_S3_S3_S3_S3_S3_S1_S1_E1b+76];
	ld.shared.f32 	%f470, [_ZZ33rwkv7_state_clampw_forward_kernelI13__nv_bfloat16Li64ELi16EEviiPfPT_S3_S3_S3_S3_S3_S3_S1_S1_E1k+76];
	mul.f32 	%f471, %f198, %f470;
	fma.rn.f32 	%f472, %f334, %f469, %f471;
	fma.rn.f32 	%f826, %f826, %f468, %f472;
	ld.shared.f32 	%f473, [_ZZ33rwkv7_state_clampw_forward_kernelI13__nv_bfloat16Li64ELi16EEviiPfPT_S3_S3_S3_S3_S3_S3_S1_S1_E1r+76];
	fma.rn.f32 	%f474, %f473, %f826, %f467;
	ld.shared.f32 	%f475, [_ZZ33rwkv7_state_clampw_forward_kernelI13__nv_bfloat16Li64ELi16EEviiPfPT_S3_S3_S3_S3_S3_S3_S1_S1_E1w+80];
	ld.shared.f32 	%f476, [_ZZ33rwkv7_state_clampw_forward_kernelI13__nv_bfloat16Li64ELi16EEviiPfPT_S3_S3_S3_S3_S3_S3_S1_S1_E1b+80];
	ld.shared.f32 	%f477, [_ZZ33rwkv7_state_clampw_forward_kernelI13__nv_bfloat16Li64ELi16EEviiPfPT_S3_S3_S3_S3_S3_S3_S1_S1_E1k+80];
	mul.f32 	%f478, %f198, %f477;
	fma.rn.f32 	%f479, %f334, %f476, %f478;
	fma.rn.f32 	%f825, %f825, %f475, %f479;
	ld.shared.f32 	%f480, [_ZZ33rwkv7_state_clampw_forward_kernelI13__nv_bfloat16Li64ELi16EEviiPfPT_S3_S3_S3_S3_S3_S3_S1_S1_E1r+80];
	fma.rn.f32 	%f481, %f480, %f825, %f474;
	ld.shared.f32 	%f482, [_ZZ33rwkv7_state_clampw_forward_kernelI13__nv_bfloat16Li64ELi16EEviiPfPT_S3_S3_S3_S3_S3_S3_S1_S1_E1w+84];
	ld.shared.f32 	%f483, [_ZZ33rwkv7_state_clampw_forward_kernelI13__nv_bfloat16Li64ELi16EEviiPfPT_S3_S3_S3_S3_S3_S3_S1_S1_E1b+84];
	ld.shared.f32 	%f484, [_ZZ33rwkv7_state_clampw_forward_kernelI13__nv_bfloat16Li64ELi16EEviiPfPT_S3_S3_S3_S3_S3_S3_S1_S1_E1k+84];
	mul.f32 	%f485, %f198, %f484;
	fma.rn.f32 	%f486, %f334, %f483, %f485;
	fma.rn.f32 	%f824, %f824, %f482, %f486;
	ld.shared.f32 	%f487, [_ZZ33rwkv7_state_clampw_forward_kernelI13__nv_bfloat16Li64ELi16EEviiPfPT_S3_S3_S3_S3_S3_S3_S1_S1_E1r+84];
	fma.rn.f32 	%f488, %f487, %f824, %f481;
	ld.shared.f32 	%f489, [_ZZ33rwkv7_state_clampw_forward_kernelI13__nv_bfloat16Li64ELi16EEviiPfPT_S3_S3_S3_S3_S3_S3_S1_S1_E1w+88];
	ld.shared.f32 	%f490, [_ZZ33rwkv7_state_clampw_forward_kernelI13__nv_bfloat16Li64ELi16EEviiPfPT_S3_S3_S3_S3_S3_S3_S1_S1_E1b+88];
	ld.shared.f32 	%f491, [_ZZ33rwkv7_state_clampw_forward_kernelI13__nv_bfloat16Li64ELi16EEviiPfPT_S3_S3_S3_S3_S3_S3_S1_S1_E1k+88];
	mul.f32 	%f492, %f198, %f491;
	fma.rn.f32 	%f493, %f334, %f490, %f492;
	fma.rn.f32 	%f823, %f823, %f489, %f493;
	ld.shared.f32 	%f494, [_ZZ33rwkv7_state_clampw_forward_kernelI13__nv_bfloat16Li64ELi16EEviiPfPT_S3_S3_S3_S3_S3_S3_S1_S1_E1r+88];
	fma.rn.f32 	%f495, %f494, %f823, %f488;
	ld.shared.f32 	%f496, [_ZZ33rwkv7_state_clampw_forward_kernelI13__nv_bfloat16Li64ELi16EEviiPfPT_S3_S3_S3_S3_S3_S3_S1_S1_E1w+92];
	ld.shared.f32 	%f497, [_ZZ33rwkv7_state_clampw_forward_kernelI13__nv_bfloat16Li64ELi16EEviiPfPT_S3_S3_S3_S3_S3_S3_S1_S1_E1b+92];
	ld.shared.f32 	%f498, [_ZZ33rwkv7_state_clampw_forward_kernelI13__nv_bfloat16Li64ELi16EEviiPfPT_S3_S3_S3_S3_S3_S3_S1_S1_E1k+92];
	mul.f32 	%f499, %f198, %f498;
	fma.rn.f32 	%f500, %f334, %f497, %f499;
	fma.rn.f32 	%f822, %f822, %f496, %f500;
	ld.shared.f32 	%f501, [_ZZ33rwkv7_state_clampw_forward_kernelI13__nv_bfloat16Li64ELi16EEviiPfPT_S3_S3_S3_S3_S3_S3_S1_S1_E1r+92];
	fma.rn.f32 	%f502, %f501, %f822, %f495;
	ld.shared.f32 	%f503, [_ZZ33rwkv7_state_clampw_forward_kernelI13__nv_bfloat16Li64ELi16EEviiPfPT_S3_S3_S3_S3_S3_S3_S1_S1_E1w+96];
	ld.shared.f32 	%f504, [_ZZ33rwkv7_state_clampw_forward_kernelI13__nv_bfloat16Li64ELi16EEviiPfPT_S3_S3_S3_S3_S3_S3_S1_S1_E1b+96];
	ld.shared.f32 	%f505, [_ZZ33rwkv7_state_clampw_forward_kernelI13__nv_bfloat16Li64ELi16EEviiPfPT_S3_S3_S3_S3_S3_S3_S1_S1_E1k+96];
	mul.f32 	%f506, %f198, %f505;
	fma.rn.f32 	%f507, %f334, %f504, %f506;
	fma.rn.f32 	%f821, %f821, %f503, %f507;
	ld.shared.f32 	%f508, [_ZZ33rwkv7_state_clampw_forward_kernelI13__nv_bfloat16Li64ELi16EEviiPfPT_S3_S3_S3_S3_S3_S3_S1_S1_E1r+96];
	fma.rn.f32 	%f509, %f508, %f821, %f502;
	ld.shared.f32 	%f510, [_ZZ33rwkv7_state_clampw_forward_kernelI13__nv_bfloat16Li64ELi16EEviiPfPT_S3_S3_S3_S3_S3_S3_S1_S1_E1w+100];
	ld.shared.f32 	%f511, [_ZZ33rwkv7_state_clampw_forward_kernelI13__nv_bfloat16Li64ELi16EEviiPfPT_S3_S3_S3_S3_S3_S3_S1_S1_E1b+100];
	ld.shared.f32 	%f512, [_ZZ33rwkv7_state_clampw_forward_kernelI13__nv_bfloat16Li64ELi16EEviiPfPT_S3_S3_S3_S3_S3_S3_S1_S1_E1k+100];
	mul.f32 	%f513, %f198, %f512;
	fma.rn.f32 	%f514, %f334, %f511, %f513;
	fma.rn.f32 	%f820, %f820, %f510, %f514;
	ld.shared.f32 	%f515, [_ZZ33rwkv7_state_clampw_forward_kernelI13__nv_bfloat16Li64ELi16EEviiPfPT_S3_S3_S3_S3_S3_S3_S1_S1_E1r+100];
	fma.rn.f32 	%f516, %f515, %f820, %f509;
	ld.shared.f32 	%f517, [_ZZ33rwkv7_state_clampw_forward_kernelI13__nv_bfloat16Li64ELi16EEviiPfPT_S3_S3_S3_S3_S3_S3_S1_S1_E1w+104];
	ld.shared.f32 	%f518, [_ZZ33rwkv7_state_clampw_forward_kernelI13__nv_bfloat16Li64ELi16EEviiPfPT_S3_S3_S3_S3_S3_S3_S1_S1_E1b+104];
	ld.shared.f32 	%f519, [_ZZ33rwkv7_state_clampw_forward_kernelI13__nv_bfloat16Li64ELi16EEviiPfPT_S3_S3_S3_S3_S3_S3_S1_S1_E1k+104];
	mul.f32 	%f520, %f198, %f519;
	fma.rn.f32 	%f521, %f334, %f518, %f520;
	fma.rn.f32 	%f819, %f819, %f517, %f521;
	ld.shared.f32 	%f522, [_ZZ33rwkv7_state_clampw_forward_kernelI13__nv_bfloat16Li64ELi16EEviiPfPT_S3_S3_S3_S3_S3_S3_S1_S1_E1r+104];
	fma.rn.f32 	%f523, %f522, %f819, %f516;
	ld.shared.f32 	%f524, [_ZZ33rwkv7_state_clampw_forward_kernelI13__nv_bfloat16Li64ELi16EEviiPfPT_S3_S3_S3_S3_S3_S3_S1_S1_E1w+108];
	ld.shared.f32 	%f525, [_ZZ33rwkv7_state_clampw_forward_kernelI13__nv_bfloat16Li64ELi16EEviiPfPT_S3_S3_S3_S3_S3_S3_S1_S1_E1b+108];
	ld.shared.f32 	%f526, [_ZZ33rwkv7_state_clampw_forward_kernelI13__nv_bfloat16Li64ELi16EEviiPfPT_S3_S3_S3_S3_S3_S3_S1_S1_E1k+108];
	mul.f32 	%f527, %f198, %f526;
	fma.rn.f32 	%f528, %f334, %f525, %f527;
	fma.rn.f32 	%f818, %f818, %f524, %f528;
	ld.shared.f32 	%f529, [_ZZ33rwkv7_state_clampw_forward_kernelI13__nv_bfloat16Li64ELi16EEviiPfPT_S3_S3_S3_S3_S3_S3_S1_S1_E1r+108];
	fma.rn.f32 	%f530, %f529, %f818, %f523;
	ld.shared.f32 	%f531, [_ZZ33rwkv7_state_clampw_forward_kernelI13__nv_bfloat16Li64ELi16EEviiPfPT_S3_S3_S3_S3_S3_S3_S1_S1_E1w+112];
	ld.shared.f32 	%f532, [_ZZ33rwkv7_state_clampw_forward_kernelI13__nv_bfloat16Li64ELi16EEviiPfPT_S3_S3_S3_S3_S3_S3_S1_S1_E1b+112];
	ld.shared.f32 	%f533, [_ZZ33rwkv7_state_clampw_forward_kernelI13__nv_bfloat16Li64ELi16EEviiPfPT_S3_S3_S3_S3_S3_S3_S1_S1_E1k+112];
	mul.f32 	%f534, %f198, %f533;
	fma.rn.f32 	%f535, %f334, %f532, %f534;
	fma.rn.f32 	%f817, %f817, %f531, %f535;
	ld.shared.f32 	%f536, [_ZZ33rwkv7_state_clampw_forward_kernelI13__nv_bfloat16Li64ELi16EEviiPfPT_S3_S3_S3_S3_S3_S3_S1_S1_E1r+112];
	fma.rn.f32 	%f537, %f536, %f817, %f530;
	ld.shared.f32 	%f538, [_ZZ33rwkv7_state_clampw_forward_kernelI13__nv_bfloat16Li64ELi16EEviiPfPT_S3_S3_S3_S3_S3_S3_S1_S1_E1w+116];
	ld.shared.f32 	%f539, [_ZZ33rwkv7_state_clampw_forward_kernelI13__nv_bfloat16Li64ELi16EEviiPfPT_S3_S3_S3_S3_S3_S3_S1_S1_E1b+116];
	ld.shared.f32 	%f540, [_ZZ33rwkv7_state_clampw_forward_kernelI13__nv_bfloat16Li64ELi16EEviiPfPT_S3_S3_S3_S3_S3_S3_S1_S1_E1k+116];
	mul.f32 	%f541, %f198, %f540;
	fma.rn.f32 	%f542, %f334, %f539, %f541;
	fma.rn.f32 	%f816, %f816, %f538, %f542;
	ld.shared.f32 	%f543, [_ZZ33rwkv7_state_clampw_forward_kernelI13__nv_bfloat16Li64ELi16EEviiPfPT_S3_S3_S3_S3_S3_S3_S1_S1_E1r+116];
	fma.rn.f32 	%f544, %f543, %f816, %f537;
	ld.shared.f32 	%f545, [_ZZ33rwkv7_state_clampw_forward_kernelI13__nv_bfloat16Li64ELi16EEviiPfPT_S3_S3_S3_S3_S3_S3_S1_S1_E1w+120];
	ld.shared.f32 	%f546, [_ZZ33rwkv7_state_clampw_forward_kernelI13__nv_bfloat16Li64ELi16EEviiPfPT_S3_S3_S3_S3_S3_S3_S1_S1_E1b+120];
	ld.shared.f32 	%f547, [_ZZ33rwkv7_state_clampw_forward_kernelI13__nv_bfloat16Li64ELi16EEviiPfPT_S3_S3_S3_S3_S3_S3_S1_S1_E1k+120];
	mul.f32 	%f548, %f198, %f547;
	fma.rn.f32 	%f549, %f334, %f546, %f548;
	fma.rn.f32 	%f815, %f815, %f545, %f549;
	ld.shared.f32 	%f550, [_ZZ33rwkv7_state_clampw_forward_kernelI13__nv_bfloat16Li64ELi16EEviiPfPT_S3_S3_S3_S3_S3_S3_S1_S1_E1r+120];
	fma.rn.f32 	%f551, %f550, %f815, %f544;
	ld.shared.f32 	%f552, [_ZZ33rwkv7_state_clampw_forward_kernelI13__nv_bfloat16Li64ELi16EEviiPfPT_S3_S3_S3_S3_S3_S3_S1_S1_E1w+124];
	ld.shared.f32 	%f553, [_ZZ33rwkv7_state_clampw_forward_kernelI13__nv_bfloat16Li64ELi16EEviiPfPT_S3_S3_S3_S3_S3_S3_S1_S1_E1b+124];
	ld.shared.f32 	%f554, [_ZZ33rwkv7_state_clampw_forward_kernelI13__nv_bfloat16Li64ELi16EEviiPfPT_S3_S3_S3_S3_S3_S3_S1_S1_E1k+124];
	mul.f32 	%f555, %f198, %f554;
	fma.rn.f32 	%f556, %f334, %f553, %f555;
	fma.rn.f32 	%f814, %f814, %f552, %f556;
	ld.shared.f32 	%f557, [_ZZ33rwkv7_state_clampw_forward_kernelI13__nv_bfloat16Li64ELi16EEviiPfPT_S3_S3_S3_S3_S3_S3_S1_S1_E1r+124];
	fma.rn.f32 	%f558, %f557, %f814, %f551;
	ld.shared.f32 	%f559, [_ZZ33rwkv7_state_clampw_forward_kernelI13__nv_bfloat16Li64ELi16EEviiPfPT_S3_S3_S3_S3_S3_S3_S1_S1_E1w+128];
	ld.shared.f32 	%f560, [_ZZ33rwkv7_state_clampw_forward_kernelI13__nv_bfloat16Li64ELi16EEviiPfPT_S3_S3_S3_S3_S3_S3_S1_S1_E1b+128];
	ld.shared.f32 	%f561, [_ZZ33rwkv7_state_clampw_forward_kernelI13__nv_bfloat16Li64ELi16EEviiPfPT_S3_S3_S3_S3_S3_S3_S1_S1_E1k+128];
	mul.f32 	%f562, %f198, %f561;
	fma.rn.f32 	%f563, %f334, %f560, %f562;
	fma.rn.f32 	%f813, %f813, %f559, %f563;
	ld.shared.f32 	%f564, [_ZZ33rwkv7_state_clampw_forward_kernelI13__nv_bfloat16Li64ELi16EEviiPfPT_S3_S3_S3_S3_S3_S3_S1_S1_E1r+128];
	fma.rn.f32 	%f565, %f564, %f813, %f558;
	ld.shared.f32 	%f566, [_ZZ33rwkv7_state_clampw_forward_kernelI13__nv_bfloat16Li64ELi16EEviiPfPT_S3_S3_S3_S3_S3_S3_S1_S1_E1w+132];
	ld.shared.f32 	%f567, [_ZZ33rwkv7_state_clampw_forward_kernelI13__nv_bfloat16Li64ELi16EEviiPfPT_S3_S3_S3_S3_S3_S3_S1_S1_E1b+132];
	ld.shared.f32 	%f568, [_ZZ33rwkv7_state_clampw_forward_kernelI13__nv_bfloat16Li64ELi16EEviiPfPT_S3_S3_S3_S3_S3_S3_S1_S1_E1k+132];
	mul.f32 	%f569, %f198, %f568;
	fma.rn.f32 	%f570, %f334, %f567, %f569;
	fma.rn.f32 	%f812, %f812, %f566, %f570;
	ld.shared.f32 	%f571, [_ZZ33rwkv7_state_clampw_forward_kernelI13__nv_bfloat16Li64ELi16EEviiPfPT_S3_S3_S3_S3_S3_S3_S1_S1_E1r+132];
	fma.rn.f32 	%f572, %f571, %f812, %f565;
	ld.shared.f32 	%f573, [_ZZ33rwkv7_state_clampw_forward_kernelI13__nv_bfloat16Li64ELi16EEviiPfPT_S3_S3_S3_S3_S3_S3_S1_S1_E1w+136];
	ld.shared.f32 	%f574, [_ZZ33rwkv7_state_clampw_forward_kernelI13__nv_bfloat16Li64ELi16EEviiPfPT_S3_S3_S3_S3_S3_S3_S1_S1_E1b+136];
	ld.shared.f32 	%f575, [_ZZ33rwkv7_state_clampw_forward_kernelI13__nv_bfloat16Li64ELi16EEviiPfPT_S3_S3_S3_S3_S3_S3_S1_S1_E1k+136];
	mul.f32 	%f576, %f198, %f575;
	fma.rn.f32 	%f577, %f334, %f574, %f576;
	fma.rn.f32 	%f811, %f811, %f573, %f577;
	ld.shared.f32 	%f578, [_ZZ33rwkv7_state_clampw_forward_kernelI13__nv_bfloat16Li64ELi16EEviiPfPT_S3_S3_S3_S3_S3_S3_S1_S1_E1r+136];
	fma.rn.f32 	%f579, %f578, %f811, %f572;
	ld.shared.f32 	%f580, [_ZZ33rwkv7_state_clampw_forward_kernelI13__nv_bfloat16Li64ELi16EEviiPfPT_S3_S3_S3_S3_S3_S3_S1_S1_E1w+140];
	ld.shared.f32 	%f581, [_ZZ33rwkv7_state_clampw_forward_kernelI13__nv_bfloat16Li64ELi16EEviiPfPT_S3_S3_S3_S3_S3_S3_S1_S1_E1b+140];
	ld.shared.f32 	%f582, [_ZZ33rwkv7_state_clampw_forward_kernelI13__nv_bfloat16Li64ELi16EEviiPfPT_S3_S3_S3_S3_S3_S3_S1_S1_E1k+140];
	mul.f32 	%f583, %f198, %f582;
	fma.rn.f32 	%f584, %f334, %f581, %f583;
	fma.rn.f32 	%f810, %f810, %f580, %f584;
	ld.shared.f32 	%f585, [_ZZ33rwkv7_state_clampw_forward_kernelI13__nv_bfloat16Li64ELi16EEviiPfPT_S3_S3_S3_S3_S3_S3_S1_S1_E1r+140];
	fma.rn.f32 	%f586, %f585, %f810, %f579;
	ld.shared.f32 	%f587, [_ZZ33rwkv7_state_clampw_forward_kernelI13__nv_bfloat16Li64ELi16EEviiPfPT_S3_S3_S3_S3_S3_S3_S1_S1_E1w+144];
	ld.shared.f32 	%f588, [_ZZ33rwkv7_state_clampw_forward_kernelI13__nv_bfloat16Li64ELi16EEviiPfPT_S3_S3_S3_S3_S3_S3_S1_S1_E1b+144];
	ld.shared.f32 	%f589, [_ZZ33rwkv7_state_clampw_forward_kernelI13__nv_bfloat16Li64ELi16EEviiPfPT_S3_S3_S3_S3_S3_S3_S1_S1_E1k+144];
	mul.f32 	%f590, %f198, %f589;
	fma.rn.f32 	%f591, %f334, %f588, %f590;
	fma.rn.f32 	%f809, %f809, %f587, %f591;
	ld.shared.f32 	%f592, [_ZZ33rwkv7_state_clampw_forward_kernelI13__nv_bfloat16Li64ELi16EEviiPfPT_S3_S3_S3_S3_S3_S3_S1_S1_E1r+144];
	fma.rn.f32 	%f593, %f592, %f809, %f586;
	ld.shared.f32 	%f594, [_ZZ33rwkv7_state_clampw_forward_kernelI13__nv_bfloat16Li64ELi16EEviiPfPT_S3_S3_S3_S3_S3_S3_S1_S1_E1w+148];
	ld.shared.f32 	%f595, [_ZZ33rwkv7_state_clampw_forward_kernelI13__nv_bfloat16Li64ELi16EEviiPfPT_S3_S3_S3_S3_S3_S3_S1_S1_E1b+148];
	ld.shared.f32 	%f596, [_ZZ33rwkv7_state_clampw_forward_kernelI13__nv_bfloat16Li64ELi16EEviiPfPT_S3_S3_S3_S3_S3_S3_S1_S1_E1k+148];
	mul.f32 	%f597, %f198, %f596;
	fma.rn.f32 	%f598, %f334, %f595, %f597;
	fma.rn.f32 	%f808, %f808, %f594, %f598;
	ld.shared.f32 	%f599, [_ZZ33rwkv7_state_clampw_forward_kernelI13__nv_bfloat16Li64ELi16EEviiPfPT_S3_S3_S3_S3_S3_S3_S1_S1_E1r+148];
	fma.rn.f32 	%f600, %f599, %f808, %f593;
	ld.shared.f32 	%f601, [_ZZ33rwkv7_state_clampw_forward_kernelI13__nv_bfloat16Li64ELi16EEviiPfPT_S3_S3_S3_S3_S3_S3_S1_S1_E1w+152];
	ld.shared.f32 	%f602, [_ZZ33rwkv7_state_clampw_forward_kernelI13__nv_bfloat16Li64ELi16EEviiPfPT_S3_S3_S3_S3_S3_S3_S1_S1_E1b+152];
	ld.shared.f32 	%f603, [_ZZ33rwkv7_state_clampw_forward_kernelI13__nv_bfloat16Li64ELi16EEviiPfPT_S3_S3_S3_S3_S3_S3_S1_S1_E1k+152];
	mul.f32 	%f604, %f198, %f603;
	fma.rn.f32 	%f605, %f334, %f602, %f604;
	fma.rn.f32 	%f807, %f807, %f601, %f605;
	ld.shared.f32 	%f606, [_ZZ33rwkv7_state_clampw_forward_kernelI13__nv_bfloat16Li64ELi16EEviiPfPT_S3_S3_S3_S3_S3_S3_S1_S1_E1r+152];
	fma.rn.f32 	%f607, %f606, %f807, %f600;
	ld.shared.f32 	%f608, [_ZZ33rwkv7_state_clampw_forward_kernelI13__nv_bfloat16Li64ELi16EEviiPfPT_S3_S3_S3_S3_S3_S3_S1_S1_E1w+156];
	ld.shared.f32 	%f609, [_ZZ33rwkv7_state_clampw_forward_kernelI13__nv_bfloat16Li64ELi16EEviiPfPT_S3_S3_S3_S3_S3_S3_S1_S1_E1b+156];
	ld.shared.f32 	%f610, [_ZZ33rwkv7_state_clampw_forward_kernelI13__nv_bfloat16Li64ELi16EEviiPfPT_S3_S3_S3_S3_S3_S3_S1_S1_E1k+156];
	mul.f32 	%f611, %f198, %f610;
	fma.rn.f32 	%f612, %f334, %f609, %f611;
	fma.rn.f32 	%f806, %f806, %f608, %f612;
	ld.shared.f32 	%f613, [_ZZ33rwkv7_state_clampw_forward_kernelI13__nv_bfloat16Li64ELi16EEviiPfPT_S3_S3_S3_S3_S3_S3_S1_S1_E1r+156];
	fma.rn.f32 	%f614, %f613, %f806, %f607;
	ld.shared.f32 	%f615, [_ZZ33rwkv7_state_clampw_forward_kernelI13__nv_bfloat16Li64ELi16EEviiPfPT_S3_S3_S3_S3_S3_S3_S1_S1_E1w+160];
	ld.shared.f32 	%f616, [_ZZ33rwkv7_state_clampw_forward_kernelI13__nv_bfloat16Li64ELi16EEviiPfPT_S3_S3_S3_S3_S3_S3_S1_S1_E1b+160];
	ld.shared.f32 	%f617, [_ZZ33rwkv7_state_clampw_forward_kernelI13__nv_bfloat16Li64ELi16EEviiPfPT_S3_S3_S3_S3_S3_S3_S1_S1_E1k+160];
	mul.f32 	%f618, %f198, %f617;
	fma.rn.f32 	%f619, %f334, %f616, %f618;
	fma.rn.f32 	%f805, %f805, %f615, %f619;
	ld.shared.f32 	%f620, [_ZZ33rwkv7_state_clampw_forward_kernelI13__nv_bfloat16Li64ELi16EEviiPfPT_S3_S3_S3_S3_S3_S3_S1_S1_E1r+160];
	fma.rn.f32 	%f621, %f620, %f805, %f614;
	ld.shared.f32 	%f622, [_ZZ33rwkv7_state_clampw_forward_kernelI13__nv_bfloat16Li64ELi16EEviiPfPT_S3_S3_S3_S3_S3_S3_S1_S1_E1w+164];
	ld.shared.f32 	%f623, [_ZZ33rwkv7_state_clampw_forward_kernelI13__nv_bfloat16Li64ELi16EEviiPfPT_S3_S3_S3_S3_S3_S3_S1_S1_E1b+164];
	ld.shared.f32 	%f624, [_ZZ33rwkv7_state_clampw_forward_kernelI13__nv_bfloat16Li64ELi16EEviiPfPT_S3_S3_S3_S3_S3_S3_S1_S1_E1k+164];
	mul.f32 	%f625, %f198, %f624;
	fma.rn.f32 	%f626, %f334, %f623, %f625;
	fma.rn.f32 	%f804, %f804, %f622, %f626;
	ld.shared.f32 	%f627, [_ZZ33rwkv7_state_clampw_forward_kernelI13__nv_bfloat16Li64ELi16EEviiPfPT_S3_S3_S3_S3_S3_S3_S1_S1_E1r+164];
	fma.rn.f32 	%f628, %f627, %f804, %f621;
	ld.shared.f32 	%f629, [_ZZ33rwkv7_state_clampw_forward_kernelI13__nv_bfloat16Li64ELi16EEviiPfPT_S3_S3_S3_S3_S3_S3_S1_S1_E1w+168];
	ld.shared.f32 	%f630, [_ZZ33rwkv7_state_clampw_forward_kernelI13__nv_bfloat16Li64ELi16EEviiPfPT_S3_S3_S3_S3_S3_S3_S1_S1_E1b+168];
	ld.shared.f32 	%f631, [_ZZ33rwkv7_state_clampw_forward_kernelI13__nv_bfloat16Li64ELi16EEviiPfPT_S3_S3_S3_S3_S3_S3_S1_S1_E1k+168];
	mul.f32 	%f632, %f198, %f631;
	fma.rn.f32 	%f633, %f334, %f630, %f632;
	fma.rn.f32 	%f803, %f803, %f629, %f633;
	ld.shared.f32 	%f634, [_ZZ33rwkv7_state_clampw_forward_kernelI13__nv_bfloat16Li64ELi16EEviiPfPT_S3_S3_S3_S3_S3_S3_S1_S1_E1r+168];
	fma.rn.f32 	%f635, %f634, %f803, %f628;
	ld.shared.f32 	%f636, [_ZZ33rwkv7_state_clampw_forward_kernelI13__nv_bfloat16Li64ELi16EEviiPfPT_S3_S3_S3_S3_S3_S3_S1_S1_E1w+172];
	ld.shared.f32 	%f637, [_ZZ33rwkv7_state_clampw_forward_kernelI13__nv_bfloat16Li64ELi16EEviiPfPT_S3_S3_S3_S3_S3_S3_S1_S1_E1b+172];
	ld.shared.f32 	%f638, [_ZZ33rwkv7_state_clampw_forward_kernelI13__nv_bfloat16Li64ELi16EEviiPfPT_S3_S3_S3_S3_S3_S3_S1_S1_E1k+172];
	mul.f32 	%f639, %f198, %f638;
	fma.rn.f32 	%f640, %f334, %f637, %f639;
	fma.rn.f32 	%f802, %f802, %f636, %f640;
	ld.shared.f32 	%f641, [_ZZ33rwkv7_state_clampw_forward_kernelI13__nv_bfloat16Li64ELi16EEviiPfPT_S3_S3_S3_S3_S3_S3_S1_S1_E1r+172];
	fma.rn.f32 	%f642, %f641, %f802, %f635;
	ld.shared.f32 	%f643, [_ZZ33rwkv7_state_clampw_forward_kernelI13__nv_bfloat16Li64ELi16EEviiPfPT_S3_S3_S3_S3_S3_S3_S1_S1_E1w+176];
	ld.shared.f32 	%f644, [_ZZ33rwkv7_state_clampw_forward_kernelI13__nv_bfloat16Li64ELi16EEviiPfPT_S3_S3_S3_S3_S3_S3_S1_S1_E1b+176];
	ld.shared.f32 	%f645, [_ZZ33rwkv7_state_clampw_forward_kernelI13__nv_bfloat16Li64ELi16EEviiPfPT_S3_S3_S3_S3_S3_S3_S1_S1_E1k+176];
	mul.f32 	%f646, %f198, %f645;
	fma.rn.f32 	%f647, %f334, %f644, %f646;
	fma.rn.f32 	%f801, %f801, %f643, %f647;
	ld.shared.f32 	%f648, [_ZZ33rwkv7_state_clampw_forward_kernelI13__nv_bfloat16Li64ELi16EEviiPfPT_S3_S3_S3_S3_S3_S3_S1_S1_E1r+176];
	fma.rn.f32 	%f649, %f648, %f801, %f642;
	ld.shared.f32 	%f650, [_ZZ33rwkv7_state_clampw_forward_kernelI13__nv_bfloat16Li64ELi16EEviiPfPT_S3_S3_S3_S3_S3_S3_S1_S1_E1w+180];
	ld.shared.f32 	%f651, [_ZZ33rwkv7_state_clampw_forward_kernelI13__nv_bfloat16Li64ELi16EEviiPfPT_S3_S3_S3_S3_S3_S3_S1_S1_E1b+180];
	ld.shared.f32 	%f652, [_ZZ33rwkv7_state_clampw_forward_kernelI13__nv_bfloat16Li64ELi16EEviiPfPT_S3_S3_S3_S3_S3_S3_S1_S1_E1k+180];
	mul.f32 	%f653, %f198, %f652;
	fma.rn.f32 	%f654, %f334, %f651, %f653;
	fma.rn.f32 	%f800, %f800, %f650, %f654;
	ld.shared.f32 	%f655, [_ZZ33rwkv7_state_clampw_forward_kernelI13__nv_bfloat16Li64ELi16EEviiPfPT_S3_S3_S3_S3_S3_S3_S1_S1_E1r+180];
	fma.rn.f32 	%f656, %f655, %f800, %f649;
	ld.shared.f32 	%f657, [_ZZ33rwkv7_state_clampw_forward_kernelI13__nv_bfloat16Li64ELi16EEviiPfPT_S3_S3_S3_S3_S3_S3_S1_S1_E1w+184];
	ld.shared.f32 	%f658, [_ZZ33rwkv7_state_clampw_forward_kernelI13__nv_bfloat16Li64ELi16EEviiPfPT_S3_S3_S3_S3_S3_S3_S1_S1_E1b+184];
	ld.shared.f32 	%f659, [_ZZ33rwkv7_state_clampw_forward_kernelI13__nv_bfloat16Li64ELi16EEviiPfPT_S3_S3_S3_S3_S3_S3_S1_S1_E1k+184];
	mul.f32 	%f660, %f198, %f659;
	fma.rn.f32 	%f661, %f334, %f658, %f660;
	fma.rn.f32 	%f799, %f799, %f657, %f661;
	ld.shared.f32 	%f662, [_ZZ33rwkv7_state_clampw_forward_kernelI13__nv_bfloat16Li64ELi16EEviiPfPT_S3_S3_S3_S3_S3_S3_S1_S1_E1r+184];
	fma.rn.f32 	%f663, %f662, %f799, %f656;
	ld.shared.f32 	%f664, [_ZZ33rwkv7_state_clampw_forward_kernelI13__nv_bfloat16Li64ELi16EEviiPfPT_S3_S3_S3_S3_S3_S3_S1_S1_E1w+188];
	ld.shared.f32 	%f665, [_ZZ33rwkv7_state_clampw_forward_kernelI13__nv_bfloat16Li64ELi16EEviiPfPT_S3_S3_S3_S3_S3_S3_S1_S1_E1b+188];
	ld.shared.f32 	%f666, [_ZZ33rwkv7_state_clampw_forward_kernelI13__nv_bfloat16Li64ELi16EEviiPfPT_S3_S3_S3_S3_S3_S3_S1_S1_E1k+188];
	mul.f32 	%f667, %f198, %f666;
	fma.rn.f32 	%f668, %f334, %f665, %f667;
	fma.rn.f32 	%f798, %f798, %f664, %f668;
	ld.shared.f32 	%f669, [_ZZ33rwkv7_state_clampw_forward_kernelI13__nv_bfloat16Li64ELi16EEviiPfPT_S3_S3_S3_S3_S3_S3_S1_S1_E1r+188];
	fma.rn.f32 	%f670, %f669, %f798, %f663;
	ld.shared.f32 	%f671, [_ZZ33rwkv7_state_clampw_forward_kernelI13__nv_bfloat16Li64ELi16EEviiPfPT_S3_S3_S3_S3_S3_S3_S1_S1_E1w+192];
	ld.shared.f32 	%f672, [_ZZ33rwkv7_state_clampw_forward_kernelI13__nv_bfloat16Li64ELi16EEviiPfPT_S3_S3_S3_S3_S3_S3_S1_S1_E1b+192];
	ld.shared.f32 	%f673, [_ZZ33rwkv7_state_clampw_forward_kernelI13__nv_bfloat16Li64ELi16EEviiPfPT_S3_S3_S3_S3_S3_S3_S1_S1_E1k+192];
	mul.f32 	%f674, %f198, %f673;
	fma.rn.f32 	%f675, %f334, %f672, %f674;
	fma.rn.f32 	%f797, %f797, %f671, %f675;
	ld.shared.f32 	%f676, [_ZZ33rwkv7_state_clampw_forward_kernelI13__nv_bfloat16Li64ELi16EEviiPfPT_S3_S3_S3_S3_S3_S3_S1_S1_E1r+192];
	fma.rn.f32 	%f677, %f676, %f797, %f670;
	ld.shared.f32 	%f678, [_ZZ33rwkv7_state_clampw_forward_kernelI13__nv_bfloat16Li64ELi16EEviiPfPT_S3_S3_S3_S3_S3_S3_S1_S1_E1w+196];
	ld.shared.f32 	%f679, [_ZZ33rwkv7_state_clampw_forward_kernelI13__nv_bfloat16Li64ELi16EEviiPfPT_S3_S3_S3_S3_S3_S3_S1_S1_E1b+196];
	ld.shared.f32 	%f680, [_ZZ33rwkv7_state_clampw_forward_kernelI13__nv_bfloat16Li64ELi16EEviiPfPT_S3_S3_S3_S3_S3_S3_S1_S1_E1k+196];
	mul.f32 	%f681, %f198, %f680;
	fma.rn.f32 	%f682, %f334, %f679, %f681;
	fma.rn.f32 	%f796, %f796, %f678, %f682;
	ld.shared.f32 	%f683, [_ZZ33rwkv7_state_clampw_forward_kernelI13__nv_bfloat16Li64ELi16EEviiPfPT_S3_S3_S3_S3_S3_S3_S1_S1_E1r+196];
	fma.rn.f32 	%f684, %f683, %f796, %f677;
	ld.shared.f32 	%f685, [_ZZ33rwkv7_state_clampw_forward_kernelI13__nv_bfloat16Li64ELi16EEviiPfPT_S3_S3_S3_S3_S3_S3_S1_S1_E1w+200];
	ld.shared.f32 	%f686, [_ZZ33rwkv7_state_clampw_forward_kernelI13__nv_bfloat16Li64ELi16EEviiPfPT_S3_S3_S3_S3_S3_S3_S1_S1_E1b+200];
	ld.shared.f32 	%f687, [_ZZ33rwkv7_state_clampw_forward_kernelI13__nv_bfloat16Li64ELi16EEviiPfPT_S3_S3_S3_S3_S3_S3_S1_S1_E1k+200];
	mul.f32 	%f688, %f198, %f687;
	fma.rn.f32 	%f689, %f334, %f686, %f688;
	fma.rn.f32 	%f795, %f795, %f685, %f689;
	ld.shared.f32 	%f690, [_ZZ33rwkv7_state_clampw_forward_kernelI13__nv_bfloat16Li64ELi16EEviiPfPT_S3_S3_S3_S3_S3_S3_S1_S1_E1r+200];
	fma.rn.f32 	%f691, %f690, %f795, %f684;
	ld.shared.f32 	%f692, [_ZZ33rwkv7_state_clampw_forward_kernelI13__nv_bfloat16Li64ELi16EEviiPfPT_S3_S3_S3_S3_S3_S3_S1_S1_E1w+204];
	ld.shared.f32 	%f693, [_ZZ33rwkv7_state_clampw_forward_kernelI13__nv_bfloat16Li64ELi16EEviiPfPT_S3_S3_S3_S3_S3_S3_S1_S1_E1b+204];
	ld.shared.f32 	%f694, [_ZZ33rwkv7_state_clampw_forward_kernelI13__nv_bfloat16Li64ELi16EEviiPfPT_S3_S3_S3_S3_S3_S3_S1_S1_E1k+204];
	mul.f32 	%f695, %f198, %f694;
	fma.rn.f32 	%f696, %f334, %f693, %f695;
	fma.rn.f32 	%f794, %f794, %f692, %f696;
	ld.shared.f32 	%f697, [_ZZ33rwkv7_state_clampw_forward_kernelI13__nv_bfloat16Li64ELi16EEviiPfPT_S3_S3_S3_S3_S3_S3_S1_S1_E1r+204];
	fma.rn.f32 	%f698, %f697, %f794, %f691;
	ld.shared.f32 	%f699, [_ZZ33rwkv7_state_clampw_forward_kernelI13__nv_bfloat16Li64ELi16EEviiPfPT_S3_S3_S3_S3_S3_S3_S1_S1_E1w+208];
	ld.shared.f32 	%f700, [_ZZ33rwkv7_state_clampw_forward_kernelI13__nv_bfloat16Li64ELi16EEviiPfPT_S3_S3_S3_S3_S3_S3_S1_S1_E1b+208];
	ld.shared.f32 	%f701, [_ZZ33rwkv7_state_clampw_forward_kernelI13__nv_bfloat16Li64ELi16EEviiPfPT_S3_S3_S3_S3_S3_S3_S1_S1_E1k+208];
	mul.f32 	%f702, %f198, %f701;
	fma.rn.f32 	%f703, %f334, %f700, %f702;
	fma.rn.f32 	%f793, %f793, %f699, %f703;
	ld.shared.f32 	%f704, [_ZZ33rwkv7_state_clampw_forward_kernelI13__nv_bfloat16Li64ELi16EEviiPfPT_S3_S3_S3_S3_S3_S3_S1_S1_E1r+208];
	fma.rn.f32 	%f705, %f704, %f793, %f698;
	ld.shared.f32 	%f706, [_ZZ33rwkv7_state_clampw_forward_kernelI13__nv_bfloat16Li64ELi16EEviiPfPT_S3_S3_S3_S3_S3_S3_S1_S1_E1w+212];
	ld.shared.f32 	%f707, [_ZZ33rwkv7_state_clampw_forward_kernelI13__nv_bfloat16Li64ELi16EEviiPfPT_S3_S3_S3_S3_S3_S3_S1_S1_E1b+212];
	ld.shared.f32 	%f708, [_ZZ33rwkv7_state_clampw_forward_kernelI13__nv_bfloat16Li64ELi16EEviiPfPT_S3_S3_S3_S3_S3_S3_S1_S1_E1k+212];
	mul.f32 	%f709, %f198, %f708;
	fma.rn.f32 	%f710, %f334, %f707, %f709;
	fma.rn.f32 	%f792, %f792, %f706, %f710;
	ld.shared.f32 	%f711, [_ZZ33rwkv7_state_clampw_forward_kernelI13__nv_bfloat16Li64ELi16EEviiPfPT_S3_S3_S3_S3_S3_S3_S1_S1_E1r+212];
	fma.rn.f32 	%f712, %f711, %f792, %f705;
	ld.shared.f32 	%f713, [_ZZ33rwkv7_state_clampw_forward_kernelI13__nv_bfloat16Li64ELi16EEviiPfPT_S3_S3_S3_S3_S3_S3_S1_S1_E1w+216];
	ld.shared.f32 	%f714, [_ZZ33rwkv7_state_clampw_forward_kernelI13__nv_bfloat16Li64ELi16EEviiPfPT_S3_S3_S3_S3_S3_S3_S1_S1_E1b+216];
	ld.shared.f32 	%f715, [_ZZ33rwkv7_state_clampw_forward_kernelI13__nv_bfloat16Li64ELi16EEviiPfPT_S3_S3_S3_S3_S3_S3_S1_S1_E1k+216];
	mul.f32 	%f716, %f198, %f715;
	fma.rn.f32 	%f717, %f334, %f714, %f716;
	fma.rn.f32 	%f791, %f791, %f713, %f717;
	ld.shared.f32 	%f718, [_ZZ33rwkv7_state_clampw_forward_kernelI13__nv_bfloat16Li64ELi16EEviiPfPT_S3_S3_S3_S3_S3_S3_S1_S1_E1r+216];
	fma.rn.f32 	%f719, %f718, %f791, %f712;
	ld.shared.f32 	%f720, [_ZZ33rwkv7_state_clampw_forward_kernelI13__nv_bfloat16Li64ELi16EEviiPfPT_S3_S3_S3_S3_S3_S3_S1_S1_E1w+220];
	ld.shared.f32 	%f721, [_ZZ33rwkv7_state_clampw_forward_kernelI13__nv_bfloat16Li64ELi16EEviiPfPT_S3_S3_S3_S3_S3_S3_S1_S1_E1b+220];
	ld.shared.f32 	%f722, [_ZZ33rwkv7_state_clampw_forward_kernelI13__nv_bfloat16Li64ELi16EEviiPfPT_S3_S3_S3_S3_S3_S3_S1_S1_E1k+220];
	mul.f32 	%f723, %f198, %f722;
	fma.rn.f32 	%f724, %f334, %f721, %f723;
	fma.rn.f32 	%f790, %f790, %f720, %f724;
	ld.shared.f32 	%f725, [_ZZ33rwkv7_state_clampw_forward_kernelI13__nv_bfloat16Li64ELi16EEviiPfPT_S3_S3_S3_S3_S3_S3_S1_S1_E1r+220];
	fma.rn.f32 	%f726, %f725, %f790, %f719;
	ld.shared.f32 	%f727, [_ZZ33rwkv7_state_clampw_forward_kernelI13__nv_bfloat16Li64ELi16EEviiPfPT_S3_S3_S3_S3_S3_S3_S1_S1_E1w+224];
	ld.shared.f32 	%f728, [_ZZ33rwkv7_state_clampw_forward_kernelI13__nv_bfloat16Li64ELi16EEviiPfPT_S3_S3_S3_S3_S3_S3_S1_S1_E1b+224];
	ld.shared.f32 	%f729, [_ZZ33rwkv7_state_clampw_forward_kernelI13__nv_bfloat16Li64ELi16EEviiPfPT_S3_S3_S3_S3_S3_S3_S1_S1_E1k+224];
	mul.f32 	%f730, %f198, %f729;
	fma.rn.f32 	%f731, %f334, %f728, %f730;
	fma.rn.f32 	%f789, %f789, %f727, %f731;
	ld.shared.f32 	%f732, [_ZZ33rwkv7_state_clampw_forward_kernelI13__nv_bfloat16Li64ELi16EEviiPfPT_S3_S3_S3_S3_S3_S3_S1_S1_E1r+224];
	fma.rn.f32 	%f733, %f732, %f789, %f726;
	ld.shared.f32 	%f734, [_ZZ33rwkv7_state_clampw_forward_kernelI13__nv_bfloat16Li64ELi16EEviiPfPT_S3_S3_S3_S3_S3_S3_S1_S1_E1w+228];
	ld.shared.f32 	%f735, [_ZZ33rwkv7_state_clampw_forward_kernelI13__nv_bfloat16Li64ELi16EEviiPfPT_S3_S3_S3_S3_S3_S3_S1_S1_E1b+228];
	ld.shared.f32 	%f736, [_ZZ33rwkv7_state_clampw_forward_kernelI13__nv_bfloat16Li64ELi16EEviiPfPT_S3_S3_S3_S3_S3_S3_S1_S1_E1k+228];
	mul.f32 	%f737, %f198, %f736;
	fma.rn.f32 	%f738, %f334, %f735, %f737;
	fma.rn.f32 	%f788, %f788, %f734, %f738;
	ld.shared.f32 	%f739, [_ZZ33rwkv7_state_clampw_forward_kernelI13__nv_bfloat16Li64ELi16EEviiPfPT_S3_S3_S3_S3_S3_S3_S1_S1_E1r+228];
	fma.rn.f32 	%f740, %f739, %f788, %f733;
	ld.shared.f32 	%f741, [_ZZ33rwkv7_state_clampw_forward_kernelI13__nv_bfloat16Li64ELi16EEviiPfPT_S3_S3_S3_S3_S3_S3_S1_S1_E1w+232];
	ld.shared.f32 	%f742, [_ZZ33rwkv7_state_clampw_forward_kernelI13__nv_bfloat16Li64ELi16EEviiPfPT_S3_S3_S3_S3_S3_S3_S1_S1_E1b+232];
	ld.shared.f32 	%f743, [_ZZ33rwkv7_state_clampw_forward_kernelI13__nv_bfloat16Li64ELi16EEviiPfPT_S3_S3_S3_S3_S3_S3_S1_S1_E1k+232];
	mul.f32 	%f744, %f198, %f743;
	fma.rn.f32 	%f745, %f334, %f742, %f744;
	fma.rn.f32 	%f787, %f787, %f741, %f745;
	ld.shared.f32 	%f746, [_ZZ33rwkv7_state_clampw_forward_kernelI13__nv_bfloat16Li64ELi16EEviiPfPT_S3_S3_S3_S3_S3_S3_S1_S1_E1r+232];
	fma.rn.f32 	%f747, %f746, %f787, %f740;
	ld.shared.f32 	%f748, [_ZZ33rwkv7_state_clampw_forward_kernelI13__nv_bfloat16Li64ELi16EEviiPfPT_S3_S3_S3_S3_S3_S3_S1_S1_E1w+236];
	ld.shared.f32 	%f749, [_ZZ33rwkv7_state_clampw_forward_kernelI13__nv_bfloat16Li64ELi16EEviiPfPT_S3_S3_S3_S3_S3_S3_S1_S1_E1b+236];
	ld.shared.f32 	%f750, [_ZZ33rwkv7_state_clampw_forward_kernelI13__nv_bfloat16Li64ELi16EEviiPfPT_S3_S3_S3_S3_S3_S3_S1_S1_E1k+236];
	mul.f32 	%f751, %f198, %f750;
	fma.rn.f32 	%f752, %f334, %f749, %f751;
	fma.rn.f32 	%f786, %f786, %f748, %f752;
	ld.shared.f32 	%f753, [_ZZ33rwkv7_state_clampw_forward_kernelI13__nv_bfloat16Li64ELi16EEviiPfPT_S3_S3_S3_S3_S3_S3_S1_S1_E1r+236];
	fma.rn.f32 	%f754, %f753, %f786, %f747;
	ld.shared.f32 	%f755, [_ZZ33rwkv7_state_clampw_forward_kernelI13__nv_bfloat16Li64ELi16EEviiPfPT_S3_S3_S3_S3_S3_S3_S1_S1_E1w+240];
	ld.shared.f32 	%f756, [_ZZ33rwkv7_state_clampw_forward_kernelI13__nv_bfloat16Li64ELi16EEviiPfPT_S3_S3_S3_S3_S3_S3_S1_S1_E1b+240];
	ld.shared.f32 	%f757, [_ZZ33rwkv7_state_clampw_forward_kernelI13__nv_bfloat16Li64ELi16EEviiPfPT_S3_S3_S3_S3_S3_S3_S1_S1_E1k+240];
	mul.f32 	%f758, %f198, %f757;
	fma.rn.f32 	%f759, %f334, %f756, %f758;
	fma.rn.f32 	%f785, %f785, %f755, %f759;
	ld.shared.f32 	%f760, [_ZZ33rwkv7_state_clampw_forward_kernelI13__nv_bfloat16Li64ELi16EEviiPfPT_S3_S3_S3_S3_S3_S3_S1_S1_E1r+240];
	fma.rn.f32 	%f761, %f760, %f785, %f754;
	ld.shared.f32 	%f762, [_ZZ33rwkv7_state_clampw_forward_kernelI13__nv_bfloat16Li64ELi16EEviiPfPT_S3_S3_S3_S3_S3_S3_S1_S1_E1w+244];
	ld.shared.f32 	%f763, [_ZZ33rwkv7_state_clampw_forward_kernelI13__nv_bfloat16Li64ELi16EEviiPfPT_S3_S3_S3_S3_S3_S3_S1_S1_E1b+244];
	ld.shared.f32 	%f764, [_ZZ33rwkv7_state_clampw_forward_kernelI13__nv_bfloat16Li64ELi16EEviiPfPT_S3_S3_S3_S3_S3_S3_S1_S1_E1k+244];
	mul.f32 	%f765, %f198, %f764;
	fma.rn.f32 	%f766, %f334, %f763, %f765;
	fma.rn.f32 	%f784, %f784, %f762, %f766;
	ld.shared.f32 	%f767, [_ZZ33rwkv7_state_clampw_forward_kernelI13__nv_bfloat16Li64ELi16EEviiPfPT_S3_S3_S3_S3_S3_S3_S1_S1_E1r+244];
	fma.rn.f32 	%f768, %f767, %f784, %f761;
	ld.shared.f32 	%f769, [_ZZ33rwkv7_state_clampw_forward_kernelI13__nv_bfloat16Li64ELi16EEviiPfPT_S3_S3_S3_S3_S3_S3_S1_S1_E1w+248];
	ld.shared.f32 	%f770, [_ZZ33rwkv7_state_clampw_forward_kernelI13__nv_bfloat16Li64ELi16EEviiPfPT_S3_S3_S3_S3_S3_S3_S1_S1_E1b+248];
	ld.shared.f32 	%f771, [_ZZ33rwkv7_state_clampw_forward_kernelI13__nv_bfloat16Li64ELi16EEviiPfPT_S3_S3_S3_S3_S3_S3_S1_S1_E1k+248];
	mul.f32 	%f772, %f198, %f771;
	fma.rn.f32 	%f773, %f334, %f770, %f772;
	fma.rn.f32 	%f783, %f783, %f769, %f773;
	ld.shared.f32 	%f774, [_ZZ33rwkv7_state_clampw_forward_kernelI13__nv_bfloat16Li64ELi16EEviiPfPT_S3_S3_S3_S3_S3_S3_S1_S1_E1r+248];
	fma.rn.f32 	%f775, %f774, %f783, %f768;
	ld.shared.f32 	%f776, [_ZZ33rwkv7_state_clampw_forward_kernelI13__nv_bfloat16Li64ELi16EEviiPfPT_S3_S3_S3_S3_S3_S3_S1_S1_E1w+252];
	ld.shared.f32 	%f777, [_ZZ33rwkv7_state_clampw_forward_kernelI13__nv_bfloat16Li64ELi16EEviiPfPT_S3_S3_S3_S3_S3_S3_S1_S1_E1b+252];
	ld.shared.f32 	%f778, [_ZZ33rwkv7_state_clampw_forward_kernelI13__nv_bfloat16Li64ELi16EEviiPfPT_S3_S3_S3_S3_S3_S3_S1_S1_E1k+252];
	mul.f32 	%f779, %f198, %f778;
	fma.rn.f32 	%f780, %f334, %f777, %f779;
	fma.rn.f32 	%f782, %f782, %f776, %f780;
	ld.shared.f32 	%f781, [_ZZ33rwkv7_state_clampw_forward_kernelI13__nv_bfloat16Li64ELi16EEviiPfPT_S3_S3_S3_S3_S3_S3_S1_S1_E1r+252];
	fma.rn.f32 	%f199, %f781, %f782, %f775;
	// begin inline asm
	{  cvt.rn.bf16.f32 %rs7, %f199;}

	// end inline asm
	add.s64 	%rd36, %rd10, %rd27;
	st.global.u16 	[%rd36], %rs7;
	and.b32  	%r39, %r45, 15;
	setp.ne.s32 	%p2, %r39, 15;
	@%p2 bra 	$L__BB17_4;
	and.b32  	%r40, %r43, -4096;
	or.b32  	%r41, %r40, %r1;
	cvt.s64.s32 	%rd37, %r41;
	add.s64 	%rd38, %rd2, %rd37;
	shl.b64 	%rd39, %rd38, 2;
	add.s64 	%rd40, %rd11, %rd39;
	st.global.f32 	[%rd40], %f845;
	st.global.f32 	[%rd40+256], %f844;
	st.global.f32 	[%rd40+512], %f843;
	st.global.f32 	[%rd40+768], %f842;
	st.global.f32 	[%rd40+1024], %f841;
	st.global.f32 	[%rd40+1280], %f840;
	st.global.f32 	[%rd40+1536], %f839;
	st.global.f32 	[%rd40+1792], %f838;
	st.global.f32 	[%rd40+2048], %f837;
	st.global.f32 	[%rd40+2304], %f836;
	st.global.f32 	[%rd40+2560], %f835;
	st.global.f32 	[%rd40+2816], %f834;
	st.global.f32 	[%rd40+3072], %f833;
	st.global.f32 	[%rd40+3328], %f832;
	st.global.f32 	[%rd40+3584], %f831;
	st.global.f32 	[%rd40+3840], %f830;
	st.global.f32 	[%rd40+4096], %f829;
	st.global.f32 	[%rd40+4352], %f828;
	st.global.f32 	[%rd40+4608], %f827;
	st.global.f32 	[%rd40+4864], %f826;
	st.global.f32 	[%rd40+5120], %f825;
	st.global.f32 	[%rd40+5376], %f824;
	st.global.f32 	[%rd40+5632], %f823;
	st.global.f32 	[%rd40+5888], %f822;
	st.global.f32 	[%rd40+6144], %f821;
	st.global.f32 	[%rd40+6400], %f820;
	st.global.f32 	[%rd40+6656], %f819;
	st.global.f32 	[%rd40+6912], %f818;
	st.global.f32 	[%rd40+7168], %f817;
	st.global.f32 	[%rd40+7424], %f816;
	st.global.f32 	[%rd40+7680], %f815;
	st.global.f32 	[%rd40+7936], %f814;
	st.global.f32 	[%rd40+8192], %f813;
	st.global.f32 	[%rd40+8448], %f812;
	st.global.f32 	[%rd40+8704], %f811;
	st.global.f32 	[%rd40+8960], %f810;
	st.global.f32 	[%rd40+9216], %f809;
	st.global.f32 	[%rd40+9472], %f808;
	st.global.f32 	[%rd40+9728], %f807;
	st.global.f32 	[%rd40+9984], %f806;
	st.global.f32 	[%rd40+10240], %f805;
	st.global.f32 	[%rd40+10496], %f804;
	st.global.f32 	[%rd40+10752], %f803;
	st.global.f32 	[%rd40+11008], %f802;
	st.global.f32 	[%rd40+11264], %f801;
	st.global.f32 	[%rd40+11520], %f800;
	st.global.f32 	[%rd40+11776], %f799;
	st.global.f32 	[%rd40+12032], %f798;
	st.global.f32 	[%rd40+12288], %f797;
	st.global.f32 	[%rd40+12544], %f796;
	st.global.f32 	[%rd40+12800], %f795;
	st.global.f32 	[%rd40+13056], %f794;
	st.global.f32 	[%rd40+13312], %f793;
	st.global.f32 	[%rd40+13568], %f792;
	st.global.f32 	[%rd40+13824], %f791;
	st.global.f32 	[%rd40+14080], %f790;
	st.global.f32 	[%rd40+14336], %f789;
	st.global.f32 	[%rd40+14592], %f788;
	st.global.f32 	[%rd40+14848], %f787;
	st.global.f32 	[%rd40+15104], %f786;
	st.global.f32 	[%rd40+15360], %f785;
	st.global.f32 	[%rd40+15616], %f784;
	st.global.f32 	[%rd40+15872], %f783;
	st.global.f32 	[%rd40+16128], %f782;
$L__BB17_4:
	add.s32 	%r45, %r45, 1;
	add.s32 	%r44, %r44, 1;
	setp.ne.s32 	%p3, %r44, 0;
	add.s32 	%r43, %r43, 256;
	add.s32 	%r42, %r42, %r9;
	@%p3 bra 	$L__BB17_2;
$L__BB17_5:
	ret;

}
	// .globl	_Z34rwkv7_state_clampw_backward_kernelIfLi2ELi16EEviiPT_S1_S1_S1_S1_S1_S1_PfS2_S2_S1_S1_S1_S1_S1_S1_
.visible .entry _Z34rwkv7_state_clampw_backward_kernelIfLi2ELi16EEviiPT_S1_S1_S1_S1_S1_S1_PfS2_S2_S1_S1_S1_S1_S1_S1_(
	.param .u32 _Z34rwkv7_state_clampw_backward_kernelIfLi2ELi16EEviiPT_S1_S1_S1_S1_S1_S1_PfS2_S2_S1_S1_S1_S1_S1_S1__param_0,
	.param .u32 _Z34rwkv7_state_clampw_backward_kernelIfLi2ELi16EEviiPT_S1_S1_S1_S1_S1_S1_PfS2_S2_S1_S1_S1_S1_S1_S1__param_1,
	.param .u64 .ptr .align 1 _Z34rwkv7_state_clampw_backward_kernelIfLi2ELi16EEviiPT_S1_S1_S1_S1_S1_S1_PfS2_S2_S1_S1_S1_S1_S1_S1__param_2,
	.param .u64 .ptr .align 1 _Z34rwkv7_state_clampw_backward_kernelIfLi2ELi16EEviiPT_S1_S1_S1_S1_S1_S1_PfS2_S2_S1_S1_S1_S1_S1_S1__param_3,
	.param .u64 .ptr .align 1 _Z34rwkv7_state_clampw_backward_kernelIfLi2ELi16EEviiPT_S1_S1_S1_S1_S1_S1_PfS2_S2_S1_S1_S1_S1_S1_S1__param_4,
	.param .u64 .ptr .align 1 _Z34rwkv7_state_clampw_backward_kernelIfLi2ELi16EEviiPT_S1_S1_S1_S1_S1_S1_PfS2_S2_S1_S1_S1_S1_S1_S1__param_5,
	.param .u64 .ptr .align 1 _Z34rwkv7_state_clampw_backward_kernelIfLi2ELi16EEviiPT_S1_S1_S1_S1_S1_S1_PfS2_S2_S1_S1_S1_S1_S1_S1__param_6,
	.param .u64 .ptr .align 1 _Z34rwkv7_state_clampw_backward_kernelIfLi2ELi16EEviiPT_S1_S1_S1_S1_S1_S1_PfS2_S2_S1_S1_S1_S1_S1_S1__param_7,
	.param .u64 .ptr .align 1 _Z34rwkv7_state_clampw_backward_kernelIfLi2ELi16EEviiPT_S1_S1_S1_S1_S1_S1_PfS2_S2_S1_S1_S1_S1_S1_S1__param_8,
	.param .u64 .ptr .align 1 _Z34rwkv7_state_clampw_backward_kernelIfLi2ELi16EEviiPT_S1_S1_S1_S1_S1_S1_PfS2_S2_S1_S1_S1_S1_S1_S1__param_9,
	.param .u64 .ptr .align 1 _Z34rwkv7_state_clampw_backward_kernelIfLi2ELi16EEviiPT_S1_S1_S1_S1_S1_S1_PfS2_S2_S1_S1_S1_S1_S1_S1__param_10,
	.param .u64 .ptr .align 1 _Z34rwkv7_state_clampw_backward_kernelIfLi2ELi16EEviiPT_S1_S1_S1_S1_S1_S1_PfS2_S2_S1_S1_S1_S1_S1_S1__param_11,
	.param .u64 .ptr .align 1 _Z34rwkv7_state_clampw_backward_kernelIfLi2ELi16EEviiPT_S1_S1_S1_S1_S1_S1_PfS2_S2_S1_S1_S1_S1_S1_S1__param_12,
	.param .u64 .ptr .align 1 _Z34rwkv7_state_clampw_backward_kernelIfLi2ELi16EEviiPT_S1_S1_S1_S1_S1_S1_PfS2_S2_S1_S1_S1_S1_S1_S1__param_13,
	.param .u64 .ptr .align 1 _Z34rwkv7_state_clampw_backward_kernelIfLi2ELi16EEviiPT_S1_S1_S1_S1_S1_S1_PfS2_S2_S1_S1_S1_S1_S1_S1__param_14,
	.param .u64 .ptr .align 1 _Z34rwkv7_state_clampw_backward_kernelIfLi2ELi16EEviiPT_S1_S1_S1_S1_S1_S1_PfS2_S2_S1_S1_S1_S1_S1_S1__param_15,
	.param .u64 .ptr .align 1 _Z34rwkv7_state_clampw_backward_kernelIfLi2ELi16EEviiPT_S1_S1_S1_S1_S1_S1_PfS2_S2_S1_S1_S1_S1_S1_S1__param_16,
	.param .u64 .ptr .align 1 _Z34rwkv7_state_clampw_backward_kernelIfLi2ELi16EEviiPT_S1_S1_S1_S1_S1_S1_PfS2_S2_S1_S1_S1_S1_S1_S1__param_17
)
{
	.reg .pred 	%p<3>;
	.reg .b32 	%r<42>;
	.reg .b32 	%f<95>;
	.reg .b64 	%rd<56>;
	// demoted variable
	.shared .align 4 .b8 _ZZ34rwkv7_state_clampw_backward_kernelIfLi2ELi16EEviiPT_S1_S1_S1_S1_S1_S1_PfS2_S2_S1_S1_S1_S1_S1_S1_E1r[8];
	// demoted variable
	.shared .align 4 .b8 _ZZ34rwkv7_state_clampw_backward_kernelIfLi2ELi16EEviiPT_S1_S1_S1_S1_S1_S1_PfS2_S2_S1_S1_S1_S1_S1_S1_E1w[8];
	// demoted variable
	.shared .align 4 .b8 _ZZ34rwkv7_state_clampw_backward_kernelIfLi2ELi16EEviiPT_S1_S1_S1_S1_S1_S1_PfS2_S2_S1_S1_S1_S1_S1_S1_E1k[8];
	// demoted variable
	.shared .align 4 .b8 _ZZ34rwkv7_state_clampw_backward_kernelIfLi2ELi16EEviiPT_S1_S1_S1_S1_S1_S1_PfS2_S2_S1_S1_S1_S1_S1_S1_E1v[8];
	// demoted variable
	.shared .align 4 .b8 _ZZ34rwkv7_state_clampw_backward_kernelIfLi2ELi16EEviiPT_S1_S1_S1_S1_S1_S1_PfS2_S2_S1_S1_S1_S1_S1_S1_E1a[8];
	// demoted variable
	.shared .align 4 .b8 _ZZ34rwkv7_state_clampw_backward_kernelIfLi2ELi16EEviiPT_S1_S1_S1_S1_S1_S1_PfS2_S2_S1_S1_S1_S1_S1_S1_E1b[8];
	// demoted variable
	.shared .align 4 .b8 _ZZ34rwkv7_state_clampw_backward_kernelIfLi2ELi16EEviiPT_S1_S1_S1_S1_S1_S1_PfS2_S2_S1_S1_S1_S1_S1_S1_E2dy[8];
	// demoted variable
	.shared .align 4 .b8 _ZZ34rwkv7_state_clampw_backward_kernelIfLi2ELi16EEviiPT_S1_S1_S1_S1_S1_S1_PfS2_S2_S1_S1_S1_S1_S1_S1_E2sa[8];
	// demoted variable
	.shared .align 4 .b8 _ZZ34rwkv7_state_clampw_backward_kernelIfLi2ELi16EEviiPT_S1_S1_S1_S1_S1_S1_PfS2_S2_S1_S1_S1_S1_S1_S1_E10dSb_shared[8];
	ld.param.u32 	%r41, [_Z34rwkv7_state_clampw_backward_kernelIfLi2ELi16EEviiPT_S1_S1_S1_S1_S1_S1_PfS2_S2_S1_S1_S1_S1_S1_S1__param_0];
	ld.param.u32 	%r11, [_Z34rwkv7_state_clampw_backward_kernelIfLi2ELi16EEviiPT_S1_S1_S1_S1_S1_S1_PfS2_S2_S1_S1_S1_S1_S1_S1__param_1];
	ld.param.u64 	%rd15, [_Z34rwkv7_state_clampw_backward_kernelIfLi2ELi16EEviiPT_S1_S1_S1_S1_S1_S1_PfS2_S2_S1_S1_S1_S1_S1_S1__param_2];
	ld.param.u64 	%rd16, [_Z34rwkv7_state_clampw_backward_kernelIfLi2ELi16EEviiPT_S1_S1_S1_S1_S1_S1_PfS2_S2_S1_S1_S1_S1_S1_S1__param_3];
	ld.param.u64 	%rd17, [_Z34rwkv7_state_clampw_backward_kernelIfLi2ELi16EEviiPT_S1_S1_S1_S1_S1_S1_PfS2_S2_S1_S1_S1_S1_S1_S1__param_4];
	ld.param.u64 	%rd20, [_Z34rwkv7_state_clampw_backward_kernelIfLi2ELi16EEviiPT_S1_S1_S1_S1_S1_S1_PfS2_S2_S1_S1_S1_S1_S1_S1__param_7];
	ld.param.u64 	%rd21, [_Z34rwkv7_state_clampw_backward_kernelIfLi2ELi16EEviiPT_S1_S1_S1_S1_S1_S1_PfS2_S2_S1_S1_S1_S1_S1_S1__param_8];
	ld.param.u64 	%rd22, [_Z34rwkv7_state_clampw_backward_kernelIfLi2ELi16EEviiPT_S1_S1_S1_S1_S1_S1_PfS2_S2_S1_S1_S1_S1_S1_S1__param_10];
	ld.param.u64 	%rd24, [_Z34rwkv7_state_clampw_backward_kernelIfLi2ELi16EEviiPT_S1_S1_S1_S1_S1_S1_PfS2_S2_S1_S1_S1_S1_S1_S1__param_12];
	ld.param.u64 	%rd25, [_Z34rwkv7_state_clampw_backward_kernelIfLi2ELi16EEviiPT_S1_S1_S1_S1_S1_S1_PfS2_S2_S1_S1_S1_S1_S1_S1__param_13];
	ld.param.u64 	%rd28, [_Z34rwkv7_state_clampw_backward_kernelIfLi2ELi16EEviiPT_S1_S1_S1_S1_S1_S1_PfS2_S2_S1_S1_S1_S1_S1_S1__param_16];
	ld.param.u64 	%rd29, [_Z34rwkv7_state_clampw_backward_kernelIfLi2ELi16EEviiPT_S1_S1_S1_S1_S1_S1_PfS2_S2_S1_S1_S1_S1_S1_S1__param_17];
	mov.u32 	%r12, %ctaid.y;
	mov.u32 	%r1, %ctaid.x;
	mov.u32 	%r2, %tid.x;
	mul.lo.s32 	%r3, %r11, %r12;
	setp.lt.s32 	%p1, %r41, 1;
	mov.f32 	%f93, 0f00000000;
	mov.f32 	%f94, %f93;
	@%p1 bra 	$L__BB18_3;
	ld.param.u64 	%rd55, [_Z34rwkv7_state_clampw_backward_kernelIfLi2ELi16EEviiPT_S1_S1_S1_S1_S1_S1_PfS2_S2_S1_S1_S1_S1_S1_S1__param_15];
	ld.param.u64 	%rd54, [_Z34rwkv7_state_clampw_backward_kernelIfLi2ELi16EEviiPT_S1_S1_S1_S1_S1_S1_PfS2_S2_S1_S1_S1_S1_S1_S1__param_14];
	ld.param.u64 	%rd52, [_Z34rwkv7_state_clampw_backward_kernelIfLi2ELi16EEviiPT_S1_S1_S1_S1_S1_S1_PfS2_S2_S1_S1_S1_S1_S1_S1__param_6];
	ld.param.u64 	%rd51, [_Z34rwkv7_state_clampw_backward_kernelIfLi2ELi16EEviiPT_S1_S1_S1_S1_S1_S1_PfS2_S2_S1_S1_S1_S1_S1_S1__param_5];
	shl.b32 	%r4, %r11, 1;
	mad.lo.s32 	%r13, %r3, %r41, %r1;
	shl.b32 	%r14, %r13, 1;
	add.s32 	%r15, %r41, -1;
	mul.lo.s32 	%r16, %r11, %r15;
	shl.b32 	%r17, %r16, 1;
	add.s32 	%r18, %r2, %r17;
	add.s32 	%r40, %r18, %r14;
	cvta.to.global.u64 	%rd1, %rd15;
	cvta.to.global.u64 	%rd2, %rd16;
	cvta.to.global.u64 	%rd3, %rd17;
	cvta.to.global.u64 	%rd4, %rd51;
	cvta.to.global.u64 	%rd5, %rd52;
	cvta.to.global.u64 	%rd6, %rd20;
	cvta.to.global.u64 	%rd7, %rd21;
	cvta.to.global.u64 	%rd8, %rd22;
	cvta.to.global.u64 	%rd9, %rd24;
	cvta.to.global.u64 	%rd10, %rd25;
	cvta.to.global.u64 	%rd11, %rd54;
	cvta.to.global.u64 	%rd12, %rd55;
	cvta.to.global.u64 	%rd13, %rd29;
	cvta.to.global.u64 	%rd14, %rd28;
	mov.f32 	%f87, 0f00000000;
	mov.f32 	%f88, %f87;
	mov.f32 	%f93, %f87;
	mov.f32 	%f94, %f87;
	mov.f32 	%f91, %f87;
	mov.f32 	%f92, %f87;
$L__BB18_2:
	add.s32 	%r8, %r41, -1;
	bar.sync 	0;
	mul.wide.s32 	%rd30, %r40, 4;
	add.s64 	%rd31, %rd1, %rd30;
	ld.global.nc.f32 	%f17, [%rd31];
	shl.b32 	%r19, %r2, 2;
	mov.u32 	%r20, _ZZ34rwkv7_state_clampw_backward_kernelIfLi2ELi16EEviiPT_S1_S1_S1_S1_S1_S1_PfS2_S2_S1_S1_S1_S1_S1_S1_E1r;
	add.s32 	%r21, %r20, %r19;
	st.shared.f32 	[%r21], %f17;
	add.s64 	%rd32, %rd2, %rd30;
	ld.global.nc.f32 	%f18, [%rd32];
	mul.f32 	%f19, %f18, 0fBFB8AA3B;
	ex2.approx.f32 	%f20, %f19;
	add.f32 	%f21, %f20, 0f3F800000;
	rcp.rn.f32 	%f22, %f21;
	mul.f32 	%f23, %f22, 0fBF1B4598;
	mul.f32 	%f24, %f23, 0f3FB8AA3B;
	ex2.approx.f32 	%f25, %f24;
	mov.u32 	%r22, _ZZ34rwkv7_state_clampw_backward_kernelIfLi2ELi16EEviiPT_S1_S1_S1_S1_S1_S1_PfS2_S2_S1_S1_S1_S1_S1_S1_E1w;
	add.s32 	%r23, %r22, %r19;
	st.shared.f32 	[%r23], %f25;
	add.s64 	%rd33, %rd3, %rd30;
	ld.global.nc.f32 	%f26, [%rd33];
	mov.u32 	%r24, _ZZ34rwkv7_state_clampw_backward_kernelIfLi2ELi16EEviiPT_S1_S1_S1_S1_S1_S1_PfS2_S2_S1_S1_S1_S1_S1_S1_E1k;
	add.s32 	%r25, %r24, %r19;
	st.shared.f32 	[%r25], %f26;
	add.s64 	%rd34, %rd4, %rd30;
	ld.global.nc.f32 	%f27, [%rd34];
	mov.u32 	%r26, _ZZ34rwkv7_state_clampw_backward_kernelIfLi2ELi16EEviiPT_S1_S1_S1_S1_S1_S1_PfS2_S2_S1_S1_S1_S1_S1_S1_E1v;
	add.s32 	%r27, %r26, %r19;
	st.shared.f32 	[%r27], %f27;
	add.s64 	%rd35, %rd5, %rd30;
	ld.global.nc.f32 	%f28, [%rd35];
	mov.u32 	%r28, _ZZ34rwkv7_state_clampw_backward_kernelIfLi2ELi16EEviiPT_S1_S1_S1_S1_S1_S1_PfS2_S2_S1_S1_S1_S1_S1_S1_E1a;
	add.s32 	%r29, %r28, %r19;
	st.shared.f32 	[%r29], %f28;
	add.s64 	%rd36, %rd6, %rd30;
	ld.global.nc.f32 	%f29, [%rd36];
	mov.u32 	%r30, _ZZ34rwkv7_state_clampw_backward_kernelIfLi2ELi16EEviiPT_S1_S1_S1_S1_S1_S1_PfS2_S2_S1_S1_S1_S1_S1_S1_E1b;
	add.s32 	%r31, %r30, %r19;
	st.shared.f32 	[%r31], %f29;
	add.s64 	%rd37, %rd7, %rd30;
	ld.global.nc.f32 	%f30, [%rd37];
	mov.u32 	%r32, _ZZ34rwkv7_state_clampw_backward_kernelIfLi2ELi16EEviiPT_S1_S1_S1_S1_S1_S1_PfS2_S2_S1_S1_S1_S1_S1_S1_E2dy;
	add.s32 	%r33, %r32, %r19;
	st.shared.f32 	[%r33], %f30;
	add.s64 	%rd38, %rd8, %rd30;
	ld.global.nc.f32 	%f31, [%rd38];
	mov.u32 	%r34, _ZZ34rwkv7_state_clampw_backward_kernelIfLi2ELi16EEviiPT_S1_S1_S1_S1_S1_S1_PfS2_S2_S1_S1_S1_S1_S1_S1_E2sa;
	add.s32 	%r35, %r34, %r19;
	st.shared.f32 	[%r35], %f31;
	bar.sync 	0;
	ld.shared.f32 	%f32, [_ZZ34rwkv7_state_clampw_backward_kernelIfLi2ELi16EEviiPT_S1_S1_S1_S1_S1_S1_PfS2_S2_S1_S1_S1_S1_S1_S1_E2dy];
	fma.rn.f32 	%f33, %f88, %f32, 0f00000000;
	ld.shared.f32 	%f34, [_ZZ34rwkv7_state_clampw_backward_kernelIfLi2ELi16EEviiPT_S1_S1_S1_S1_S1_S1_PfS2_S2_S1_S1_S1_S1_S1_S1_E2dy+4];
	fma.rn.f32 	%f35, %f87, %f34, %f33;
	add.s64 	%rd39, %rd9, %rd30;
	st.global.f32 	[%rd39], %f35;
	rcp.rn.f32 	%f36, %f25;
	ld.shared.f32 	%f37, [_ZZ34rwkv7_state_clampw_backward_kernelIfLi2ELi16EEviiPT_S1_S1_S1_S1_S1_S1_PfS2_S2_S1_S1_S1_S1_S1_S1_E1v];
	mul.f32 	%f38, %f26, %f37;
	sub.f32 	%f39, %f88, %f38;
	ld.shared.f32 	%f40, [_ZZ34rwkv7_state_clampw_backward_kernelIfLi2ELi16EEviiPT_S1_S1_S1_S1_S1_S1_PfS2_S2_S1_S1_S1_S1_S1_S1_E2sa];
	mul.f32 	%f41, %f29, %f40;
	sub.f32 	%f42, %f39, %f41;
	mul.f32 	%f88, %f36, %f42;
	ld.shared.f32 	%f43, [_ZZ34rwkv7_state_clampw_backward_kernelIfLi2ELi16EEviiPT_S1_S1_S1_S1_S1_S1_PfS2_S2_S1_S1_S1_S1_S1_S1_E1r];
	fma.rn.f32 	%f44, %f30, %f43, %f94;
	fma.rn.f32 	%f45, %f17, %f32, %f92;
	ld.shared.f32 	%f46, [_ZZ34rwkv7_state_clampw_backward_kernelIfLi2ELi16EEviiPT_S1_S1_S1_S1_S1_S1_PfS2_S2_S1_S1_S1_S1_S1_S1_E1v+4];
	mul.f32 	%f47, %f26, %f46;
	sub.f32 	%f48, %f87, %f47;
	ld.shared.f32 	%f49, [_ZZ34rwkv7_state_clampw_backward_kernelIfLi2ELi16EEviiPT_S1_S1_S1_S1_S1_S1_PfS2_S2_S1_S1_S1_S1_S1_S1_E2sa+4];
	mul.f32 	%f50, %f29, %f49;
	sub.f32 	%f51, %f48, %f50;
	mul.f32 	%f87, %f36, %f51;
	ld.shared.f32 	%f52, [_ZZ34rwkv7_state_clampw_backward_kernelIfLi2ELi16EEviiPT_S1_S1_S1_S1_S1_S1_PfS2_S2_S1_S1_S1_S1_S1_S1_E1r+4];
	fma.rn.f32 	%f53, %f30, %f52, %f93;
	fma.rn.f32 	%f54, %f17, %f34, %f91;
	fma.rn.f32 	%f55, %f45, %f88, 0f00000000;
	fma.rn.f32 	%f56, %f45, %f37, 0f00000000;
	ld.shared.f32 	%f57, [_ZZ34rwkv7_state_clampw_backward_kernelIfLi2ELi16EEviiPT_S1_S1_S1_S1_S1_S1_PfS2_S2_S1_S1_S1_S1_S1_S1_E1k];
	fma.rn.f32 	%f58, %f44, %f57, 0f00000000;
	ld.shared.f32 	%f59, [_ZZ34rwkv7_state_clampw_backward_kernelIfLi2ELi16EEviiPT_S1_S1_S1_S1_S1_S1_PfS2_S2_S1_S1_S1_S1_S1_S1_E1b];
	fma.rn.f32 	%f60, %f44, %f59, 0f00000000;
	fma.rn.f32 	%f61, %f45, %f40, 0f00000000;
	fma.rn.f32 	%f62, %f54, %f87, %f55;
	fma.rn.f32 	%f63, %f54, %f46, %f56;
	ld.shared.f32 	%f64, [_ZZ34rwkv7_state_clampw_backward_kernelIfLi2ELi16EEviiPT_S1_S1_S1_S1_S1_S1_PfS2_S2_S1_S1_S1_S1_S1_S1_E1k+4];
	fma.rn.f32 	%f65, %f53, %f64, %f58;
	ld.shared.f32 	%f66, [_ZZ34rwkv7_state_clampw_backward_kernelIfLi2ELi16EEviiPT_S1_S1_S1_S1_S1_S1_PfS2_S2_S1_S1_S1_S1_S1_S1_E1b+4];
	fma.rn.f32 	%f67, %f53, %f66, %f60;
	fma.rn.f32 	%f68, %f54, %f49, %f61;
	mul.f32 	%f69, %f62, 0fBF1B4598;
	mul.f32 	%f70, %f25, %f69;
	mul.f32 	%f71, %f22, %f70;
	mov.f32 	%f72, 0f3F800000;
	sub.f32 	%f73, %f72, %f22;
	mul.f32 	%f74, %f73, %f71;
	add.s64 	%rd40, %rd10, %rd30;
	st.global.f32 	[%rd40], %f74;
	add.s64 	%rd41, %rd11, %rd30;
	st.global.f32 	[%rd41], %f63;
	add.s64 	%rd42, %rd12, %rd30;
	st.global.f32 	[%rd42], %f65;
	add.s64 	%rd43, %rd13, %rd30;
	st.global.f32 	[%rd43], %f68;
	bar.sync 	0;
	mov.u32 	%r36, _ZZ34rwkv7_state_clampw_backward_kernelIfLi2ELi16EEviiPT_S1_S1_S1_S1_S1_S1_PfS2_S2_S1_S1_S1_S1_S1_S1_E10dSb_shared;
	add.s32 	%r37, %r36, %r19;
	st.shared.f32 	[%r37], %f67;
	bar.sync 	0;
	ld.shared.f32 	%f75, [_ZZ34rwkv7_state_clampw_backward_kernelIfLi2ELi16EEviiPT_S1_S1_S1_S1_S1_S1_PfS2_S2_S1_S1_S1_S1_S1_S1_E10dSb_shared];
	fma.rn.f32 	%f76, %f88, %f75, 0f00000000;
	ld.shared.f32 	%f77, [_ZZ34rwkv7_state_clampw_backward_kernelIfLi2ELi16EEviiPT_S1_S1_S1_S1_S1_S1_PfS2_S2_S1_S1_S1_S1_S1_S1_E10dSb_shared+4];
	fma.rn.f32 	%f78, %f87, %f77, %f76;
	add.s64 	%rd44, %rd14, %rd30;
	st.global.f32 	[%rd44], %f78;
	ld.shared.f32 	%f79, [_ZZ34rwkv7_state_clampw_backward_kernelIfLi2ELi16EEviiPT_S1_S1_S1_S1_S1_S1_PfS2_S2_S1_S1_S1_S1_S1_S1_E1w];
	ld.shared.f32 	%f80, [_ZZ34rwkv7_state_clampw_backward_kernelIfLi2ELi16EEviiPT_S1_S1_S1_S1_S1_S1_PfS2_S2_S1_S1_S1_S1_S1_S1_E1a];
	mul.f32 	%f81, %f67, %f80;
	fma.rn.f32 	%f94, %f44, %f79, %f81;
	mul.f32 	%f82, %f28, %f75;
	fma.rn.f32 	%f92, %f25, %f45, %f82;
	ld.shared.f32 	%f83, [_ZZ34rwkv7_state_clampw_backward_kernelIfLi2ELi16EEviiPT_S1_S1_S1_S1_S1_S1_PfS2_S2_S1_S1_S1_S1_S1_S1_E1w+4];
	ld.shared.f32 	%f84, [_ZZ34rwkv7_state_clampw_backward_kernelIfLi2ELi16EEviiPT_S1_S1_S1_S1_S1_S1_PfS2_S2_S1_S1_S1_S1_S1_S1_E1a+4];
	mul.f32 	%f85, %f67, %f84;
	fma.rn.f32 	%f93, %f53, %f83, %f85;
	mul.f32 	%f86, %f28, %f77;
	fma.rn.f32 	%f91, %f25, %f54, %f86;
	sub.s32 	%r40, %r40, %r4;
	setp.gt.u32 	%p2, %r41, 1;
	mov.u32 	%r41, %r8;
	@%p2 bra 	$L__BB18_2;
$L__BB18_3:
	ld.param.u64 	%rd53, [_Z34rwkv7_state_clampw_backward_kernelIfLi2ELi16EEviiPT_S1_S1_S1_S1_S1_S1_PfS2_S2_S1_S1_S1_S1_S1_S1__param_11];
	cvta.to.global.u64 	%rd45, %rd53;
	shl.b32 	%r38, %r2, 1;
	cvt.u64.u32 	%rd46, %r38;
	add.s32 	%r39, %r3, %r1;
	mul.wide.s32 	%rd47, %r39, 4;
	add.s64 	%rd48, %rd47, %rd46;
	shl.b64 	%rd49, %rd48, 2;
	add.s64 	%rd50, %rd45, %rd49;
	st.global.f32 	[%rd50], %f94;
	st.global.f32 	[%rd50+4], %f93;
	ret;

}
	// .globl	_Z34rwkv7_state_clampw_backward_kernelIfLi4ELi16EEviiPT_S1_S1_S1_S1_S1_S1_PfS2_S2_S1_S1_S1_S1_S1_S1_
.visible .entry _Z34rwkv7_state_clampw_backward_kernelIfLi4ELi16EEviiPT_S1_S1_S1_S1_S1_S1_PfS2_S2_S1_S1_S1_S1_S1_S1_(
	.param .u32 _Z34rwkv7_state_clampw_backward_kernelIfLi4ELi16EEviiPT_S1_S1_S1_S1_S1_S1_PfS2_S2_S1_S1_S1_S1_S1_S1__param_0,
	.param .u32 _Z34rwkv7_state_clampw_backward_kernelIfLi4ELi16EEviiPT_S1_S1_S1_S1_S1_S1_PfS2_S2_S1_S1_S1_S1_S1_S1__param_1,
	.param .u64 .ptr .align 1 _Z34rwkv7_state_clampw_backward_kernelIfLi4ELi16EEviiPT_S1_S1_S1_S1_S1_S1_PfS2_S2_S1_S1_S1_S1_S1_S1__param_2,
	.param .u64 .ptr .align 1 _Z34rwkv7_state_clampw_backward_kernelIfLi4ELi16EEviiPT_S1_S1_S1_S1_S1_S1_PfS2_S2_S1_S1_S1_S1_S1_S1__param_3,
	.param .u64 .ptr .align 1 _Z34rwkv7_state_clampw_backward_kernelIfLi4ELi16EEviiPT_S1_S1_S1_S1_S1_S1_PfS2_S2_S1_S1_S1_S1_S1_S1__param_4,
	.param .u64 .ptr .align 1 _Z34rwkv7_state_clampw_backward_kernelIfLi4ELi16EEviiPT_S1_S1_S1_S1_S1_S1_PfS2_S2_S1_S1_S1_S1_S1_S1__param_5,
	.param .u64 .ptr .align 1 _Z34rwkv7_state_clampw_backward_kernelIfLi4ELi16EEviiPT_S1_S1_S1_S1_S1_S1_PfS2_S2_S1_S1_S1_S1_S1_S1__param_6,
	.param .u64 .ptr .align 1 _Z34rwkv7_state_clampw_backward_kernelIfLi4ELi16EEviiPT_S1_S1_S1_S1_S1_S1_PfS2_S2_S1_S1_S1_S1_S1_S1__param_7,
	.param .u64 .ptr .align 1 _Z34rwkv7_state_clampw_backward_kernelIfLi4ELi16EEviiPT_S1_S1_S1_S1_S1_S1_PfS2_S2_S1_S1_S1_S1_S1_S1__param_8,
	.param .u64 .ptr .align 1 _Z34rwkv7_state_clampw_backward_kernelIfLi4ELi16EEviiPT_S1_S1_S1_S1_S1_S1_PfS2_S2_S1_S1_S1_S1_S1_S1__param_9,
	.param .u64 .ptr .align 1 _Z34rwkv7_state_clampw_backward_kernelIfLi4ELi16EEviiPT_S1_S1_S1_S1_S1_S1_PfS2_S2_S1_S1_S1_S1_S1_S1__param_10,
	.param .u64 .ptr .align 1 _Z34rwkv7_state_clampw_backward_kernelIfLi4ELi16EEviiPT_S1_S1_S1_S1_S1_S1_PfS2_S2_S1_S1_S1_S1_S1_S1__param_11,
	.param .u64 .ptr .align 1 _Z34rwkv7_state_clampw_backward_kernelIfLi4ELi16EEviiPT_S1_S1_S1_S1_S1_S1_PfS2_S2_S1_S1_S1_S1_S1_S1__param_12,
	.param .u64 .ptr .align 1 _Z34rwkv7_state_clampw_backward_kernelIfLi4ELi16EEviiPT_S1_S1_S1_S1_S1_S1_PfS2_S2_S1_S1_S1_S1_S1_S1__param_13,
	.param .u64 .ptr .align 1 _Z34rwkv7_state_clampw_backward_kernelIfLi4ELi16EEviiPT_S1_S1_S1_S1_S1_S1_PfS2_S2_S1_S1_S1_S1_S1_S1__param_14,
	.param .u64 .ptr .align 1 _Z34rwkv7_state_clampw_backward_kernelIfLi4ELi16EEviiPT_S1_S1_S1_S1_S1_S1_PfS2_S2_S1_S1_S1_S1_S1_S1__param_15,
	.param .u64 .ptr .align 1 _Z34rwkv7_state_clampw_backward_kernelIfLi4ELi16EEviiPT_S1_S1_S1_S1_S1_S1_PfS2_S2_S1_S1_S1_S1_S1_S1__param_16,
	.param .u64 .ptr .align 1 _Z34rwkv7_state_clampw_backward_kernelIfLi4ELi16EEviiPT_S1_S1_S1_S1_S1_S1_PfS2_S2_S1_S1_S1_S1_S1_S1__param_17
)
{
	.reg .pred 	%p<4>;
	.reg .b32 	%r<52>;
	.reg .b32 	%f<177>;
	.reg .b64 	%rd<76>;
	// demoted variable
	.shared .align 4 .b8 _ZZ34rwkv7_state_clampw_backward_kernelIfLi4ELi16EEviiPT_S1_S1_S1_S1_S1_S1_PfS2_S2_S1_S1_S1_S1_S1_S1_E1r[16];
	// demoted variable
	.shared .align 4 .b8 _ZZ34rwkv7_state_clampw_backward_kernelIfLi4ELi16EEviiPT_S1_S1_S1_S1_S1_S1_PfS2_S2_S1_S1_S1_S1_S1_S1_E1w[16];
	// demoted variable
	.shared .align 4 .b8 _ZZ34rwkv7_state_clampw_backward_kernelIfLi4ELi16EEviiPT_S1_S1_S1_S1_S1_S1_PfS2_S2_S1_S1_S1_S1_S1_S1_E1k[16];
	// demoted variable
	.shared .align 4 .b8 _ZZ34rwkv7_state_clampw_backward_kernelIfLi4ELi16EEviiPT_S1_S1_S1_S1_S1_S1_PfS2_S2_S1_S1_S1_S1_S1_S1_E1v[16];
	// demoted variable
	.shared .align 4 .b8 _ZZ34rwkv7_state_clampw_backward_kernelIfLi4ELi16EEviiPT_S1_S1_S1_S1_S1_S1_PfS2_S2_S1_S1_S1_S1_S1_S1_E1a[16];
	// demoted variable
	.shared .align 4 .b8 _ZZ34rwkv7_state_clampw_backward_kernelIfLi4ELi16EEviiPT_S1_S1_S1_S1_S1_S1_PfS2_S2_S1_S1_S1_S1_S1_S1_E1b[16];
	// demoted variable
	.shared .align 4 .b8 _ZZ34rwkv7_state_clampw_backward_kernelIfLi4ELi16EEviiPT_S1_S1_S1_S1_S1_S1_PfS2_S2_S1_S1_S1_S1_S1_S1_E2dy[16];
	// demoted variable
	.shared .align 4 .b8 _ZZ34rwkv7_state_clampw_backward_kernelIfLi4ELi16EEviiPT_S1_S1_S1_S1_S1_S1_PfS2_S2_S1_S1_S1_S1_S1_S1_E2sa[16];
	// demoted variable
	.shared .align 4 .b8 _ZZ34rwkv7_state_clampw_backward_kernelIfLi4ELi16EEviiPT_S1_S1_S1_S1_S1_S1_PfS2_S2_S1_S1_S1_S1_S1_S1_E10dSb_shared[16];
	ld.param.u32 	%r22, [_Z34rwkv7_state_clampw_backward_kernelIfLi4ELi16EEviiPT_S1_S1_S1_S1_S1_S1_PfS2_S2_S1_S1_S1_S1_S1_S1__param_0];
	ld.param.u32 	%r23, [_Z34rwkv7_state_clampw_backward_kernelIfLi4ELi16EEviiPT_S1_S1_S1_S1_S1_S1_PfS2_S2_S1_S1_S1_S1_S1_S1__param_1];
	mov.u32 	%r24, %ctaid.y;
	mov.u32 	%r1, %ctaid.x;
	mov.u32 	%r2, %tid.x;
	mul.lo.s32 	%r3, %r23, %r24;
	add.s32 	%r25, %r3, %r1;
	cvt.s64.s32 	%rd1, %r25;
	shl.b32 	%r4, %r2, 2;
	setp.lt.s32 	%p1, %r22, 1;
	mov.f32 	%f173, 0f00000000;
	mov.f32 	%f174, %f173;
	mov.f32 	%f175, %f173;
	mov.f32 	%f176, %f173;
	@%p1 bra 	$L__BB19_5;
	ld.param.u64 	%rd72, [_Z34rwkv7_state_clampw_backward_kernelIfLi4ELi16EEviiPT_S1_S1_S1_S1_S1_S1_PfS2_S2_S1_S1_S1_S1_S1_S1__param_14];
	ld.param.u64 	%rd71, [_Z34rwkv7_state_clampw_backward_kernelIfLi4ELi16EEviiPT_S1_S1_S1_S1_S1_S1_PfS2_S2_S1_S1_S1_S1_S1_S1__param_13];
	ld.param.u64 	%rd70, [_Z34rwkv7_state_clampw_backward_kernelIfLi4ELi16EEviiPT_S1_S1_S1_S1_S1_S1_PfS2_S2_S1_S1_S1_S1_S1_S1__param_12];
	ld.param.u64 	%rd68, [_Z34rwkv7_state_clampw_backward_kernelIfLi4ELi16EEviiPT_S1_S1_S1_S1_S1_S1_PfS2_S2_S1_S1_S1_S1_S1_S1__param_10];
	ld.param.u64 	%rd67, [_Z34rwkv7_state_clampw_backward_kernelIfLi4ELi16EEviiPT_S1_S1_S1_S1_S1_S1_PfS2_S2_S1_S1_S1_S1_S1_S1__param_9];
	ld.param.u64 	%rd66, [_Z34rwkv7_state_clampw_backward_kernelIfLi4ELi16EEviiPT_S1_S1_S1_S1_S1_S1_PfS2_S2_S1_S1_S1_S1_S1_S1__param_8];
	ld.param.u64 	%rd65, [_Z34rwkv7_state_clampw_backward_kernelIfLi4ELi16EEviiPT_S1_S1_S1_S1_S1_S1_PfS2_S2_S1_S1_S1_S1_S1_S1__param_7];
	ld.param.u64 	%rd64, [_Z34rwkv7_state_clampw_backward_kernelIfLi4ELi16EEviiPT_S1_S1_S1_S1_S1_S1_PfS2_S2_S1_S1_S1_S1_S1_S1__param_6];
	shl.b32 	%r5, %r23, 2;
	mad.lo.s32 	%r26, %r3, %r22, %r1;
	shl.b32 	%r27, %r26, 2;
	mov.u32 	%r29, _ZZ34rwkv7_state_clampw_backward_kernelIfLi4ELi16EEviiPT_S1_S1_S1_S1_S1_S1_PfS2_S2_S1_S1_S1_S1_S1_S1_E1r;
	add.s32 	%r6, %r29, %r4;
	mov.u32 	%r30, _ZZ34rwkv7_state_clampw_backward_kernelIfLi4ELi16EEviiPT_S1_S1_S1_S1_S1_S1_PfS2_S2_S1_S1_S1_S1_S1_S1_E1w;
	add.s32 	%r7, %r30, %r4;
	mov.u32 	%r31, _ZZ34rwkv7_state_clampw_backward_kernelIfLi4ELi16EEviiPT_S1_S1_S1_S1_S1_S1_PfS2_S2_S1_S1_S1_S1_S1_S1_E1k;
	add.s32 	%r8, %r31, %r4;
	mov.u32 	%r32, _ZZ34rwkv7_state_clampw_backward_kernelIfLi4ELi16EEviiPT_S1_S1_S1_S1_S1_S1_PfS2_S2_S1_S1_S1_S1_S1_S1_E1v;
	add.s32 	%r9, %r32, %r4;
	mov.u32 	%r33, _ZZ34rwkv7_state_clampw_backward_kernelIfLi4ELi16EEviiPT_S1_S1_S1_S1_S1_S1_PfS2_S2_S1_S1_S1_S1_S1_S1_E1a;
	add.s32 	%r10, %r33, %r4;
	mov.u32 	%r34, _ZZ34rwkv7_state_clampw_backward_kernelIfLi4ELi16EEviiPT_S1_S1_S1_S1_S1_S1_PfS2_S2_S1_S1_S1_S1_S1_S1_E1b;
	add.s32 	%r11, %r34, %r4;
	mov.u32 	%r35, _ZZ34rwkv7_state_clampw_backward_kernelIfLi4ELi16EEviiPT_S1_S1_S1_S1_S1_S1_PfS2_S2_S1_S1_S1_S1_S1_S1_E2dy;
	add.s32 	%r12, %r35, %r4;
	mov.u32 	%r36, _ZZ34rwkv7_state_clampw_backward_kernelIfLi4ELi16EEviiPT_S1_S1_S1_S1_S1_S1_PfS2_S2_S1_S1_S1_S1_S1_S1_E2sa;
	add.s32 	%r13, %r36, %r4;
	mov.u32 	%r37, _ZZ34rwkv7_state_clampw_backward_kernelIfLi4ELi16EEviiPT_S1_S1_S1_S1_S1_S1_PfS2_S2_S1_S1_S1_S1_S1_S1_E10dSb_shared;
	add.s32 	%r14, %r37, %r4;
	add.s32 	%r51, %r22, -1;
	mul.lo.s32 	%r38, %r23, %r51;
	shl.b32 	%r39, %r38, 2;
	add.s32 	%r40, %r2, %r39;
	add.s32 	%r50, %r40, %r27;
	shr.s32 	%r41, %r22, 31;
	shr.u32 	%r42, %r41, 28;
	add.s32 	%r43, %r22, %r42;
	shr.s32 	%r17, %r43, 4;
	cvta.to.global.u64 	%rd2, %rd64;
	cvta.to.global.u64 	%rd3, %rd65;
	cvta.to.global.u64 	%rd4, %rd66;
	cvta.to.global.u64 	%rd5, %rd68;
	cvta.to.global.u64 	%rd6, %rd70;
	cvta.to.global.u64 	%rd7, %rd71;
	cvta.to.global.u64 	%rd8, %rd72;
	cvta.to.global.u64 	%rd9, %rd67;
	mov.f32 	%f169, 0f00000000;
	shl.b32 	%r48, %r17, 4;
	mov.f32 	%f170, %f169;
	mov.f32 	%f171, %f169;
	mov.f32 	%f172, %f169;
	mov.f32 	%f173, %f169;
	mov.f32 	%f174, %f169;
	mov.f32 	%f175, %f169;
	mov.f32 	%f176, %f169;
	mov.f32 	%f165, %f169;
	mov.f32 	%f166, %f169;
	mov.f32 	%f167, %f169;
	mov.f32 	%f168, %f169;
$L__BB19_2:
	ld.param.u64 	%rd63, [_Z34rwkv7_state_clampw_backward_kernelIfLi4ELi16EEviiPT_S1_S1_S1_S1_S1_S1_PfS2_S2_S1_S1_S1_S1_S1_S1__param_5];
	ld.param.u64 	%rd62, [_Z34rwkv7_state_clampw_backward_kernelIfLi4ELi16EEviiPT_S1_S1_S1_S1_S1_S1_PfS2_S2_S1_S1_S1_S1_S1_S1__param_4];
	ld.param.u64 	%rd61, [_Z34rwkv7_state_clampw_backward_kernelIfLi4ELi16EEviiPT_S1_S1_S1_S1_S1_S1_PfS2_S2_S1_S1_S1_S1_S1_S1__param_3];
	ld.param.u64 	%rd60, [_Z34rwkv7_state_clampw_backward_kernelIfLi4ELi16EEviiPT_S1_S1_S1_S1_S1_S1_PfS2_S2_S1_S1_S1_S1_S1_S1__param_2];
	add.s32 	%r44, %r51, 1;
	bar.sync 	0;
	cvta.to.global.u64 	%rd26, %rd60;
	mul.wide.s32 	%rd27, %r50, 4;
	add.s64 	%rd28, %rd26, %rd27;
	ld.global.nc.f32 	%f13, [%rd28];
	st.shared.f32 	[%r6], %f13;
	cvta.to.global.u64 	%rd29, %rd61;
	add.s64 	%rd30, %rd29, %rd27;
	ld.global.nc.f32 	%f46, [%rd30];
	mul.f32 	%f47, %f46, 0fBFB8AA3B;
	ex2.approx.f32 	%f48, %f47;
	add.f32 	%f49, %f48, 0f3F800000;
	rcp.rn.f32 	%f14, %f49;
	mul.f32 	%f50, %f14, 0fBF1B4598;
	mul.f32 	%f51, %f50, 0f3FB8AA3B;
	ex2.approx.f32 	%f15, %f51;
	st.shared.f32 	[%r7], %f15;
	cvta.to.global.u64 	%rd31, %rd62;
	add.s64 	%rd32, %rd31, %rd27;
	ld.global.nc.f32 	%f16, [%rd32];
	st.shared.f32 	[%r8], %f16;
	cvta.to.global.u64 	%rd33, %rd63;
	add.s64 	%rd34, %rd33, %rd27;
	ld.global.nc.f32 	%f52, [%rd34];
	st.shared.f32 	[%r9], %f52;
	add.s64 	%rd35, %rd2, %rd27;
	ld.global.nc.f32 	%f17, [%rd35];
	st.shared.f32 	[%r10], %f17;
	add.s64 	%rd36, %rd3, %rd27;
	ld.global.nc.f32 	%f18, [%rd36];
	st.shared.f32 	[%r11], %f18;
	add.s64 	%rd37, %rd4, %rd27;
	ld.global.nc.f32 	%f19, [%rd37];
	st.shared.f32 	[%r12], %f19;
	add.s64 	%rd38, %rd5, %rd27;
	ld.global.nc.f32 	%f53, [%rd38];
	st.shared.f32 	[%r13], %f53;
	bar.sync 	0;
	and.b32  	%r45, %r44, 15;
	setp.ne.s32 	%p2, %r45, 0;
	@%p2 bra 	$L__BB19_4;
	and.b32  	%r46, %r51, -16;
	add.s32 	%r47, %r46, %r4;
	cvt.s64.s32 	%rd39, %r47;
	cvt.s64.s32 	%rd40, %r48;
	mad.lo.s64 	%rd41, %rd1, %rd40, %rd39;
	shl.b64 	%rd42, %rd41, 2;
	add.s64 	%rd43, %rd9, %rd42;
	ld.global.nc.v4.f32 	{%f172, %f171, %f170, %f169}, [%rd43];
$L__BB19_4:
	ld.param.u64 	%rd75, [_Z34rwkv7_state_clampw_backward_kernelIfLi4ELi16EEviiPT_S1_S1_S1_S1_S1_S1_PfS2_S2_S1_S1_S1_S1_S1_S1__param_17];
	ld.param.u64 	%rd74, [_Z34rwkv7_state_clampw_backward_kernelIfLi4ELi16EEviiPT_S1_S1_S1_S1_S1_S1_PfS2_S2_S1_S1_S1_S1_S1_S1__param_16];
	ld.param.u64 	%rd73, [_Z34rwkv7_state_clampw_backward_kernelIfLi4ELi16EEviiPT_S1_S1_S1_S1_S1_S1_PfS2_S2_S1_S1_S1_S1_S1_S1__param_15];
	ld.shared.f32 	%f54, [_ZZ34rwkv7_state_clampw_backward_kernelIfLi4ELi16EEviiPT_S1_S1_S1_S1_S1_S1_PfS2_S2_S1_S1_S1_S1_S1_S1_E2dy];
	fma.rn.f32 	%f55, %f172, %f54, 0f00000000;
	ld.shared.f32 	%f56, [_ZZ34rwkv7_state_clampw_backward_kernelIfLi4ELi16EEviiPT_S1_S1_S1_S1_S1_S1_PfS2_S2_S1_S1_S1_S1_S1_S1_E2dy+4];
	fma.rn.f32 	%f57, %f171, %f56, %f55;
	ld.shared.f32 	%f58, [_ZZ34rwkv7_state_clampw_backward_kernelIfLi4ELi16EEviiPT_S1_S1_S1_S1_S1_S1_PfS2_S2_S1_S1_S1_S1_S1_S1_E2dy+8];
	fma.rn.f32 	%f59, %f170, %f58, %f57;
	ld.shared.f32 	%f60, [_ZZ34rwkv7_state_clampw_backward_kernelIfLi4ELi16EEviiPT_S1_S1_S1_S1_S1_S1_PfS2_S2_S1_S1_S1_S1_S1_S1_E2dy+12];
	fma.rn.f32 	%f61, %f169, %f60, %f59;
	mul.wide.s32 	%rd44, %r50, 4;
	add.s64 	%rd45, %rd6, %rd44;
	st.global.f32 	[%rd45], %f61;
	rcp.rn.f32 	%f62, %f15;
	ld.shared.f32 	%f63, [_ZZ34rwkv7_state_clampw_backward_kernelIfLi4ELi16EEviiPT_S1_S1_S1_S1_S1_S1_PfS2_S2_S1_S1_S1_S1_S1_S1_E1v];
	mul.f32 	%f64, %f16, %f63;
	sub.f32 	%f65, %f172, %f64;
	ld.shared.f32 	%f66, [_ZZ34rwkv7_state_clampw_backward_kernelIfLi4ELi16EEviiPT_S1_S1_S1_S1_S1_S1_PfS2_S2_S1_S1_S1_S1_S1_S1_E2sa];
	mul.f32 	%f67, %f18, %f66;
	sub.f32 	%f68, %f65, %f67;
	mul.f32 	%f172, %f62, %f68;
	ld.shared.f32 	%f69, [_ZZ34rwkv7_state_clampw_backward_kernelIfLi4ELi16EEviiPT_S1_S1_S1_S1_S1_S1_PfS2_S2_S1_S1_S1_S1_S1_S1_E1r];
	fma.rn.f32 	%f70, %f19, %f69, %f176;
	fma.rn.f32 	%f71, %f13, %f54, %f168;
	ld.shared.f32 	%f72, [_ZZ34rwkv7_state_clampw_backward_kernelIfLi4ELi16EEviiPT_S1_S1_S1_S1_S1_S1_PfS2_S2_S1_S1_S1_S1_S1_S1_E1v+4];
	mul.f32 	%f73, %f16, %f72;
	sub.f32 	%f74, %f171, %f73;
	ld.shared.f32 	%f75, [_ZZ34rwkv7_state_clampw_backward_kernelIfLi4ELi16EEviiPT_S1_S1_S1_S1_S1_S1_PfS2_S2_S1_S1_S1_S1_S1_S1_E2sa+4];
	mul.f32 	%f76, %f18, %f75;
	sub.f32 	%f77, %f74, %f76;
	mul.f32 	%f171, %f62, %f77;
	ld.shared.f32 	%f78, [_ZZ34rwkv7_state_clampw_backward_kernelIfLi4ELi16EEviiPT_S1_S1_S1_S1_S1_S1_PfS2_S2_S1_S1_S1_S1_S1_S1_E1r+4];
	fma.rn.f32 	%f79, %f19, %f78, %f175;
	fma.rn.f32 	%f80, %f13, %f56, %f167;
	ld.shared.f32 	%f81, [_ZZ34rwkv7_state_clampw_backward_kernelIfLi4ELi16EEviiPT_S1_S1_S1_S1_S1_S1_PfS2_S2_S1_S1_S1_S1_S1_S1_E1v+8];
	mul.f32 	%f82, %f16, %f81;
	sub.f32 	%f83, %f170, %f82;
	ld.shared.f32 	%f84, [_ZZ34rwkv7_state_clampw_backward_kernelIfLi4ELi16EEviiPT_S1_S1_S1_S1_S1_S1_PfS2_S2_S1_S1_S1_S1_S1_S1_E2sa+8];
	mul.f32 	%f85, %f18, %f84;
	sub.f32 	%f86, %f83, %f85;
	mul.f32 	%f170, %f62, %f86;
	ld.shared.f32 	%f87, [_ZZ34rwkv7_state_clampw_backward_kernelIfLi4ELi16EEviiPT_S1_S1_S1_S1_S1_S1_PfS2_S2_S1_S1_S1_S1_S1_S1_E1r+8];
	fma.rn.f32 	%f88, %f19, %f87, %f174;
	fma.rn.f32 	%f89, %f13, %f58, %f166;
	ld.shared.f32 	%f90, [_ZZ34rwkv7_state_clampw_backward_kernelIfLi4ELi16EEviiPT_S1_S1_S1_S1_S1_S1_PfS2_S2_S1_S1_S1_S1_S1_S1_E1v+12];
	mul.f32 	%f91, %f16, %f90;
	sub.f32 	%f92, %f169, %f91;
	ld.shared.f32 	%f93, [_ZZ34rwkv7_state_clampw_backward_kernelIfLi4ELi16EEviiPT_S1_S1_S1_S1_S1_S1_PfS2_S2_S1_S1_S1_S1_S1_S1_E2sa+12];
	mul.f32 	%f94, %f18, %f93;
	sub.f32 	%f95, %f92, %f94;
	mul.f32 	%f169, %f62, %f95;
	ld.shared.f32 	%f96, [_ZZ34rwkv7_state_clampw_backward_kernelIfLi4ELi16EEviiPT_S1_S1_S1_S1_S1_S1_PfS2_S2_S1_S1_S1_S1_S1_S1_E1r+12];
	fma.rn.f32 	%f97, %f19, %f96, %f173;
	fma.rn.f32 	%f98, %f13, %f60, %f165;
	fma.rn.f32 	%f99, %f71, %f172, 0f00000000;
	fma.rn.f32 	%f100, %f71, %f63, 0f00000000;
	ld.shared.f32 	%f101, [_ZZ34rwkv7_state_clampw_backward_kernelIfLi4ELi16EEviiPT_S1_S1_S1_S1_S1_S1_PfS2_S2_S1_S1_S1_S1_S1_S1_E1k];
	fma.rn.f32 	%f102, %f70, %f101, 0f00000000;
	ld.shared.f32 	%f103, [_ZZ34rwkv7_state_clampw_backward_kernelIfLi4ELi16EEviiPT_S1_S1_S1_S1_S1_S1_PfS2_S2_S1_S1_S1_S1_S1_S1_E1b];
	fma.rn.f32 	%f104, %f70, %f103, 0f00000000;
	fma.rn.f32 	%f105, %f71, %f66, 0f00000000;
	fma.rn.f32 	%f106, %f80, %f171, %f99;
	fma.rn.f32 	%f107, %f80, %f72, %f100;
	ld.shared.f32 	%f108, [_ZZ34rwkv7_state_clampw_backward_kernelIfLi4ELi16EEviiPT_S1_S1_S1_S1_S1_S1_PfS2_S2_S1_S1_S1_S1_S1_S1_E1k+4];
	fma.rn.f32 	%f109, %f79, %f108, %f102;
	ld.shared.f32 	%f110, [_ZZ34rwkv7_state_clampw_backward_kernelIfLi4ELi16EEviiPT_S1_S1_S1_S1_S1_S1_PfS2_S2_S1_S1_S1_S1_S1_S1_E1b+4];
	fma.rn.f32 	%f111, %f79, %f110, %f104;
	fma.rn.f32 	%f112, %f80, %f75, %f105;
	fma.rn.f32 	%f113, %f89, %f170, %f106;
	fma.rn.f32 	%f114, %f89, %f81, %f107;
	ld.shared.f32 	%f115, [_ZZ34rwkv7_state_clampw_backward_kernelIfLi4ELi16EEviiPT_S1_S1_S1_S1_S1_S1_PfS2_S2_S1_S1_S1_S1_S1_S1_E1k+8];
	fma.rn.f32 	%f116, %f88, %f115, %f109;
	ld.shared.f32 	%f117, [_ZZ34rwkv7_state_clampw_backward_kernelIfLi4ELi16EEviiPT_S1_S1_S1_S1_S1_S1_PfS2_S2_S1_S1_S1_S1_S1_S1_E1b+8];
	fma.rn.f32 	%f118, %f88, %f117, %f111;
	fma.rn.f32 	%f119, %f89, %f84, %f112;
	fma.rn.f32 	%f120, %f98, %f169, %f113;
	fma.rn.f32 	%f121, %f98, %f90, %f114;
	ld.shared.f32 	%f122, [_ZZ34rwkv7_state_clampw_backward_kernelIfLi4ELi16EEviiPT_S1_S1_S1_S1_S1_S1_PfS2_S2_S1_S1_S1_S1_S1_S1_E1k+12];
	fma.rn.f32 	%f123, %f97, %f122, %f116;
	ld.shared.f32 	%f124, [_ZZ34rwkv7_state_clampw_backward_kernelIfLi4ELi16EEviiPT_S1_S1_S1_S1_S1_S1_PfS2_S2_S1_S1_S1_S1_S1_S1_E1b+12];
	fma.rn.f32 	%f125, %f97, %f124, %f118;
	fma.rn.f32 	%f126, %f98, %f93, %f119;
	mul.f32 	%f127, %f120, 0fBF1B4598;
	mul.f32 	%f128, %f15, %f127;
	mul.f32 	%f129, %f14, %f128;
	mov.f32 	%f130, 0f3F800000;
	sub.f32 	%f131, %f130, %f14;
	mul.f32 	%f132, %f131, %f129;
	add.s64 	%rd46, %rd7, %rd44;
	st.global.f32 	[%rd46], %f132;
	add.s64 	%rd47, %rd8, %rd44;
	st.global.f32 	[%rd47], %f121;
	cvta.to.global.u64 	%rd48, %rd73;
	add.s64 	%rd49, %rd48, %rd44;
	st.global.f32 	[%rd49], %f123;
	cvta.to.global.u64 	%rd50, %rd75;
	add.s64 	%rd51, %rd50, %rd44;
	st.global.f32 	[%rd51], %f126;
	bar.sync 	0;
	st.shared.f32 	[%r14], %f125;
	bar.sync 	0;
	ld.shared.f32 	%f133, [_ZZ34rwkv7_state_clampw_backward_kernelIfLi4ELi16EEviiPT_S1_S1_S1_S1_S1_S1_PfS2_S2_S1_S1_S1_S1_S1_S1_E10dSb_shared];
	fma.rn.f32 	%f134, %f172, %f133, 0f00000000;
	ld.shared.f32 	%f135, [_ZZ34rwkv7_state_clampw_backward_kernelIfLi4ELi16EEviiPT_S1_S1_S1_S1_S1_S1_PfS2_S2_S1_S1_S1_S1_S1_S1_E10dSb_shared+4];
	fma.rn.f32 	%f136, %f171, %f135, %f134;
	ld.shared.f32 	%f137, [_ZZ34rwkv7_state_clampw_backward_kernelIfLi4ELi16EEviiPT_S1_S1_S1_S1_S1_S1_PfS2_S2_S1_S1_S1_S1_S1_S1_E10dSb_shared+8];
	fma.rn.f32 	%f138, %f170, %f137, %f136;
	ld.shared.f32 	%f139, [_ZZ34rwkv7_state_clampw_backward_kernelIfLi4ELi16EEviiPT_S1_S1_S1_S1_S1_S1_PfS2_S2_S1_S1_S1_S1_S1_S1_E10dSb_shared+12];
	fma.rn.f32 	%f140, %f169, %f139, %f138;
	cvta.to.global.u64 	%rd52, %rd74;
	add.s64 	%rd53, %rd52, %rd44;
	st.global.f32 	[%rd53], %f140;
	ld.shared.f32 	%f141, [_ZZ34rwkv7_state_clampw_backward_kernelIfLi4ELi16EEviiPT_S1_S1_S1_S1_S1_S1_PfS2_S2_S1_S1_S1_S1_S1_S1_E1w];
	ld.shared.f32 	%f142, [_ZZ34rwkv7_state_clampw_backward_kernelIfLi4ELi16EEviiPT_S1_S1_S1_S1_S1_S1_PfS2_S2_S1_S1_S1_S1_S1_S1_E1a];
	mul.f32 	%f143, %f125, %f142;
	fma.rn.f32 	%f176, %f70, %f141, %f143;
	mul.f32 	%f144, %f17, %f133;
	fma.rn.f32 	%f168, %f15, %f71, %f144;
	ld.shared.f32 	%f145, [_ZZ34rwkv7_state_clampw_backward_kernelIfLi4ELi16EEviiPT_S1_S1_S1_S1_S1_S1_PfS2_S2_S1_S1_S1_S1_S1_S1_E1w+4];
	ld.shared.f32 	%f146, [_ZZ34rwkv7_state_clampw_backward_kernelIfLi4ELi16EEviiPT_S1_S1_S1_S1_S1_S1_PfS2_S2_S1_S1_S1_S1_S1_S1_E1a+4];
	mul.f32 	%f147, %f125, %f146;
	fma.rn.f32 	%f175, %f79, %f145, %f147;
	mul.f32 	%f148, %f17, %f135;
	fma.rn.f32 	%f167, %f15, %f80, %f148;
	ld.shared.f32 	%f149, [_ZZ34rwkv7_state_clampw_backward_kernelIfLi4ELi16EEviiPT_S1_S1_S1_S1_S1_S1_PfS2_S2_S1_S1_S1_S1_S1_S1_E1w+8];
	ld.shared.f32 	%f150, [_ZZ34rwkv7_state_clampw_backward_kernelIfLi4ELi16EEviiPT_S1_S1_S1_S1_S1_S1_PfS2_S2_S1_S1_S1_S1_S1_S1_E1a+8];
	mul.f32 	%f151, %f125, %f150;
	fma.rn.f32 	%f174, %f88, %f149, %f151;
	mul.f32 	%f152, %f17, %f137;
	fma.rn.f32 	%f166, %f15, %f89, %f152;
	ld.shared.f32 	%f153, [_ZZ34rwkv7_state_clampw_backward_kernelIfLi4ELi16EEviiPT_S1_S1_S1_S1_S1_S1_PfS2_S2_S1_S1_S1_S1_S1_S1_E1w+12];
	ld.shared.f32 	%f154, [_ZZ34rwkv7_state_clampw_backward_kernelIfLi4ELi16EEviiPT_S1_S1_S1_S1_S1_S1_PfS2_S2_S1_S1_S1_S1_S1_S1_E1a+12];
	mul.f32 	%f155, %f125, %f154;
	fma.rn.f32 	%f173, %f97, %f153, %f155;
	mul.f32 	%f156, %f17, %f139;
	fma.rn.f32 	%f165, %f15, %f98, %f156;
	add.s32 	%r20, %r51, -1;
	add.s32 	%r49, %r51, 1;
	sub.s32 	%r50, %r50, %r5;
	setp.gt.u32 	%p3, %r49, 1;
	mov.u32 	%r51, %r20;
	@%p3 bra 	$L__BB19_2;
$L__BB19_5:
	ld.param.u64 	%rd69, [_Z34rwkv7_state_clampw_backward_kernelIfLi4ELi16EEviiPT_S1_S1_S1_S1_S1_S1_PfS2_S2_S1_S1_S1_S1_S1_S1__param_11];
	cvta.to.global.u64 	%rd54, %rd69;
	cvt.u64.u32 	%rd55, %r4;
	shl.b64 	%rd56, %rd1, 4;
	add.s64 	%rd57, %rd56, %rd55;
	shl.b64 	%rd58, %rd57, 2;
	add.s64 	%rd59, %rd54, %rd58;
	st.global.f32 	[%rd59], %f176;
	st.global.f32 	[%rd59+4], %f175;
	st.global.f32 	[%rd59+8], %f174;
	st.global.f32 	[%rd59+12], %f173;
	ret;

}
	// .globl	_Z34rwkv7_state_clampw_backward_kernelIfLi8ELi16EEviiPT_S1_S1_S1_S1_S1_S1_PfS2_S2_S1_S1_S1_S1_S1_S1_
.visible .entry _Z34rwkv7_state_clampw_backward_kernelIfLi8ELi16EEviiPT_S1_S1_S1_S1_S1_S1_PfS2_S2_S1_S1_S1_S1_S1_S1_(
	.param .u32 _Z34rwkv7_state_clampw_backward_kernelIfLi8ELi16EEviiPT_S1_S1_S1_S1_S1_S1_PfS2_S2_S1_S1_S1_S1_S1_S1__param_0,
	.param .u32 _Z34rwkv7_state_clampw_backward_kernelIfLi8ELi16EEviiPT_S1_S1_S1_S1_S1_S1_PfS2_S2_S1_S1_S1_S1_S1_S1__param_1,
	.param .u64 .ptr .align 1 _Z34rwkv7_state_clampw_backward_kernelIfLi8ELi16EEviiPT_S1_S1_S1_S1_S1_S1_PfS2_S2_S1_S1_S1_S1_S1_S1__param_2,
	.param .u64 .ptr .align 1 _Z34rwkv7_state_clampw_backward_kernelIfLi8ELi16EEviiPT_S1_S1_S1_S1_S1_S1_PfS2_S2_S1_S1_S1_S1_S1_S1__param_3,
	.param .u64 .ptr .align 1 _Z34rwkv7_state_clampw_backward_kernelIfLi8ELi16EEviiPT_S1_S1_S1_S1_S1_S1_PfS2_S2_S1_S1_S1_S1_S1_S1__param_4,
	.param .u64 .ptr .align 1 _Z34rwkv7_state_clampw_backward_kernelIfLi8ELi16EEviiPT_S1_S1_S1_S1_S1_S1_PfS2_S2_S1_S1_S1_S1_S1_S1__param_5,
	.param .u64 .ptr .align 1 _Z34rwkv7_state_clampw_backward_kernelIfLi8ELi16EEviiPT_S1_S1_S1_S1_S1_S1_PfS2_S2_S1_S1_S1_S1_S1_S1__param_6,
	.param .u64 .ptr .align 1 _Z34rwkv7_state_clampw_backward_kernelIfLi8ELi16EEviiPT_S1_S1_S1_S1_S1_S1_PfS2_S2_S1_S1_S1_S1_S1_S1__param_7,
	.param .u64 .ptr .align 1 _Z34rwkv7_state_clampw_backward_kernelIfLi8ELi16EEviiPT_S1_S1_S1_S1_S1_S1_PfS2_S2_S1_S1_S1_S1_S1_S1__param_8,
	.param .u64 .ptr .align 1 _Z34rwkv7_state_clampw_backward_kernelIfLi8ELi16EEviiPT_S1_S1_S1_S1_S1_S1_PfS2_S2_S1_S1_S1_S1_S1_S1__param_9,
	.param .u64 .ptr .align 1 _Z34rwkv7_state_clampw_backward_kernelIfLi8ELi16EEviiPT_S1_S1_S1_S1_S1_S1_PfS2_S2_S1_S1_S1_S1_S1_S1__param_10,
	.param .u64 .ptr .align 1 _Z34rwkv7_state_clampw_backward_kernelIfLi8ELi16EEviiPT_S1_S1_S1_S1_S1_S1_PfS2_S2_S1_S1_S1_S1_S1_S1__param_11,
	.param .u64 .ptr .align 1 _Z34rwkv7_state_clampw_backward_kernelIfLi8ELi16EEviiPT_S1_S1_S1_S1_S1_S1_PfS2_S2_S1_S1_S1_S1_S1_S1__param_12,
	.param .u64 .ptr .align 1 _Z34rwkv7_state_clampw_backward_kernelIfLi8ELi16EEviiPT_S1_S1_S1_S1_S1_S1_PfS2_S2_S1_S1_S1_S1_S1_S1__param_13,
	.param .u64 .ptr .align 1 _Z34rwkv7_state_clampw_backward_kernelIfLi8ELi16EEviiPT_S1_S1_S1_S1_S1_S1_PfS2_S2_S1_S1_S1_S1_S1_S1__param_14,
	.param .u64 .ptr .align 1 _Z34rwkv7_state_clampw_backward_kernelIfLi8ELi16EEviiPT_S1_S1_S1_S1_S1_S1_PfS2_S2_S1_S1_S1_S1_S1_S1__param_15,
	.param .u64 .ptr .align 1 _Z34rwkv7_state_clampw_backward_kernelIfLi8ELi16EEviiPT_S1_S1_S1_S1_S1_S1_PfS2_S2_S1_S1_S1_S1_S1_S1__param_16,
	.param .u64 .ptr .align 1 _Z34rwkv7_state_clampw_backward_kernelIfLi8ELi16EEviiPT_S1_S1_S1_S1_S1_S1_PfS2_S2_S1_S1_S1_S1_S1_S1__param_17
)
{
	.reg .pred 	%p<4>;
	.reg .b32 	%r<55>;
	.reg .b32 	%f<329>;
	.reg .b64 	%rd<76>;
	// demoted variable
	.shared .align 4 .b8 _ZZ34rwkv7_state_clampw_backward_kernelIfLi8ELi16EEviiPT_S1_S1_S1_S1_S1_S1_PfS2_S2_S1_S1_S1_S1_S1_S1_E1r[32];
	// demoted variable
	.shared .align 4 .b8 _ZZ34rwkv7_state_clampw_backward_kernelIfLi8ELi16EEviiPT_S1_S1_S1_S1_S1_S1_PfS2_S2_S1_S1_S1_S1_S1_S1_E1w[32];
	// demoted variable
	.shared .align 4 .b8 _ZZ34rwkv7_state_clampw_backward_kernelIfLi8ELi16EEviiPT_S1_S1_S1_S1_S1_S1_PfS2_S2_S1_S1_S1_S1_S1_S1_E1k[32];
	// demoted variable
	.shared .align 4 .b8 _ZZ34rwkv7_state_clampw_backward_kernelIfLi8ELi16EEviiPT_S1_S1_S1_S1_S1_S1_PfS2_S2_S1_S1_S1_S1_S1_S1_E1v[32];
	// demoted variable
	.shared .align 4 .b8 _ZZ34rwkv7_state_clampw_backward_kernelIfLi8ELi16EEviiPT_S1_S1_S1_S1_S1_S1_PfS2_S2_S1_S1_S1_S1_S1_S1_E1a[32];
	// demoted variable
	.shared .align 4 .b8 _ZZ34rwkv7_state_clampw_backward_kernelIfLi8ELi16EEviiPT_S1_S1_S1_S1_S1_S1_PfS2_S2_S1_S1_S1_S1_S1_S1_E1b[32];
	// demoted variable
	.shared .align 4 .b8 _ZZ34rwkv7_state_clampw_backward_kernelIfLi8ELi16EEviiPT_S1_S1_S1_S1_S1_S1_PfS2_S2_S1_S1_S1_S1_S1_S1_E2dy[32];
	// demoted variable
	.shared .align 4 .b8 _ZZ34rwkv7_state_clampw_backward_kernelIfLi8ELi16EEviiPT_S1_S1_S1_S1_S1_S1_PfS2_S2_S1_S1_S1_S1_S1_S1_E2sa[32];
	// demoted variable
	.shared .align 4 .b8 _ZZ34rwkv7_state_clampw_backward_kernelIfLi8ELi16EEviiPT_S1_S1_S1_S1_S1_S1_PfS2_S2_S1_S1_S1_S1_S1_S1_E10dSb_shared[32];
	ld.param.u32 	%r54, [_Z34rwkv7_state_clampw_backward_kernelIfLi8ELi16EEviiPT_S1_S1_S1_S1_S1_S1_PfS2_S2_S1_S1_S1_S1_S1_S1__param_0];
	ld.param.u32 	%r25, [_Z34rwkv7_state_clampw_backward_kernelIfLi8ELi16EEviiPT_S1_S1_S1_S1_S1_S1_PfS2_S2_S1_S1_S1_S1_S1_S1__param_1];
	mov.u32 	%r26, %ctaid.y;
	mov.u32 	%r1, %ctaid.x;
	mov.u32 	%r2, %tid.x;
	mul.lo.s32 	%r3, %r25, %r26;
	add.s32 	%r27, %r3, %r1;
	cvt.s64.s32 	%rd1, %r27;
	shl.b32 	%r4, %r2, 3;
	setp.lt.s32 	%p1, %r54, 1;
	mov.f32 	%f321, 0f00000000;
	mov.f32 	%f322, %f321;
	mov.f32 	%f323, %f321;
	mov.f32 	%f324, %f321;
	mov.f32 	%f325, %f321;
	mov.f32 	%f326, %f321;
	mov.f32 	%f327, %f321;
	mov.f32 	%f328, %f321;
	@%p1 bra 	$L__BB20_5;
	ld.param.u64 	%rd68, [_Z34rwkv7_state_clampw_backward_kernelIfLi8ELi16EEviiPT_S1_S1_S1_S1_S1_S1_PfS2_S2_S1_S1_S1_S1_S1_S1__param_10];
	ld.param.u64 	%rd67, [_Z34rwkv7_state_clampw_backward_kernelIfLi8ELi16EEviiPT_S1_S1_S1_S1_S1_S1_PfS2_S2_S1_S1_S1_S1_S1_S1__param_9];
	ld.param.u64 	%rd66, [_Z34rwkv7_state_clampw_backward_kernelIfLi8ELi16EEviiPT_S1_S1_S1_S1_S1_S1_PfS2_S2_S1_S1_S1_S1_S1_S1__param_8];
	ld.param.u64 	%rd65, [_Z34rwkv7_state_clampw_backward_kernelIfLi8ELi16EEviiPT_S1_S1_S1_S1_S1_S1_PfS2_S2_S1_S1_S1_S1_S1_S1__param_7];
	ld.param.u64 	%rd64, [_Z34rwkv7_state_clampw_backward_kernelIfLi8ELi16EEviiPT_S1_S1_S1_S1_S1_S1_PfS2_S2_S1_S1_S1_S1_S1_S1__param_6];
	shl.b32 	%r5, %r25, 3;
	mad.lo.s32 	%r28, %r3, %r54, %r1;
	shl.b32 	%r29, %r28, 3;
	shl.b32 	%r30, %r2, 2;
	mov.u32 	%r31, _ZZ34rwkv7_state_clampw_backward_kernelIfLi8ELi16EEviiPT_S1_S1_S1_S1_S1_S1_PfS2_S2_S1_S1_S1_S1_S1_S1_E1r;
	add.s32 	%r6, %r31, %r30;
	mov.u32 	%r32, _ZZ34rwkv7_state_clampw_backward_kernelIfLi8ELi16EEviiPT_S1_S1_S1_S1_S1_S1_PfS2_S2_S1_S1_S1_S1_S1_S1_E1w;
	add.s32 	%r7, %r32, %r30;
	mov.u32 	%r33, _ZZ34rwkv7_state_clampw_backward_kernelIfLi8ELi16EEviiPT_S1_S1_S1_S1_S1_S1_PfS2_S2_S1_S1_S1_S1_S1_S1_E1k;
	add.s32 	%r8, %r33, %r30;
	mov.u32 	%r34, _ZZ34rwkv7_state_clampw_backward_kernelIfLi8ELi16EEviiPT_S1_S1_S1_S1_S1_S1_PfS2_S2_S1_S1_S1_S1_S1_S1_E1v;
	add.s32 	%r9, %r34, %r30;
	mov.u32 	%r35, _ZZ34rwkv7_state_clampw_backward_kernelIfLi8ELi16EEviiPT_S1_S1_S1_S1_S1_S1_PfS2_S2_S1_S1_S1_S1_S1_S1_E1a;
	add.s32 	%r10, %r35, %r30;
	mov.u32 	%r36, _ZZ34rwkv7_state_clampw_backward_kernelIfLi8ELi16EEviiPT_S1_S1_S1_S1_S1_S1_PfS2_S2_S1_S1_S1_S1_S1_S1_E1b;
	add.s32 	%r11, %r36, %r30;
	mov.u32 	%r37, _ZZ34rwkv7_state_clampw_backward_kernelIfLi8ELi16EEviiPT_S1_S1_S1_S1_S1_S1_PfS2_S2_S1_S1_S1_S1_S1_S1_E2dy;
	add.s32 	%r12, %r37, %r30;
	mov.u32 	%r38, _ZZ34rwkv7_state_clampw_backward_kernelIfLi8ELi16EEviiPT_S1_S1_S1_S1_S1_S1_PfS2_S2_S1_S1_S1_S1_S1_S1_E2sa;
	add.s32 	%r13, %r38, %r30;
	mov.u32 	%r39, _ZZ34rwkv7_state_clampw_backward_kernelIfLi8ELi16EEviiPT_S1_S1_S1_S1_S1_S1_PfS2_S2_S1_S1_S1_S1_S1_S1_E10dSb_shared;
	add.s32 	%r14, %r39, %r30;
	add.s32 	%r40, %r54, -1;
	mul.lo.s32 	%r41, %r25, %r40;
	shl.b32 	%r42, %r41, 3;
	add.s32 	%r43, %r2, %r42;
	add.s32 	%r53, %r43, %r29;
	shl.b32 	%r52, %r54, 2;
	shr.s32 	%r44, %r54, 31;
	shr.u32 	%r45, %r44, 28;
	add.s32 	%r46, %r54, %r45;
	shr.s32 	%r17, %r46, 4;
	cvta.to.global.u64 	%rd2, %rd64;
	cvta.to.global.u64 	%rd3, %rd65;
	cvta.to.global.u64 	%rd4, %rd66;
	cvta.to.global.u64 	%rd5, %rd68;
	cvta.to.global.u64 	%rd6, %rd67;
	mov.f32 	%f313, 0f00000000;
	shl.b32 	%r51, %r17, 6;
	mov.f32 	%f314, %f313;
	mov.f32 	%f315, %f313;
	mov.f32 	%f316, %f313;
	mov.f32 	%f317, %f313;
	mov.f32 	%f318, %f313;
	mov.f32 	%f319, %f313;
	mov.f32 	%f320, %f313;
	mov.f32 	%f321, %f313;
	mov.f32 	%f322, %f313;
	mov.f32 	%f323, %f313;
	mov.f32 	%f324, %f313;
	mov.f32 	%f325, %f313;
	mov.f32 	%f326, %f313;
	mov.f32 	%f327, %f313;
	mov.f32 	%f328, %f313;
	mov.f32 	%f305, %f313;
	mov.f32 	%f306, %f313;
	mov.f32 	%f307, %f313;
	mov.f32 	%f308, %f313;
	mov.f32 	%f309, %f313;
	mov.f32 	%f310, %f313;
	mov.f32 	%f311, %f313;
	mov.f32 	%f312, %f313;
$L__BB20_2:
	ld.param.u64 	%rd63, [_Z34rwkv7_state_clampw_backward_kernelIfLi8ELi16EEviiPT_S1_S1_S1_S1_S1_S1_PfS2_S2_S1_S1_S1_S1_S1_S1__param_5];
	ld.param.u64 	%rd62, [_Z34rwkv7_state_clampw_backward_kernelIfLi8ELi16EEviiPT_S1_S1_S1_S1_S1_S1_PfS2_S2_S1_S1_S1_S1_S1_S1__param_4];
	ld.param.u64 	%rd61, [_Z34rwkv7_state_clampw_backward_kernelIfLi8ELi16EEviiPT_S1_S1_S1_S1_S1_S1_PfS2_S2_S1_S1_S1_S1_S1_S1__param_3];
	ld.param.u64 	%rd60, [_Z34rwkv7_state_clampw_backward_kernelIfLi8ELi16EEviiPT_S1_S1_S1_S1_S1_S1_PfS2_S2_S1_S1_S1_S1_S1_S1__param_2];
	bar.sync 	0;
	cvta.to.global.u64 	%rd23, %rd60;
	mul.wide.s32 	%rd24, %r53, 4;
	add.s64 	%rd25, %rd23, %rd24;
	ld.global.nc.f32 	%f25, [%rd25];
	st.shared.f32 	[%r6], %f25;
	cvta.to.global.u64 	%rd26, %rd61;
	add.s64 	%rd27, %rd26, %rd24;
	ld.global.nc.f32 	%f82, [%rd27];
	mul.f32 	%f83, %f82, 0fBFB8AA3B;
	ex2.approx.f32 	%f84, %f83;
	add.f32 	%f85, %f84, 0f3F800000;
	rcp.rn.f32 	%f26, %f85;
	mul.f32 	%f86, %f26, 0fBF1B4598;
	mul.f32 	%f87, %f86, 0f3FB8AA3B;
	ex2.approx.f32 	%f27, %f87;
	st.shared.f32 	[%r7], %f27;
	cvta.to.global.u64 	%rd28, %rd62;
	add.s64 	%rd29, %rd28, %rd24;
	ld.global.nc.f32 	%f28, [%rd29];
	st.shared.f32 	[%r8], %f28;
	cvta.to.global.u64 	%rd30, %rd63;
	add.s64 	%rd31, %rd30, %rd24;
	ld.global.nc.f32 	%f88, [%rd31];
	st.shared.f32 	[%r9], %f88;
	add.s64 	%rd32, %rd2, %rd24;
	ld.global.nc.f32 	%f29, [%rd32];
	st.shared.f32 	[%r10], %f29;
	add.s64 	%rd33, %rd3, %rd24;
	ld.global.nc.f32 	%f30, [%rd33];
	st.shared.f32 	[%r11], %f30;
	add.s64 	%rd34, %rd4, %rd24;
	ld.global.nc.f32 	%f31, [%rd34];
	st.shared.f32 	[%r12], %f31;
	add.s64 	%rd35, %rd5, %rd24;
	ld.global.nc.f32 	%f89, [%rd35];
	st.shared.f32 	[%r13], %f89;
	bar.sync 	0;
	and.b32  	%r47, %r54, 15;
	setp.ne.s32 	%p2, %r47, 0;
	@%p2 bra 	$L__BB20_4;
	add.s32 	%r48, %r52, -4;
	and.b32  	%r49, %r48, 2147483584;
	add.s32 	%r50, %r49, %r4;
	cvt.u64.u32 	%rd36, %r50;
	cvt.s64.s32 	%rd37, %r51;
	mad.lo.s64 	%rd38, %rd1, %rd37, %rd36;
	shl.b64 	%rd39, %rd38, 2;
	add.s64 	%rd40, %rd6, %rd39;
	ld.global.nc.v4.f32 	{%f320, %f319, %f318, %f317}, [%rd40];
	ld.global.nc.v4.f32 	{%f316, %f315, %f314, %f313}, [%rd40+16];
$L__BB20_4:
	ld.param.u64 	%rd75, [_Z34rwkv7_state_clampw_backward_kernelIfLi8ELi16EEviiPT_S1_S1_S1_S1_S1_S1_PfS2_S2_S1_S1_S1_S1_S1_S1__param_17];
	ld.param.u64 	%rd74, [_Z34rwkv7_state_clampw_backward_kernelIfLi8ELi16EEviiPT_S1_S1_S1_S1_S1_S1_PfS2_S2_S1_S1_S1_S1_S1_S1__param_16];
	ld.param.u64 	%rd73, [_Z34rwkv7_state_clampw_backward_kernelIfLi8ELi16EEviiPT_S1_S1_S1_S1_S1_S1_PfS2_S2_S1_S1_S1_S1_S1_S1__param_15];
	ld.param.u64 	%rd72, [_Z34rwkv7_state_clampw_backward_kernelIfLi8ELi16EEviiPT_S1_S1_S1_S1_S1_S1_PfS2_S2_S1_S1_S1_S1_S1_S1__param_14];
	ld.param.u64 	%rd71, [_Z34rwkv7_state_clampw_backward_kernelIfLi8ELi16EEviiPT_S1_S1_S1_S1_S1_S1_PfS2_S2_S1_S1_S1_S1_S1_S1__param_13];
	ld.param.u64 	%rd70, [_Z34rwkv7_state_clampw_backward_kernelIfLi8ELi16EEviiPT_S1_S1_S1_S1_S1_S1_PfS2_S2_S1_S1_S1_S1_S1_S1__param_12];
	ld.shared.f32 	%f90, [_ZZ34rwkv7_state_clampw_backward_kernelIfLi8ELi16EEviiPT_S1_S1_S1_S1_S1_S1_PfS2_S2_S1_S1_S1_S1_S1_S1_E2dy];
	fma.rn.f32 	%f91, %f320, %f90, 0f00000000;
	ld.shared.f32 	%f92, [_ZZ34rwkv7_state_clampw_backward_kernelIfLi8ELi16EEviiPT_S1_S1_S1_S1_S1_S1_PfS2_S2_S1_S1_S1_S1_S1_S1_E2dy+4];
	fma.rn.f32 	%f93, %f319, %f92, %f91;
	ld.shared.f32 	%f94, [_ZZ34rwkv7_state_clampw_backward_kernelIfLi8ELi16EEviiPT_S1_S1_S1_S1_S1_S1_PfS2_S2_S1_S1_S1_S1_S1_S1_E2dy+8];
	fma.rn.f32 	%f95, %f318, %f94, %f93;
	ld.shared.f32 	%f96, [_ZZ34rwkv7_state_clampw_backward_kernelIfLi8ELi16EEviiPT_S1_S1_S1_S1_S1_S1_PfS2_S2_S1_S1_S1_S1_S1_S1_E2dy+12];
	fma.rn.f32 	%f97, %f317, %f96, %f95;
	ld.shared.f32 	%f98, [_ZZ34rwkv7_state_clampw_backward_kernelIfLi8ELi16EEviiPT_S1_S1_S1_S1_S1_S1_PfS2_S2_S1_S1_S1_S1_S1_S1_E2dy+16];
	fma.rn.f32 	%f99, %f316, %f98, %f97;
	ld.shared.f32 	%f100, [_ZZ34rwkv7_state_clampw_backward_kernelIfLi8ELi16EEviiPT_S1_S1_S1_S1_S1_S1_PfS2_S2_S1_S1_S1_S1_S1_S1_E2dy+20];
	fma.rn.f32 	%f101, %f315, %f100, %f99;
	ld.shared.f32 	%f102, [_ZZ34rwkv7_state_clampw_backward_kernelIfLi8ELi16EEviiPT_S1_S1_S1_S1_S1_S1_PfS2_S2_S1_S1_S1_S1_S1_S1_E2dy+24];
	fma.rn.f32 	%f103, %f314, %f102, %f101;
	ld.shared.f32 	%f104, [_ZZ34rwkv7_state_clampw_backward_kernelIfLi8ELi16EEviiPT_S1_S1_S1_S1_S1_S1_PfS2_S2_S1_S1_S1_S1_S1_S1_E2dy+28];
	fma.rn.f32 	%f105, %f313, %f104, %f103;
	cvta.to.global.u64 	%rd41, %rd70;
	mul.wide.s32 	%rd42, %r53, 4;
	add.s64 	%rd43, %rd41, %rd42;
	st.global.f32 	[%rd43], %f105;
	rcp.rn.f32 	%f106, %f27;
	ld.shared.f32 	%f107, [_ZZ34rwkv7_state_clampw_backward_kernelIfLi8ELi16EEviiPT_S1_S1_S1_S1_S1_S1_PfS2_S2_S1_S1_S1_S1_S1_S1_E1v];
	mul.f32 	%f108, %f28, %f107;
	sub.f32 	%f109, %f320, %f108;
	ld.shared.f32 	%f110, [_ZZ34rwkv7_state_clampw_backward_kernelIfLi8ELi16EEviiPT_S1_S1_S1_S1_S1_S1_PfS2_S2_S1_S1_S1_S1_S1_S1_E2sa];
	mul.f32 	%f111, %f30, %f110;
	sub.f32 	%f112, %f109, %f111;
	mul.f32 	%f320, %f106, %f112;
	ld.shared.f32 	%f113, [_ZZ34rwkv7_state_clampw_backward_kernelIfLi8ELi16EEviiPT_S1_S1_S1_S1_S1_S1_PfS2_S2_S1_S1_S1_S1_S1_S1_E1r];
	fma.rn.f32 	%f114, %f31, %f113, %f328;
	fma.rn.f32 	%f115, %f25, %f90, %f312;
	ld.shared.f32 	%f116, [_ZZ34rwkv7_state_clampw_backward_kernelIfLi8ELi16EEviiPT_S1_S1_S1_S1_S1_S1_PfS2_S2_S1_S1_S1_S1_S1_S1_E1v+4];
	mul.f32 	%f117, %f28, %f116;
	sub.f32 	%f118, %f319, %f117;
	ld.shared.f32 	%f119, [_ZZ34rwkv7_state_clampw_backward_kernelIfLi8ELi16EEviiPT_S1_S1_S1_S1_S1_S1_PfS2_S2_S1_S1_S1_S1_S1_S1_E2sa+4];
	mul.f32 	%f120, %f30, %f119;
	sub.f32 	%f121, %f118, %f120;
	mul.f32 	%f319, %f106, %f121;
	ld.shared.f32 	%f122, [_ZZ34rwkv7_state_clampw_backward_kernelIfLi8ELi16EEviiPT_S1_S1_S1_S1_S1_S1_PfS2_S2_S1_S1_S1_S1_S1_S1_E1r+4];
	fma.rn.f32 	%f123, %f31, %f122, %f327;
	fma.rn.f32 	%f124, %f25, %f92, %f311;
	ld.shared.f32 	%f125, [_ZZ34rwkv7_state_clampw_backward_kernelIfLi8ELi16EEviiPT_S1_S1_S1_S1_S1_S1_PfS2_S2_S1_S1_S1_S1_S1_S1_E1v+8];
	mul.f32 	%f126, %f28, %f125;
	sub.f32 	%f127, %f318, %f126;
	ld.shared.f32 	%f128, [_ZZ34rwkv7_state_clampw_backward_kernelIfLi8ELi16EEviiPT_S1_S1_S1_S1_S1_S1_PfS2_S2_S1_S1_S1_S1_S1_S1_E2sa+8];
	mul.f32 	%f129, %f30, %f128;
	sub.f32 	%f130, %f127, %f129;
	mul.f32 	%f318, %f106, %f130;
	ld.shared.f32 	%f131, [_ZZ34rwkv7_state_clampw_backward_kernelIfLi8ELi16EEviiPT_S1_S1_S1_S1_S1_S1_PfS2_S2_S1_S1_S1_S1_S1_S1_E1r+8];
	fma.rn.f32 	%f132, %f31, %f131, %f326;
	fma.rn.f32 	%f133, %f25, %f94, %f310;
	ld.shared.f32 	%f134, [_ZZ34rwkv7_state_clampw_backward_kernelIfLi8ELi16EEviiPT_S1_S1_S1_S1_S1_S1_PfS2_S2_S1_S1_S1_S1_S1_S1_E1v+12];
	mul.f32 	%f135, %f28, %f134;
	sub.f32 	%f136, %f317, %f135;
	ld.shared.f32 	%f137, [_ZZ34rwkv7_state_clampw_backward_kernelIfLi8ELi16EEviiPT_S1_S1_S1_S1_S1_S1_PfS2_S2_S1_S1_S1_S1_S1_S1_E2sa+12];
	mul.f32 	%f138, %f30, %f137;
	sub.f32 	%f139, %f136, %f138;
	mul.f32 	%f317, %f106, %f139;
	ld.shared.f32 	%f140, [_ZZ34rwkv7_state_clampw_backward_kernelIfLi8ELi16EEviiPT_S1_S1_S1_S1_S1_S1_PfS2_S2_S1_S1_S1_S1_S1_S1_E1r+12];
	fma.rn.f32 	%f141, %f31, %f140, %f325;
	fma.rn.f32 	%f142, %f25, %f96, %f309;
	ld.shared.f32 	%f143, [_ZZ34rwkv7_state_clampw_backward_kernelIfLi8ELi16EEviiPT_S1_S1_S1_S1_S1_S1_PfS2_S2_S1_S1_S1_S1_S1_S1_E1v+16];
	mul.f32 	%f144, %f28, %f143;
	sub.f32 	%f145, %f316, %f144;
	ld.shared.f32 	%f146, [_ZZ34rwkv7_state_clampw_backward_kernelIfLi8ELi16EEviiPT_S1_S1_S1_S1_S1_S1_PfS2_S2_S1_S1_S1_S1_S1_S1_E2sa+16];
	mul.f32 	%f147, %f30, %f146;
	sub.f32 	%f148, %f145, %f147;
	mul.f32 	%f316, %f106, %f148;
	ld.shared.f32 	%f149, [_ZZ34rwkv7_state_clampw_backward_kernelIfLi8ELi16EEviiPT_S1_S1_S1_S1_S1_S1_PfS2_S2_S1_S1_S1_S1_S1_S1_E1r+16];
	fma.rn.f32 	%f150, %f31, %f149, %f324;
	fma.rn.f32 	%f151, %f25, %f98, %f308;
	ld.shared.f32 	%f152, [_ZZ34rwkv7_state_clampw_backward_kernelIfLi8ELi16EEviiPT_S1_S1_S1_S1_S1_S1_PfS2_S2_S1_S1_S1_S1_S1_S1_E1v+20];
	mul.f32 	%f153, %f28, %f152;
	sub.f32 	%f154, %f315, %f153;
	ld.shared.f32 	%f155, [_ZZ34rwkv7_state_clampw_backward_kernelIfLi8ELi16EEviiPT_S1_S1_S1_S1_S1_S1_PfS2_S2_S1_S1_S1_S1_S1_S1_E2sa+20];
	mul.f32 	%f156, %f30, %f155;
	sub.f32 	%f157, %f154, %f156;
	mul.f32 	%f315, %f106, %f157;
	ld.shared.f32 	%f158, [_ZZ34rwkv7_state_clampw_backward_kernelIfLi8ELi16EEviiPT_S1_S1_S1_S1_S1_S1_PfS2_S2_S1_S1_S1_S1_S1_S1_E1r+20];
	fma.rn.f32 	%f159, %f31, %f158, %f323;
	fma.rn.f32 	%f160, %f25, %f100, %f307;
	ld.shared.f32 	%f161, [_ZZ34rwkv7_state_clampw_backward_kernelIfLi8ELi16EEviiPT_S1_S1_S1_S1_S1_S1_PfS2_S2_S1_S1_S1_S1_S1_S1_E1v+24];
	mul.f32 	%f162, %f28, %f161;
	sub.f32 	%f163, %f314, %f162;
	ld.shared.f32 	%f164, [_ZZ34rwkv7_state_clampw_backward_kernelIfLi8ELi16EEviiPT_S1_S1_S1_S1_S1_S1_PfS2_S2_S1_S1_S1_S1_S1_S1_E2sa+24];
	mul.f32 	%f165, %f30, %f164;
	sub.f32 	%f166, %f163, %f165;
	mul.f32 	%f314, %f106, %f166;
	ld.shared.f32 	%f167, [_ZZ34rwkv7_state_clampw_backward_kernelIfLi8ELi16EEviiPT_S1_S1_S1_S1_S1_S1_PfS2_S2_S1_S1_S1_S1_S1_S1_E1r+24];
	fma.rn.f32 	%f168, %f31, %f167, %f322;
	fma.rn.f32 	%f169, %f25, %f102, %f306;
	ld.shared.f32 	%f170, [_ZZ34rwkv7_state_clampw_backward_kernelIfLi8ELi16EEviiPT_S1_S1_S1_S1_S1_S1_PfS2_S2_S1_S1_S1_S1_S1_S1_E1v+28];
	mul.f32 	%f171, %f28, %f170;
	sub.f32 	%f172, %f313, %f171;
	ld.shared.f32 	%f173, [_ZZ34rwkv7_state_clampw_backward_kernelIfLi8ELi16EEviiPT_S1_S1_S1_S1_S1_S1_PfS2_S2_S1_S1_S1_S1_S1_S1_E2sa+28];
	mul.f32 	%f174, %f30, %f173;
	sub.f32 	%f175, %f172, %f174;
	mul.f32 	%f313, %f106, %f175;
	ld.shared.f32 	%f176, [_ZZ34rwkv7_state_clampw_backward_kernelIfLi8ELi16EEviiPT_S1_S1_S1_S1_S1_S1_PfS2_S2_S1_S1_S1_S1_S1_S1_E1r+28];
	fma.rn.f32 	%f177, %f31, %f176, %f321;
	fma.rn.f32 	%f178, %f25, %f104, %f305;
	fma.rn.f32 	%f179, %f115, %f320, 0f00000000;
	fma.rn.f32 	%f180, %f115, %f107, 0f00000000;
	ld.shared.f32 	%f181, [_ZZ34rwkv7_state_clampw_backward_kernelIfLi8ELi16EEviiPT_S1_S1_S1_S1_S1_S1_PfS2_S2_S1_S1_S1_S1_S1_S1_E1k];
	fma.rn.f32 	%f182, %f114, %f181, 0f00000000;
	ld.shared.f32 	%f183, [_ZZ34rwkv7_state_clampw_backward_kernelIfLi8ELi16EEviiPT_S1_S1_S1_S1_S1_S1_PfS2_S2_S1_S1_S1_S1_S1_S1_E1b];
	fma.rn.f32 	%f184, %f114, %f183, 0f00000000;
	fma.rn.f32 	%f185, %f115, %f110, 0f00000000;
	fma.rn.f32 	%f186, %f124, %f319, %f179;
	fma.rn.f32 	%f187, %f124, %f116, %f180;
	ld.shared.f32 	%f188, [_ZZ34rwkv7_state_clampw_backward_kernelIfLi8ELi16EEviiPT_S1_S1_S1_S1_S1_S1_PfS2_S2_S1_S1_S1_S1_S1_S1_E1k+4];
	fma.rn.f32 	%f189, %f123, %f188, %f182;
	ld.shared.f32 	%f190, [_ZZ34rwkv7_state_clampw_backward_kernelIfLi8ELi16EEviiPT_S1_S1_S1_S1_S1_S1_PfS2_S2_S1_S1_S1_S1_S1_S1_E1b+4];
	fma.rn.f32 	%f191, %f123, %f190, %f184;
	fma.rn.f32 	%f192, %f124, %f119, %f185;
	fma.rn.f32 	%f193, %f133, %f318, %f186;
	fma.rn.f32 	%f194, %f133, %f125, %f187;
	ld.shared.f32 	%f195, [_ZZ34rwkv7_state_clampw_backward_kernelIfLi8ELi16EEviiPT_S1_S1_S1_S1_S1_S1_PfS2_S2_S1_S1_S1_S1_S1_S1_E1k+8];
	fma.rn.f32 	%f196, %f132, %f195, %f189;
	ld.shared.f32 	%f197, [_ZZ34rwkv7_state_clampw_backward_kernelIfLi8ELi16EEviiPT_S1_S1_S1_S1_S1_S1_PfS2_S2_S1_S1_S1_S1_S1_S1_E1b+8];
	fma.rn.f32 	%f198, %f132, %f197, %f191;
	fma.rn.f32 	%f199, %f133, %f128, %f192;
	fma.rn.f32 	%f200, %f142, %f317, %f193;
	fma.rn.f32 	%f201, %f142, %f134, %f194;
	ld.shared.f32 	%f202, [_ZZ34rwkv7_state_clampw_backward_kernelIfLi8ELi16EEviiPT_S1_S1_S1_S1_S1_S1_PfS2_S2_S1_S1_S1_S1_S1_S1_E1k+12];
	fma.rn.f32 	%f203, %f141, %f202, %f196;
	ld.shared.f32 	%f204, [_ZZ34rwkv7_state_clampw_backward_kernelIfLi8ELi16EEviiPT_S1_S1_S1_S1_S1_S1_PfS2_S2_S1_S1_S1_S1_S1_S1_E1b+12];
	fma.rn.f32 	%f205, %f141, %f204, %f198;
	fma.rn.f32 	%f206, %f142, %f137, %f199;
	fma.rn.f32 	%f207, %f151, %f316, %f200;
	fma.rn.f32 	%f208, %f151, %f143, %f201;
	ld.shared.f32 	%f209, [_ZZ34rwkv7_state_clampw_backward_kernelIfLi8ELi16EEviiPT_S1_S1_S1_S1_S1_S1_PfS2_S2_S1_S1_S1_S1_S1_S1_E1k+16];
	fma.rn.f32 	%f210, %f150, %f209, %f203;
	ld.shared.f32 	%f211, [_ZZ34rwkv7_state_clampw_backward_kernelIfLi8ELi16EEviiPT_S1_S1_S1_S1_S1_S1_PfS2_S2_S1_S1_S1_S1_S1_S1_E1b+16];
	fma.rn.f32 	%f212, %f150, %f211, %f205;
	fma.rn.f32 	%f213, %f151, %f146, %f206;
	fma.rn.f32 	%f214, %f160, %f315, %f207;
	fma.rn.f32 	%f215, %f160, %f152, %f208;
	ld.shared.f32 	%f216, [_ZZ34rwkv7_state_clampw_backward_kernelIfLi8ELi16EEviiPT_S1_S1_S1_S1_S1_S1_PfS2_S2_S1_S1_S1_S1_S1_S1_E1k+20];
	fma.rn.f32 	%f217, %f159, %f216, %f210;
	ld.shared.f32 	%f218, [_ZZ34rwkv7_state_clampw_backward_kernelIfLi8ELi16EEviiPT_S1_S1_S1_S1_S1_S1_PfS2_S2_S1_S1_S1_S1_S1_S1_E1b+20];
	fma.rn.f32 	%f219, %f159, %f218, %f212;
	fma.rn.f32 	%f220, %f160, %f155, %f213;
	fma.rn.f32 	%f221, %f169, %f314, %f214;
	fma.rn.f32 	%f222, %f169, %f161, %f215;
	ld.shared.f32 	%f223, [_ZZ34rwkv7_state_clampw_backward_kernelIfLi8ELi16EEviiPT_S1_S1_S1_S1_S1_S1_PfS2_S2_S1_S1_S1_S1_S1_S1_E1k+24];
	fma.rn.f32 	%f224, %f168, %f223, %f217;
	ld.shared.f32 	%f225, [_ZZ34rwkv7_state_clampw_backward_kernelIfLi8ELi16EEviiPT_S1_S1_S1_S1_S1_S1_PfS2_S2_S1_S1_S1_S1_S1_S1_E1b+24];
	fma.rn.f32 	%f226, %f168, %f225, %f219;
	fma.rn.f32 	%f227, %f169, %f164, %f220;
	fma.rn.f32 	%f228, %f178, %f313, %f221;
	fma.rn.f32 	%f229, %f178, %f170, %f222;
	ld.shared.f32 	%f230, [_ZZ34rwkv7_state_clampw_backward_kernelIfLi8ELi16EEviiPT_S1_S1_S1_S1_S1_S1_PfS2_S2_S1_S1_S1_S1_S1_S1_E1k+28];
	fma.rn.f32 	%f231, %f177, %f230, %f224;
	ld.shared.f32 	%f232, [_ZZ34rwkv7_state_clampw_backward_kernelIfLi8ELi16EEviiPT_S1_S1_S1_S1_S1_S1_PfS2_S2_S1_S1_S1_S1_S1_S1_E1b+28];
	fma.rn.f32 	%f233, %f177, %f232, %f226;
	fma.rn.f32 	%f234, %f178, %f173, %f227;
	mul.f32 	%f235, %f228, 0fBF1B4598;
	mul.f32 	%f236, %f27, %f235;
	mul.f32 	%f237, %f26, %f236;
	mov.f32 	%f238, 0f3F800000;
	sub.f32 	%f239, %f238, %f26;
	mul.f32 	%f240, %f239, %f237;
	cvta.to.global.u64 	%rd44, %rd71;
	add.s64 	%rd45, %rd44, %rd42;
	st.global.f32 	[%rd45], %f240;
	cvta.to.global.u64 	%rd46, %rd72;
	add.s64 	%rd47, %rd46, %rd42;
	st.global.f32 	[%rd47], %f229;
	cvta.to.global.u64 	%rd48, %rd73;
	add.s64 	%rd49, %rd48, %rd42;
	st.global.f32 	[%rd49], %f231;
	cvta.to.global.u64 	%rd50, %rd75;
	add.s64 	%rd51, %rd50, %rd42;
	st.global.f32 	[%rd51], %f234;
	bar.sync 	0;
	st.shared.f32 	[%r14], %f233;
	bar.sync 	0;
	ld.shared.f32 	%f241, [_ZZ34rwkv7_state_clampw_backward_kernelIfLi8ELi16EEviiPT_S1_S1_S1_S1_S1_S1_PfS2_S2_S1_S1_S1_S1_S1_S1_E10dSb_shared];
	fma.rn.f32 	%f242, %f320, %f241, 0f00000000;
	ld.shared.f32 	%f243, [_ZZ34rwkv7_state_clampw_backward_kernelIfLi8ELi16EEviiPT_S1_S1_S1_S1_S1_S1_PfS2_S2_S1_S1_S1_S1_S1_S1_E10dSb_shared+4];
	fma.rn.f32 	%f244, %f319, %f243, %f242;
	ld.shared.f32 	%f245, [_ZZ34rwkv7_state_clampw_backward_kernelIfLi8ELi16EEviiPT_S1_S1_S1_S1_S1_S1_PfS2_S2_S1_S1_S1_S1_S1_S1_E10dSb_shared+8];
	fma.rn.f32 	%f246, %f318, %f245, %f244;
	ld.shared.f32 	%f247, [_ZZ34rwkv7_state_clampw_backward_kernelIfLi8ELi16EEviiPT_S1_S1_S1_S1_S1_S1_PfS2_S2_S1_S1_S1_S1_S1_S1_E10dSb_shared+12];
	fma.rn.f32 	%f248, %f317, %f247, %f246;
	ld.shared.f32 	%f249, [_ZZ34rwkv7_state_clampw_backward_kernelIfLi8ELi16EEviiPT_S1_S1_S1_S1_S1_S1_PfS2_S2_S1_S1_S1_S1_S1_S1_E10dSb_shared+16];
	fma.rn.f32 	%f250, %f316, %f249, %f248;
	ld.shared.f32 	%f251, [_ZZ34rwkv7_state_clampw_backward_kernelIfLi8ELi16EEviiPT_S1_S1_S1_S1_S1_S1_PfS2_S2_S1_S1_S1_S1_S1_S1_E10dSb_shared+20];
	fma.rn.f32 	%f252, %f315, %f251, %f250;
	ld.shared.f32 	%f253, [_ZZ34rwkv7_state_clampw_backward_kernelIfLi8ELi16EEviiPT_S1_S1_S1_S1_S1_S1_PfS2_S2_S1_S1_S1_S1_S1_S1_E10dSb_shared+24];
	fma.rn.f32 	%f254, %f314, %f253, %f252;
	ld.shared.f32 	%f255, [_ZZ34rwkv7_state_clampw_backward_kernelIfLi8ELi16EEviiPT_S1_S1_S1_S1_S1_S1_PfS2_S2_S1_S1_S1_S1_S1_S1_E10dSb_shared+28];
	fma.rn.f32 	%f256, %f313, %f255, %f254;
	cvta.to.global.u64 	%rd52, %rd74;
	add.s64 	%rd53, %rd52, %rd42;
	st.global.f32 	[%rd53], %f256;
	ld.shared.f32 	%f257, [_ZZ34rwkv7_state_clampw_backward_kernelIfLi8ELi16EEviiPT_S1_S1_S1_S1_S1_S1_PfS2_S2_S1_S1_S1_S1_S1_S1_E1w];
	ld.shared.f32 	%f258, [_ZZ34rwkv7_state_clampw_backward_kernelIfLi8ELi16EEviiPT_S1_S1_S1_S1_S1_S1_PfS2_S2_S1_S1_S1_S1_S1_S1_E1a];
	mul.f32 	%f259, %f233, %f258;
	fma.rn.f32 	%f328, %f114, %f257, %f259;
	mul.f32 	%f260, %f29, %f241;
	fma.rn.f32 	%f312, %f27, %f115, %f260;
	ld.shared.f32 	%f261, [_ZZ34rwkv7_state_clampw_backward_kernelIfLi8ELi16EEviiPT_S1_S1_S1_S1_S1_S1_PfS2_S2_S1_S1_S1_S1_S1_S1_E1w+4];
	ld.shared.f32 	%f262, [_ZZ34rwkv7_state_clampw_backward_kernelIfLi8ELi16EEviiPT_S1_S1_S1_S1_S1_S1_PfS2_S2_S1_S1_S1_S1_S1_S1_E1a+4];
	mul.f32 	%f263, %f233, %f262;
	fma.rn.f32 	%f327, %f123, %f261, %f263;
	mul.f32 	%f264, %f29, %f243;
	fma.rn.f32 	%f311, %f27, %f124, %f264;
	ld.shared.f32 	%f265, [_ZZ34rwkv7_state_clampw_backward_kernelIfLi8ELi16EEviiPT_S1_S1_S1_S1_S1_S1_PfS2_S2_S1_S1_S1_S1_S1_S1_E1w+8];
	ld.shared.f32 	%f266, [_ZZ34rwkv7_state_clampw_backward_kernelIfLi8ELi16EEviiPT_S1_S1_S1_S1_S1_S1_PfS2_S2_S1_S1_S1_S1_S1_S1_E1a+8];
	mul.f32 	%f267, %f233, %f266;
	fma.rn.f32 	%f326, %f132, %f265, %f267;
	mul.f32 	%f268, %f29, %f245;
	fma.rn.f32 	%f310, %f27, %f133, %f268;
	ld.shared.f32 	%f269, [_ZZ34rwkv7_state_clampw_backward_kernelIfLi8ELi16EEviiPT_S1_S1_S1_S1_S1_S1_PfS2_S2_S1_S1_S1_S1_S1_S1_E1w+12];
	ld.shared.f32 	%f270, [_ZZ34rwkv7_state_clampw_backward_kernelIfLi8ELi16EEviiPT_S1_S1_S1_S1_S1_S1_PfS2_S2_S1_S1_S1_S1_S1_S1_E1a+12];
	mul.f32 	%f271, %f233, %f270;
	fma.rn.f32 	%f325, %f141, %f269, %f271;
	mul.f32 	%f272, %f29, %f247;
	fma.rn.f32 	%f309, %f27, %f142, %f272;
	ld.shared.f32 	%f273, [_ZZ34rwkv7_state_clampw_backward_kernelIfLi8ELi16EEviiPT_S1_S1_S1_S1_S1_S1_PfS2_S2_S1_S1_S1_S1_S1_S1_E1w+16];
	ld.shared.f32 	%f274, [_ZZ34rwkv7_state_clampw_backward_kernelIfLi8ELi16EEviiPT_S1_S1_S1_S1_S1_S1_PfS2_S2_S1_S1_S1_S1_S1_S1_E1a+16];
	mul.f32 	%f275, %f233, %f274;
	fma.rn.f32 	%f324, %f150, %f273, %f275;
	mul.f32 	%f276, %f29, %f249;
	fma.rn.f32 	%f308, %f27, %f151, %f276;
	ld.shared.f32 	%f277, [_ZZ34rwkv7_state_clampw_backward_kernelIfLi8ELi16EEviiPT_S1_S1_S1_S1_S1_S1_PfS2_S2_S1_S1_S1_S1_S1_S1_E1w+20];
	ld.shared.f32 	%f278, [_ZZ34rwkv7_state_clampw_backward_kernelIfLi8ELi16EEviiPT_S1_S1_S1_S1_S1_S1_PfS2_S2_S1_S1_S1_S1_S1_S1_E1a+20];
	mul.f32 	%f279, %f233, %f278;
	fma.rn.f32 	%f323, %f159, %f277, %f279;
	mul.f32 	%f280, %f29, %f251;
	fma.rn.f32 	%f307, %f27, %f160, %f280;
	ld.shared.f32 	%f281, [_ZZ34rwkv7_state_clampw_backward_kernelIfLi8ELi16EEviiPT_S1_S1_S1_S1_S1_S1_PfS2_S2_S1_S1_S1_S1_S1_S1_E1w+24];
	ld.shared.f32 	%f282, [_ZZ34rwkv7_state_clampw_backward_kernelIfLi8ELi16EEviiPT_S1_S1_S1_S1_S1_S1_PfS2_S2_S1_S1_S1_S1_S1_S1_E1a+24];
	mul.f32 	%f283, %f233, %f282;
	fma.rn.f32 	%f322, %f168, %f281, %f283;
	mul.f32 	%f284, %f29, %f253;
	fma.rn.f32 	%f306, %f27, %f169, %f284;
	ld.shared.f32 	%f285, [_ZZ34rwkv7_state_clampw_backward_kernelIfLi8ELi16EEviiPT_S1_S1_S1_S1_S1_S1_PfS2_S2_S1_S1_S1_S1_S1_S1_E1w+28];
	ld.shared.f32 	%f286, [_ZZ34rwkv7_state_clampw_backward_kernelIfLi8ELi16EEviiPT_S1_S1_S1_S1_S1_S1_PfS2_S2_S1_S1_S1_S1_S1_S1_E1a+28];
	mul.f32 	%f287, %f233, %f286;
	fma.rn.f32 	%f321, %f177, %f285, %f287;
	mul.f32 	%f288, %f29, %f255;
	fma.rn.f32 	%f305, %f27, %f178, %f288;
	sub.s32 	%r53, %r53, %r5;
	add.s32 	%r52, %r52, -4;
	setp.gt.u32 	%p3, %r54, 1;
	add.s32 	%r54, %r54, -1;
	@%p3 bra 	$L__BB20_2;
$L__BB20_5:
	ld.param.u64 	%rd69, [_Z34rwkv7_state_clampw_backward_kernelIfLi8ELi16EEviiPT_S1_S1_S1_S1_S1_S1_PfS2_S2_S1_S1_S1_S1_S1_S1__param_11];
	cvta.to.global.u64 	%rd54, %rd69;
	cvt.u64.u32 	%rd55, %r4;
	shl.b64 	%rd56, %rd1, 6;
	add.s64 	%rd57, %rd56, %rd55;
	shl.b64 	%rd58, %rd57, 2;
	add.s64 	%rd59, %rd54, %rd58;
	st.global.f32 	[%rd59], %f328;
	st.global.f32 	[%rd59+4], %f327;
	st.global.f32 	[%rd59+8], %f326;
	st.global.f32 	[%rd59+12], %f325;
	st.global.f32 	[%rd59+16], %f324;
	st.global.f32 	[%rd59+20], %f323;
	st.global.f32 	[%rd59+24], %f322;
	st.global.f32 	[%rd59+28], %f321;
	ret;

}
	// .globl	_Z34rwkv7_state_clampw_backward_kernelIfLi16ELi16EEviiPT_S1_S1_S1_S1_S1_S1_PfS2_S2_S1_S1_S1_S1_S1_S1_
.visible .entry _Z34rwkv7_state_clampw_backward_kernelIfLi16ELi16EEviiPT_S1_S1_S1_S1_S1_S1_PfS2_S2_S1_S1_S1_S1_S1_S1_(
	.param .u32 _Z34rwkv7_state_clampw_backward_kernelIfLi16ELi16EEviiPT_S1_S1_S1_S1_S1_S1_PfS2_S2_S1_S1_S1_S1_S1_S1__param_0,
	.param .u32 _Z34rwkv7_state_clampw_backward_kernelIfLi16ELi16EEviiPT_S1_S1_S1_S1_S1_S1_PfS2_S2_S1_S1_S1_S1_S1_S1__param_1,
	.param .u64 .ptr .align 1 _Z34rwkv7_state_clampw_backward_kernelIfLi16ELi16EEviiPT_S1_S1_S1_S1_S1_S1_PfS2_S2_S1_S1_S1_S1_S1_S1__param_2,
	.param .u64 .ptr .align 1 _Z34rwkv7_state_clampw_backward_kernelIfLi16ELi16EEviiPT_S1_S1_S1_S1_S1_S1_PfS2_S2_S1_S1_S1_S1_S1_S1__param_3,
	.param .u64 .ptr .align 1 _Z34rwkv7_state_clampw_backward_kernelIfLi16ELi16EEviiPT_S1_S1_S1_S1_S1_S1_PfS2_S2_S1_S1_S1_S1_S1_S1__param_4,
	.param .u64 .ptr .align 1 _Z34rwkv7_state_clampw_backward_kernelIfLi16ELi16EEviiPT_S1_S1_S1_S1_S1_S1_PfS2_S2_S1_S1_S1_S1_S1_S1__param_5,
	.param .u64 .ptr .align 1 _Z34rwkv7_state_clampw_backward_kernelIfLi16ELi16EEviiPT_S1_S1_S1_S1_S1_S1_PfS2_S2_S1_S1_S1_S1_S1_S1__param_6,
	.param .u64 .ptr .align 1 _Z34rwkv7_state_clampw_backward_kernelIfLi16ELi16EEviiPT_S1_S1_S1_S1_S1_S1_PfS2_S2_S1_S1_S1_S1_S1_S1__param_7,
	.param .u64 .ptr .align 1 _Z34rwkv7_state_clampw_backward_kernelIfLi16ELi16EEviiPT_S1_S1_S1_S1_S1_S1_PfS2_S2_S1_S1_S1_S1_S1_S1__param_8,
	.param .u64 .ptr .align 1 _Z34rwkv7_state_clampw_backward_kernelIfLi16ELi16EEviiPT_S1_S1_S1_S1_S1_S1_PfS2_S2_S1_S1_S1_S1_S1_S1__param_9,
	.param .u64 .ptr .align 1 _Z34rwkv7_state_clampw_backward_kernelIfLi16ELi16EEviiPT_S1_S1_S1_S1_S1_S1_PfS2_S2_S1_S1_S1_S1_S1_S1__param_10,
	.param .u64 .ptr .align 1 _Z34rwkv7_state_clampw_backward_kernelIfLi16ELi16EEviiPT_S1_S1_S1_S1_S1_S1_PfS2_S2_S1_S1_S1_S1_S1_S1__param_11,
	.param .u64 .ptr .align 1 _Z34rwkv7_state_clampw_backward_kernelIfLi16ELi16EEviiPT_S1_S1_S1_S1_S1_S1_PfS2_S2_S1_S1_S1_S1_S1_S1__param_12,
	.param .u64 .ptr .align 1 _Z34rwkv7_state_clampw_backward_kernelIfLi16ELi16EEviiPT_S1_S1_S1_S1_S1_S1_PfS2_S2_S1_S1_S1_S1_S1_S1__param_13,
	.param .u64 .ptr .align 1 _Z34rwkv7_state_clampw_backward_kernelIfLi16ELi16EEviiPT_S1_S1_S1_S1_S1_S1_PfS2_S2_S1_S1_S1_S1_S1_S1__param_14,
	.param .u64 .ptr .align 1 _Z34rwkv7_state_clampw_backward_kernelIfLi16ELi16EEviiPT_S1_S1_S1_S1_S1_S1_PfS2_S2_S1_S1_S1_S1_S1_S1__param_15,
	.param .u64 .ptr .align 1 _Z34rwkv7_state_clampw_backward_kernelIfLi16ELi16EEviiPT_S1_S1_S1_S1_S1_S1_PfS2_S2_S1_S1_S1_S1_S1_S1__param_16,
	.param .u64 .ptr .align 1 _Z34rwkv7_state_clampw_backward_kernelIfLi16ELi16EEviiPT_S1_S1_S1_S1_S1_S1_PfS2_S2_S1_S1_S1_S1_S1_S1__param_17
)
{
	.reg .pred 	%p<4>;
	.reg .b32 	%r<55>;
	.reg .b32 	%f<633>;
	.reg .b64 	%rd<67>;
	// demoted variable
	.shared .align 4 .b8 _ZZ34rwkv7_state_clampw_backward_kernelIfLi16ELi16EEviiPT_S1_S1_S1_S1_S1_S1_PfS2_S2_S1_S1_S1_S1_S1_S1_E1r[64];
	// demoted variable
	.shared .align 4 .b8 _ZZ34rwkv7_state_clampw_backward_kernelIfLi16ELi16EEviiPT_S1_S1_S1_S1_S1_S1_PfS2_S2_S1_S1_S1_S1_S1_S1_E1w[64];
	// demoted variable
	.shared .align 4 .b8 _ZZ34rwkv7_state_clampw_backward_kernelIfLi16ELi16EEviiPT_S1_S1_S1_S1_S1_S1_PfS2_S2_S1_S1_S1_S1_S1_S1_E1k[64];
	// demoted variable
	.shared .align 4 .b8 _ZZ34rwkv7_state_clampw_backward_kernelIfLi16ELi16EEviiPT_S1_S1_S1_S1_S1_S1_PfS2_S2_S1_S1_S1_S1_S1_S1_E1v[64];
	// demoted variable
	.shared .align 4 .b8 _ZZ34rwkv7_state_clampw_backward_kernelIfLi16ELi16EEviiPT_S1_S1_S1_S1_S1_S1_PfS2_S2_S1_S1_S1_S1_S1_S1_E1a[64];
	// demoted variable
	.shared .align 4 .b8 _ZZ34rwkv7_state_clampw_backward_kernelIfLi16ELi16EEviiPT_S1_S1_S1_S1_S1_S1_PfS2_S2_S1_S1_S1_S1_S1_S1_E1b[64];
	// demoted variable
	.shared .align 4 .b8 _ZZ34rwkv7_state_clampw_backward_kernelIfLi16ELi16EEviiPT_S1_S1_S1_S1_S1_S1_PfS2_S2_S1_S1_S1_S1_S1_S1_E2dy[64];
	// demoted variable
	.shared .align 4 .b8 _ZZ34rwkv7_state_clampw_backward_kernelIfLi16ELi16EEviiPT_S1_S1_S1_S1_S1_S1_PfS2_S2_S1_S1_S1_S1_S1_S1_E2sa[64];
	// demoted variable
	.shared .align 4 .b8 _ZZ34rwkv7_state_clampw_backward_kernelIfLi16ELi16EEviiPT_S1_S1_S1_S1_S1_S1_PfS2_S2_S1_S1_S1_S1_S1_S1_E10dSb_shared[64];
	ld.param.u32 	%r54, [_Z34rwkv7_state_clampw_backward_kernelIfLi16ELi16EEviiPT_S1_S1_S1_S1_S1_S1_PfS2_S2_S1_S1_S1_S1_S1_S1__param_0];
	ld.param.u32 	%r25, [_Z34rwkv7_state_clampw_backward_kernelIfLi16ELi16EEviiPT_S1_S1_S1_S1_S1_S1_PfS2_S2_S1_S1_S1_S1_S1_S1__param_1];
	ld.param.u64 	%rd12, [_Z34rwkv7_state_clampw_backward_kernelIfLi16ELi16EEviiPT_S1_S1_S1_S1_S1_S1_PfS2_S2_S1_S1_S1_S1_S1_S1__param_3];
	ld.param.u64 	%rd14, [_Z34rwkv7_state_clampw_backward_kernelIfLi16ELi16EEviiPT_S1_S1_S1_S1_S1_S1_PfS2_S2_S1_S1_S1_S1_S1_S1__param_5];
	ld.param.u64 	%rd15, [_Z34rwkv7_state_clampw_backward_kernelIfLi16ELi16EEviiPT_S1_S1_S1_S1_S1_S1_PfS2_S2_S1_S1_S1_S1_S1_S1__param_6];
	ld.param.u64 	%rd16, [_Z34rwkv7_state_clampw_backward_kernelIfLi16ELi16EEviiPT_S1_S1_S1_S1_S1_S1_PfS2_S2_S1_S1_S1_S1_S1_S1__param_7];
	ld.param.u64 	%rd18, [_Z34rwkv7_state_clampw_backward_kernelIfLi16ELi16EEviiPT_S1_S1_S1_S1_S1_S1_PfS2_S2_S1_S1_S1_S1_S1_S1__param_9];
	ld.param.u64 	%rd19, [_Z34rwkv7_state_clampw_backward_kernelIfLi16ELi16EEviiPT_S1_S1_S1_S1_S1_S1_PfS2_S2_S1_S1_S1_S1_S1_S1__param_10];
	ld.param.u64 	%rd21, [_Z34rwkv7_state_clampw_backward_kernelIfLi16ELi16EEviiPT_S1_S1_S1_S1_S1_S1_PfS2_S2_S1_S1_S1_S1_S1_S1__param_12];
	ld.param.u64 	%rd22, [_Z34rwkv7_state_clampw_backward_kernelIfLi16ELi16EEviiPT_S1_S1_S1_S1_S1_S1_PfS2_S2_S1_S1_S1_S1_S1_S1__param_13];
	ld.param.u64 	%rd23, [_Z34rwkv7_state_clampw_backward_kernelIfLi16ELi16EEviiPT_S1_S1_S1_S1_S1_S1_PfS2_S2_S1_S1_S1_S1_S1_S1__param_14];
	mov.u32 	%r26, %ctaid.y;
	mov.u32 	%r1, %ctaid.x;
	mov.u32 	%r2, %tid.x;
	mul.lo.s32 	%r3, %r25, %r26;
	add.s32 	%r27, %r3, %r1;
	cvt.s64.s32 	%rd1, %r27;
	shl.b32 	%r4, %r2, 4;
	setp.lt.s32 	%p1, %r54, 1;
	mov.f32 	%f617, 0f00000000;
	mov.f32 	%f618, %f617;
	mov.f32 	%f619, %f617;
	mov.f32 	%f620, %f617;
	mov.f32 	%f621, %f617;
	mov.f32 	%f622, %f617;
	mov.f32 	%f623, %f617;
	mov.f32 	%f624, %f617;
	mov.f32 	%f625, %f617;
	mov.f32 	%f626, %f617;
	mov.f32 	%f627, %f617;
	mov.f32 	%f628, %f617;
	mov.f32 	%f629, %f617;
	mov.f32 	%f630, %f617;
	mov.f32 	%f631, %f617;
	mov.f32 	%f632, %f617;
	@%p1 bra 	$L__BB21_5;
	shl.b32 	%r5, %r25, 4;
	mad.lo.s32 	%r28, %r3, %r54, %r1;
	shl.b32 	%r29, %r28, 4;
	shl.b32 	%r30, %r2, 2;
	mov.u32 	%r31, _ZZ34rwkv7_state_clampw_backward_kernelIfLi16ELi16EEviiPT_S1_S1_S1_S1_S1_S1_PfS2_S2_S1_S1_S1_S1_S1_S1_E1r;
	add.s32 	%r6, %r31, %r30;
	mov.u32 	%r32, _ZZ34rwkv7_state_clampw_backward_kernelIfLi16ELi16EEviiPT_S1_S1_S1_S1_S1_S1_PfS2_S2_S1_S1_S1_S1_S1_S1_E1w;
	add.s32 	%r7, %r32, %r30;
	mov.u32 	%r33, _ZZ34rwkv7_state_clampw_backward_kernelIfLi16ELi16EEviiPT_S1_S1_S1_S1_S1_S1_PfS2_S2_S1_S1_S1_S1_S1_S1_E1k;
	add.s32 	%r8, %r33, %r30;
	mov.u32 	%r34, _ZZ34rwkv7_state_clampw_backward_kernelIfLi16ELi16EEviiPT_S1_S1_S1_S1_S1_S1_PfS2_S2_S1_S1_S1_S1_S1_S1_E1v;
	add.s32 	%r9, %r34, %r30;
	mov.u32 	%r35, _ZZ34rwkv7_state_clampw_backward_kernelIfLi16ELi16EEviiPT_S1_S1_S1_S1_S1_S1_PfS2_S2_S1_S1_S1_S1_S1_S1_E1a;
	add.s32 	%r10, %r35, %r30;
	mov.u32 	%r36, _ZZ34rwkv7_state_clampw_backward_kernelIfLi16ELi16EEviiPT_S1_S1_S1_S1_S1_S1_PfS2_S2_S1_S1_S1_S1_S1_S1_E1b;
	add.s32 	%r11, %r36, %r30;
	mov.u32 	%r37, _ZZ34rwkv7_state_clampw_backward_kernelIfLi16ELi16EEviiPT_S1_S1_S1_S1_S1_S1_PfS2_S2_S1_S1_S1_S1_S1_S1_E2dy;
	add.s32 	%r12, %r37, %r30;
	mov.u32 	%r38, _ZZ34rwkv7_state_clampw_backward_kernelIfLi16ELi16EEviiPT_S1_S1_S1_S1_S1_S1_PfS2_S2_S1_S1_S1_S1_S1_S1_E2sa;
	add.s32 	%r13, %r38, %r30;
	mov.u32 	%r39, _ZZ34rwkv7_state_clampw_backward_kernelIfLi16ELi16EEviiPT_S1_S1_S1_S1_S1_S1_PfS2_S2_S1_S1_S1_S1_S1_S1_E10dSb_shared;
	add.s32 	%r14, %r39, %r30;
	add.s32 	%r40, %r54, -1;
	mul.lo.s32 	%r41, %r25, %r40;
	shl.b32 	%r42, %r41, 4;
	add.s32 	%r43, %r2, %r42;
	add.s32 	%r53, %r43, %r29;
	shl.b32 	%r52, %r54, 4;
	shr.s32 	%r44, %r54, 31;
	shr.u32 	%r45, %r44, 28;
	add.s32 	%r46, %r54, %r45;
	shr.s32 	%r17, %r46, 4;
	cvta.to.global.u64 	%rd2, %rd12;
	cvta.to.global.u64 	%rd3, %rd14;
	cvta.to.global.u64 	%rd4, %rd15;
	cvta.to.global.u64 	%rd5, %rd16;
	cvta.to.global.u64 	%rd6, %rd19;
	cvta.to.global.u64 	%rd7, %rd21;
	cvta.to.global.u64 	%rd8, %rd22;
	cvta.to.global.u64 	%rd9, %rd23;
	cvta.to.global.u64 	%rd10, %rd18;
	mov.f32 	%f601, 0f00000000;
	shl.b32 	%r51, %r17, 8;
	mov.f32 	%f602, %f601;
	mov.f32 	%f603, %f601;
	mov.f32 	%f604, %f601;
	mov.f32 	%f605, %f601;
	mov.f32 	%f606, %f601;
	mov.f32 	%f607, %f601;
	mov.f32 	%f608, %f601;
	mov.f32 	%f609, %f601;
	mov.f32 	%f610, %f601;
	mov.f32 	%f611, %f601;
	mov.f32 	%f612, %f601;
	mov.f32 	%f613, %f601;
	mov.f32 	%f614, %f601;
	mov.f32 	%f615, %f601;
	mov.f32 	%f616, %f601;
	mov.f32 	%f617, %f601;
	mov.f32 	%f618, %f601;
	mov.f32 	%f619, %f601;
	mov.f32 	%f620, %f601;
	mov.f32 	%f621, %f601;
	mov.f32 	%f622, %f601;
	mov.f32 	%f623, %f601;
	mov.f32 	%f624, %f601;
	mov.f32 	%f625, %f601;
	mov.f32 	%f626, %f601;
	mov.f32 	%f627, %f601;
	mov.f32 	%f628, %f601;
	mov.f32 	%f629, %f601;
	mov.f32 	%f630, %f601;
	mov.f32 	%f631, %f601;
	mov.f32 	%f632, %f601;
	mov.f32 	%f585, %f601;
	mov.f32 	%f586, %f601;
	mov.f32 	%f587, %f601;
	mov.f32 	%f588, %f601;
	mov.f32 	%f589, %f601;
	mov.f32 	%f590, %f601;
	mov.f32 	%f591, %f601;
	mov.f32 	%f592, %f601;
	mov.f32 	%f593, %f601;
	mov.f32 	%f594, %f601;
	mov.f32 	%f595, %f601;
	mov.f32 	%f596, %f601;
	mov.f32 	%f597, %f601;
	mov.f32 	%f598, %f601;
	mov.f32 	%f599, %f601;
	mov.f32 	%f600, %f601;
$L__BB21_2:
	ld.param.u64 	%rd62, [_Z34rwkv7_state_clampw_backward_kernelIfLi16ELi16EEviiPT_S1_S1_S1_S1_S1_S1_PfS2_S2_S1_S1_S1_S1_S1_S1__param_8];
	ld.param.u64 	%rd61, [_Z34rwkv7_state_clampw_backward_kernelIfLi16ELi16EEviiPT_S1_S1_S1_S1_S1_S1_PfS2_S2_S1_S1_S1_S1_S1_S1__param_4];
	ld.param.u64 	%rd60, [_Z34rwkv7_state_clampw_backward_kernelIfLi16ELi16EEviiPT_S1_S1_S1_S1_S1_S1_PfS2_S2_S1_S1_S1_S1_S1_S1__param_2];
	bar.sync 	0;
	cvta.to.global.u64 	%rd27, %rd60;
	mul.wide.s32 	%rd28, %r53, 4;
	add.s64 	%rd29, %rd27, %rd28;
	ld.global.nc.f32 	%f49, [%rd29];
	st.shared.f32 	[%r6], %f49;
	add.s64 	%rd30, %rd2, %rd28;
	ld.global.nc.f32 	%f154, [%rd30];
	mul.f32 	%f155, %f154, 0fBFB8AA3B;
	ex2.approx.f32 	%f156, %f155;
	add.f32 	%f157, %f156, 0f3F800000;
	rcp.rn.f32 	%f50, %f157;
	mul.f32 	%f158, %f50, 0fBF1B4598;
	mul.f32 	%f159, %f158, 0f3FB8AA3B;
	ex2.approx.f32 	%f51, %f159;
	st.shared.f32 	[%r7], %f51;
	cvta.to.global.u64 	%rd31, %rd61;
	add.s64 	%rd32, %rd31, %rd28;
	ld.global.nc.f32 	%f52, [%rd32];
	st.shared.f32 	[%r8], %f52;
	add.s64 	%rd33, %rd3, %rd28;
	ld.global.nc.f32 	%f160, [%rd33];
	st.shared.f32 	[%r9], %f160;
	add.s64 	%rd34, %rd4, %rd28;
	ld.global.nc.f32 	%f53, [%rd34];
	st.shared.f32 	[%r10], %f53;
	add.s64 	%rd35, %rd5, %rd28;
	ld.global.nc.f32 	%f54, [%rd35];
	st.shared.f32 	[%r11], %f54;
	cvta.to.global.u64 	%rd36, %rd62;
	add.s64 	%rd37, %rd36, %rd28;
	ld.global.nc.f32 	%f55, [%rd37];
	st.shared.f32 	[%r12], %f55;
	add.s64 	%rd38, %rd6, %rd28;
	ld.global.nc.f32 	%f161, [%rd38];
	st.shared.f32 	[%r13], %f161;
	bar.sync 	0;
	and.b32  	%r47, %r54, 15;
	setp.ne.s32 	%p2, %r47, 0;
	@%p2 bra 	$L__BB21_4;
	add.s32 	%r48, %r52, -16;
	and.b32  	%r49, %r48, 2147483392;
	add.s32 	%r50, %r49, %r4;
	cvt.u64.u32 	%rd39, %r50;
	cvt.s64.s32 	%rd40, %r51;
	mad.lo.s64 	%rd41, %rd1, %rd40, %rd39;
	shl.b64 	%rd42, %rd41, 2;
	add.s64 	%rd43, %rd10, %rd42;
	ld.global.nc.v4.f32 	{%f616, %f615, %f614, %f613}, [%rd43];
	ld.global.nc.v4.f32 	{%f612, %f611, %f610, %f609}, [%rd43+16];
	ld.global.nc.v4.f32 	{%f608, %f607, %f606, %f605}, [%rd43+32];
	ld.global.nc.v4.f32 	{%f604, %f603, %f602, %f601}, [%rd43+48];
$L__BB21_4:
	ld.param.u64 	%rd66, [_Z34rwkv7_state_clampw_backward_kernelIfLi16ELi16EEviiPT_S1_S1_S1_S1_S1_S1_PfS2_S2_S1_S1_S1_S1_S1_S1__param_17];
	ld.param.u64 	%rd65, [_Z34rwkv7_state_clampw_backward_kernelIfLi16ELi16EEviiPT_S1_S1_S1_S1_S1_S1_PfS2_S2_S1_S1_S1_S1_S1_S1__param_16];
	ld.param.u64 	%rd64, [_Z34rwkv7_state_clampw_backward_kernelIfLi16ELi16EEviiPT_S1_S1_S1_S1_S1_S1_PfS2_S2_S1_S1_S1_S1_S1_S1__param_15];
	ld.shared.f32 	%f162, [_ZZ34rwkv7_state_clampw_backward_kernelIfLi16ELi16EEviiPT_S1_S1_S1_S1_S1_S1_PfS2_S2_S1_S1_S1_S1_S1_S1_E2dy];
	fma.rn.f32 	%f163, %f616, %f162, 0f00000000;
	ld.shared.f32 	%f164, [_ZZ34rwkv7_state_clampw_backward_kernelIfLi16ELi16EEviiPT_S1_S1_S1_S1_S1_S1_PfS2_S2_S1_S1_S1_S1_S1_S1_E2dy+4];
	fma.rn.f32 	%f165, %f615, %f164, %f163;
	ld.shared.f32 	%f166, [_ZZ34rwkv7_state_clampw_backward_kernelIfLi16ELi16EEviiPT_S1_S1_S1_S1_S1_S1_PfS2_S2_S1_S1_S1_S1_S1_S1_E2dy+8];
	fma.rn.f32 	%f167, %f614, %f166, %f165;
	ld.shared.f32 	%f168, [_ZZ34rwkv7_state_clampw_backward_kernelIfLi16ELi16EEviiPT_S1_S1_S1_S1_S1_S1_PfS2_S2_S1_S1_S1_S1_S1_S1_E2dy+12];
	fma.rn.f32 	%f169, %f613, %f168, %f167;
	ld.shared.f32 	%f170, [_ZZ34rwkv7_state_clampw_backward_kernelIfLi16ELi16EEviiPT_S1_S1_S1_S1_S1_S1_PfS2_S2_S1_S1_S1_S1_S1_S1_E2dy+16];
	fma.rn.f32 	%f171, %f612, %f170, %f169;
	ld.shared.f32 	%f172, [_ZZ34rwkv7_state_clampw_backward_kernelIfLi16ELi16EEviiPT_S1_S1_S1_S1_S1_S1_PfS2_S2_S1_S1_S1_S1_S1_S1_E2dy+20];
	fma.rn.f32 	%f173, %f611, %f172, %f171;
	ld.shared.f32 	%f174, [_ZZ34rwkv7_state_clampw_backward_kernelIfLi16ELi16EEviiPT_S1_S1_S1_S1_S1_S1_PfS2_S2_S1_S1_S1_S1_S1_S1_E2dy+24];
	fma.rn.f32 	%f175, %f610, %f174, %f173;
	ld.shared.f32 	%f176, [_ZZ34rwkv7_state_clampw_backward_kernelIfLi16ELi16EEviiPT_S1_S1_S1_S1_S1_S1_PfS2_S2_S1_S1_S1_S1_S1_S1_E2dy+28];
	fma.rn.f32 	%f177, %f609, %f176, %f175;
	ld.shared.f32 	%f178, [_ZZ34rwkv7_state_clampw_backward_kernelIfLi16ELi16EEviiPT_S1_S1_S1_S1_S1_S1_PfS2_S2_S1_S1_S1_S1_S1_S1_E2dy+32];
	fma.rn.f32 	%f179, %f608, %f178, %f177;
	ld.shared.f32 	%f180, [_ZZ34rwkv7_state_clampw_backward_kernelIfLi16ELi16EEviiPT_S1_S1_S1_S1_S1_S1_PfS2_S2_S1_S1_S1_S1_S1_S1_E2dy+36];
	fma.rn.f32 	%f181, %f607, %f180, %f179;
	ld.shared.f32 	%f182, [_ZZ34rwkv7_state_clampw_backward_kernelIfLi16ELi16EEviiPT_S1_S1_S1_S1_S1_S1_PfS2_S2_S1_S1_S1_S1_S1_S1_E2dy+40];
	fma.rn.f32 	%f183, %f606, %f182, %f181;
	ld.shared.f32 	%f184, [_ZZ34rwkv7_state_clampw_backward_kernelIfLi16ELi16EEviiPT_S1_S1_S1_S1_S1_S1_PfS2_S2_S1_S1_S1_S1_S1_S1_E2dy+44];
	fma.rn.f32 	%f185, %f605, %f184, %f183;
	ld.shared.f32 	%f186, [_ZZ34rwkv7_state_clampw_backward_kernelIfLi16ELi16EEviiPT_S1_S1_S1_S1_S1_S1_PfS2_S2_S1_S1_S1_S1_S1_S1_E2dy+48];
	fma.rn.f32 	%f187, %f604, %f186, %f185;
	ld.shared.f32 	%f188, [_ZZ34rwkv7_state_clampw_backward_kernelIfLi16ELi16EEviiPT_S1_S1_S1_S1_S1_S1_PfS2_S2_S1_S1_S1_S1_S1_S1_E2dy+52];
	fma.rn.f32 	%f189, %f603, %f188, %f187;
	ld.shared.f32 	%f190, [_ZZ34rwkv7_state_clampw_backward_kernelIfLi16ELi16EEviiPT_S1_S1_S1_S1_S1_S1_PfS2_S2_S1_S1_S1_S1_S1_S1_E2dy+56];
	fma.rn.f32 	%f191, %f602, %f190, %f189;
	ld.shared.f32 	%f192, [_ZZ34rwkv7_state_clampw_backward_kernelIfLi16ELi16EEviiPT_S1_S1_S1_S1_S1_S1_PfS2_S2_S1_S1_S1_S1_S1_S1_E2dy+60];
	fma.rn.f32 	%f193, %f601, %f192, %f191;
	mul.wide.s32 	%rd44, %r53, 4;
	add.s64 	%rd45, %rd7, %rd44;
	st.global.f32 	[%rd45], %f193;
	rcp.rn.f32 	%f194, %f51;
	ld.shared.f32 	%f195, [_ZZ34rwkv7_state_clampw_backward_kernelIfLi16ELi16EEviiPT_S1_S1_S1_S1_S1_S1_PfS2_S2_S1_S1_S1_S1_S1_S1_E1v];
	mul.f32 	%f196, %f52, %f195;
	sub.f32 	%f197, %f616, %f196;
	ld.shared.f32 	%f198, [_ZZ34rwkv7_state_clampw_backward_kernelIfLi16ELi16EEviiPT_S1_S1_S1_S1_S1_S1_PfS2_S2_S1_S1_S1_S1_S1_S1_E2sa];
	mul.f32 	%f199, %f54, %f198;
	sub.f32 	%f200, %f197, %f199;
	mul.f32 	%f616, %f194, %f200;
	ld.shared.f32 	%f201, [_ZZ34rwkv7_state_clampw_backward_kernelIfLi16ELi16EEviiPT_S1_S1_S1_S1_S1_S1_PfS2_S2_S1_S1_S1_S1_S1_S1_E1r];
	fma.rn.f32 	%f202, %f55, %f201, %f632;
	fma.rn.f32 	%f203, %f49, %f162, %f600;
	ld.shared.f32 	%f204, [_ZZ34rwkv7_state_clampw_backward_kernelIfLi16ELi16EEviiPT_S1_S1_S1_S1_S1_S1_PfS2_S2_S1_S1_S1_S1_S1_S1_E1v+4];
	mul.f32 	%f205, %f52, %f204;
	sub.f32 	%f206, %f615, %f205;
	ld.shared.f32 	%f207, [_ZZ34rwkv7_state_clampw_backward_kernelIfLi16ELi16EEviiPT_S1_S1_S1_S1_S1_S1_PfS2_S2_S1_S1_S1_S1_S1_S1_E2sa+4];
	mul.f32 	%f208, %f54, %f207;
	sub.f32 	%f209, %f206, %f208;
	mul.f32 	%f615, %f194, %f209;
	ld.shared.f32 	%f210, [_ZZ34rwkv7_state_clampw_backward_kernelIfLi16ELi16EEviiPT_S1_S1_S1_S1_S1_S1_PfS2_S2_S1_S1_S1_S1_S1_S1_E1r+4];
	fma.rn.f32 	%f211, %f55, %f210, %f631;
	fma.rn.f32 	%f212, %f49, %f164, %f599;
	ld.shared.f32 	%f213, [_ZZ34rwkv7_state_clampw_backward_kernelIfLi16ELi16EEviiPT_S1_S1_S1_S1_S1_S1_PfS2_S2_S1_S1_S1_S1_S1_S1_E1v+8];
	mul.f32 	%f214, %f52, %f213;
	sub.f32 	%f215, %f614, %f214;
	ld.shared.f32 	%f216, [_ZZ34rwkv7_state_clampw_backward_kernelIfLi16ELi16EEviiPT_S1_S1_S1_S1_S1_S1_PfS2_S2_S1_S1_S1_S1_S1_S1_E2sa+8];
	mul.f32 	%f217, %f54, %f216;
	sub.f32 	%f218, %f215, %f217;
	mul.f32 	%f614, %f194, %f218;
	ld.shared.f32 	%f219, [_ZZ34rwkv7_state_clampw_backward_kernelIfLi16ELi16EEviiPT_S1_S1_S1_S1_S1_S1_PfS2_S2_S1_S1_S1_S1_S1_S1_E1r+8];
	fma.rn.f32 	%f220, %f55, %f219, %f630;
	fma.rn.f32 	%f221, %f49, %f166, %f598;
	ld.shared.f32 	%f222, [_ZZ34rwkv7_state_clampw_backward_kernelIfLi16ELi16EEviiPT_S1_S1_S1_S1_S1_S1_PfS2_S2_S1_S1_S1_S1_S1_S1_E1v+12];
	mul.f32 	%f223, %f52, %f222;
	sub.f32 	%f224, %f613, %f223;
	ld.shared.f32 	%f225, [_ZZ34rwkv7_state_clampw_backward_kernelIfLi16ELi16EEviiPT_S1_S1_S1_S1_S1_S1_PfS2_S2_S1_S1_S1_S1_S1_S1_E2sa+12];
	mul.f32 	%f226, %f54, %f225;
	sub.f32 	%f227, %f224, %f226;
	mul.f32 	%f613, %f194, %f227;
	ld.shared.f32 	%f228, [_ZZ34rwkv7_state_clampw_backward_kernelIfLi16ELi16EEviiPT_S1_S1_S1_S1_S1_S1_PfS2_S2_S1_S1_S1_S1_S1_S1_E1r+12];
	fma.rn.f32 	%f229, %f55, %f228, %f629;
	fma.rn.f32 	%f230, %f49, %f168, %f597;
	ld.shared.f32 	%f231, [_ZZ34rwkv7_state_clampw_backward_kernelIfLi16ELi16EEviiPT_S1_S1_S1_S1_S1_S1_PfS2_S2_S1_S1_S1_S1_S1_S1_E1v+16];
	mul.f32 	%f232, %f52, %f231;
	sub.f32 	%f233, %f612, %f232;
	ld.shared.f32 	%f234, [_ZZ34rwkv7_state_clampw_backward_kernelIfLi16ELi16EEviiPT_S1_S1_S1_S1_S1_S1_PfS2_S2_S1_S1_S1_S1_S1_S1_E2sa+16];
	mul.f32 	%f235, %f54, %f234;
	sub.f32 	%f236, %f233, %f235;
	mul.f32 	%f612, %f194, %f236;
	ld.shared.f32 	%f237, [_ZZ34rwkv7_state_clampw_backward_kernelIfLi16ELi16EEviiPT_S1_S1_S1_S1_S1_S1_PfS2_S2_S1_S1_S1_S1_S1_S1_E1r+16];
	fma.rn.f32 	%f238, %f55, %f237, %f628;
	fma.rn.f32 	%f239, %f49, %f170, %f596;
	ld.shared.f32 	%f240, [_ZZ34rwkv7_state_clampw_backward_kernelIfLi16ELi16EEviiPT_S1_S1_S1_S1_S1_S1_PfS2_S2_S1_S1_S1_S1_S1_S1_E1v+20];
	mul.f32 	%f241, %f52, %f240;
	sub.f32 	%f242, %f611, %f241;
	ld.shared.f32 	%f243, [_ZZ34rwkv7_state_clampw_backward_kernelIfLi16ELi16EEviiPT_S1_S1_S1_S1_S1_S1_PfS2_S2_S1_S1_S1_S1_S1_S1_E2sa+20];
	mul.f32 	%f244, %f54, %f243;
	sub.f32 	%f245, %f242, %f244;
	mul.f32 	%f611, %f194, %f245;
	ld.shared.f32 	%f246, [_ZZ34rwkv7_state_clampw_backward_kernelIfLi16ELi16EEviiPT_S1_S1_S1_S1_S1_S1_PfS2_S2_S1_S1_S1_S1_S1_S1_E1r+20];
	fma.rn.f32 	%f247, %f55, %f246, %f627;
	fma.rn.f32 	%f248, %f49, %f172, %f595;
	ld.shared.f32 	%f249, [_ZZ34rwkv7_state_clampw_backward_kernelIfLi16ELi16EEviiPT_S1_S1_S1_S1_S1_S1_PfS2_S2_S1_S1_S1_S1_S1_S1_E1v+24];
	mul.f32 	%f250, %f52, %f249;
	sub.f32 	%f251, %f610, %f250;
	ld.shared.f32 	%f252, [_ZZ34rwkv7_state_clampw_backward_kernelIfLi16ELi16EEviiPT_S1_S1_S1_S1_S1_S1_PfS2_S2_S1_S1_S1_S1_S1_S1_E2sa+24];
	mul.f32 	%f253, %f54, %f252;
	sub.f32 	%f254, %f251, %f253;
	mul.f32 	%f610, %f194, %f254;
	ld.shared.f32 	%f255, [_ZZ34rwkv7_state_clampw_backward_kernelIfLi16ELi16EEviiPT_S1_S1_S1_S1_S1_S1_PfS2_S2_S1_S1_S1_S1_S1_S1_E1r+24];
	fma.rn.f32 	%f256, %f55, %f255, %f626;
	fma.rn.f32 	%f257, %f49, %f174, %f594;
	ld.shared.f32 	%f258, [_ZZ34rwkv7_state_clampw_backward_kernelIfLi16ELi16EEviiPT_S1_S1_S1_S1_S1_S1_PfS2_S2_S1_S1_S1_S1_S1_S1_E1v+28];
	mul.f32 	%f259, %f52, %f258;
	sub.f32 	%f260, %f609, %f259;
	ld.shared.f32 	%f261, [_ZZ34rwkv7_state_clampw_backward_kernelIfLi16ELi16EEviiPT_S1_S1_S1_S1_S1_S1_PfS2_S2_S1_S1_S1_S1_S1_S1_E2sa+28];
	mul.f32 	%f262, %f54, %f261;
	sub.f32 	%f263, %f260, %f262;
	mul.f32 	%f609, %f194, %f263;
	ld.shared.f32 	%f264, [_ZZ34rwkv7_state_clampw_backward_kernelIfLi16ELi16EEviiPT_S1_S1_S1_S1_S1_S1_PfS2_S2_S1_S1_S1_S1_S1_S1_E1r+28];
	fma.rn.f32 	%f265, %f55, %f264, %f625;
	fma.rn.f32 	%f266, %f49, %f176, %f593;
	ld.shared.f32 	%f267, [_ZZ34rwkv7_state_clampw_backward_kernelIfLi16ELi16EEviiPT_S1_S1_S1_S1_S1_S1_PfS2_S2_S1_S1_S1_S1_S1_S1_E1v+32];
	mul.f32 	%f268, %f52, %f267;
	sub.f32 	%f269, %f608, %f268;
	ld.shared.f32 	%f270, [_ZZ34rwkv7_state_clampw_backward_kernelIfLi16ELi16EEviiPT_S1_S1_S1_S1_S1_S1_PfS2_S2_S1_S1_S1_S1_S1_S1_E2sa+32];
	mul.f32 	%f271, %f54, %f270;
	sub.f32 	%f272, %f269, %f271;
	mul.f32 	%f608, %f194, %f272;
	ld.shared.f32 	%f273, [_ZZ34rwkv7_state_clampw_backward_kernelIfLi16ELi16EEviiPT_S1_S1_S1_S1_S1_S1_PfS2_S2_S1_S1_S1_S1_S1_S1_E1r+32];
	fma.rn.f32 	%f274, %f55, %f273, %f624;
	fma.rn.f32 	%f275, %f49, %f178, %f592;
	ld.shared.f32 	%f276, [_ZZ34rwkv7_state_clampw_backward_kernelIfLi16ELi16EEviiPT_S1_S1_S1_S1_S1_S1_PfS2_S2_S1_S1_S1_S1_S1_S1_E1v+36];
	mul.f32 	%f277, %f52, %f276;
	sub.f32 	%f278, %f607, %f277;
	ld.shared.f32 	%f279, [_ZZ34rwkv7_state_clampw_backward_kernelIfLi16ELi16EEviiPT_S1_S1_S1_S1_S1_S1_PfS2_S2_S1_S1_S1_S1_S1_S1_E2sa+36];
	mul.f32 	%f280, %f54, %f279;
	sub.f32 	%f281, %f278, %f280;
	mul.f32 	%f607, %f194, %f281;
	ld.shared.f32 	%f282, [_ZZ34rwkv7_state_clampw_backward_kernelIfLi16ELi16EEviiPT_S1_S1_S1_S1_S1_S1_PfS2_S2_S1_S1_S1_S1_S1_S1_E1r+36];
	fma.rn.f32 	%f283, %f55, %f282, %f623;
	fma.rn.f32 	%f284, %f49, %f180, %f591;
	ld.shared.f32 	%f285, [_ZZ34rwkv7_state_clampw_backward_kernelIfLi16ELi16EEviiPT_S1_S1_S1_S1_S1_S1_PfS2_S2_S1_S1_S1_S1_S1_S1_E1v+40];
	mul.f32 	%f286, %f52, %f285;
	sub.f32 	%f287, %f606, %f286;
	ld.shared.f32 	%f288, [_ZZ34rwkv7_state_clampw_backward_kernelIfLi16ELi16EEviiPT_S1_S1_S1_S1_S1_S1_PfS2_S2_S1_S1_S1_S1_S1_S1_E2sa+40];
	mul.f32 	%f289, %f54, %f288;
	sub.f32 	%f290, %f287, %f289;
	mul.f32 	%f606, %f194, %f290;
	ld.shared.f32 	%f291, [_ZZ34rwkv7_state_clampw_backward_kernelIfLi16ELi16EEviiPT_S1_S1_S1_S1_S1_S1_PfS2_S2_S1_S1_S1_S1_S1_S1_E1r+40];
	fma.rn.f32 	%f292, %f55, %f291, %f622;
	fma.rn.f32 	%f293, %f49, %f182, %f590;
	ld.shared.f32 	%f294, [_ZZ34rwkv7_state_clampw_backward_kernelIfLi16ELi16EEviiPT_S1_S1_S1_S1_S1_S1_PfS2_S2_S1_S1_S1_S1_S1_S1_E1v+44];
	mul.f32 	%f295, %f52, %f294;
	sub.f32 	%f296, %f605, %f295;
	ld.shared.f32 	%f297, [_ZZ34rwkv7_state_clampw_backward_kernelIfLi16ELi16EEviiPT_S1_S1_S1_S1_S1_S1_PfS2_S2_S1_S1_S1_S1_S1_S1_E2sa+44];
	mul.f32 	%f298, %f54, %f297;
	sub.f32 	%f299, %f296, %f298;
	mul.f32 	%f605, %f194, %f299;
	ld.shared.f32 	%f300, [_ZZ34rwkv7_state_clampw_backward_kernelIfLi16ELi16EEviiPT_S1_S1_S1_S1_S1_S1_PfS2_S2_S1_S1_S1_S1_S1_S1_E1r+44];
	fma.rn.f32 	%f301, %f55, %f300, %f621;
	fma.rn.f32 	%f302, %f49, %f184, %f589;
	ld.shared.f32 	%f303, [_ZZ34rwkv7_state_clampw_backward_kernelIfLi16ELi16EEviiPT_S1_S1_S1_S1_S1_S1_PfS2_S2_S1_S1_S1_S1_S1_S1_E1v+48];
	mul.f32 	%f304, %f52, %f303;
	sub.f32 	%f305, %f604, %f304;
	ld.shared.f32 	%f306, [_ZZ34rwkv7_state_clampw_backward_kernelIfLi16ELi16EEviiPT_S1_S1_S1_S1_S1_S1_PfS2_S2_S1_S1_S1_S1_S1_S1_E2sa+48];
	mul.f32 	%f307, %f54, %f306;
	sub.f32 	%f308, %f305, %f307;
	mul.f32 	%f604, %f194, %f308;
	ld.shared.f32 	%f309, [_ZZ34rwkv7_state_clampw_backward_kernelIfLi16ELi16EEviiPT_S1_S1_S1_S1_S1_S1_PfS2_S2_S1_S1_S1_S1_S1_S1_E1r+48];
	fma.rn.f32 	%f310, %f55, %f309, %f620;
	fma.rn.f32 	%f311, %f49, %f186, %f588;
	ld.shared.f32 	%f312, [_ZZ34rwkv7_state_clampw_backward_kernelIfLi16ELi16EEviiPT_S1_S1_S1_S1_S1_S1_PfS2_S2_S1_S1_S1_S1_S1_S1_E1v+52];
	mul.f32 	%f313, %f52, %f312;
	sub.f32 	%f314, %f603, %f313;
	ld.shared.f32 	%f315, [_ZZ34rwkv7_state_clampw_backward_kernelIfLi16ELi16EEviiPT_S1_S1_S1_S1_S1_S1_PfS2_S2_S1_S1_S1_S1_S1_S1_E2sa+52];
	mul.f32 	%f316, %f54, %f315;
	sub.f32 	%f317, %f314, %f316;
	mul.f32 	%f603, %f194, %f317;
	ld.shared.f32 	%f318, [_ZZ34rwkv7_state_clampw_backward_kernelIfLi16ELi16EEviiPT_S1_S1_S1_S1_S1_S1_PfS2_S2_S1_S1_S1_S1_S1_S1_E1r+52];
	fma.rn.f32 	%f319, %f55, %f318, %f619;
	fma.rn.f32 	%f320, %f49, %f188, %f587;
	ld.shared.f32 	%f321, [_ZZ34rwkv7_state_clampw_backward_kernelIfLi16ELi16EEviiPT_S1_S1_S1_S1_S1_S1_PfS2_S2_S1_S1_S1_S1_S1_S1_E1v+56];
	mul.f32 	%f322, %f52, %f321;
	sub.f32 	%f323, %f602, %f322;
	ld.shared.f32 	%f324, [_ZZ34rwkv7_state_clampw_backward_kernelIfLi16ELi16EEviiPT_S1_S1_S1_S1_S1_S1_PfS2_S2_S1_S1_S1_S1_S1_S1_E2sa+56];
	mul.f32 	%f325, %f54, %f324;
	sub.f32 	%f326, %f323, %f325;
	mul.f32 	%f602, %f194, %f326;
	ld.shared.f32 	%f327, [_ZZ34rwkv7_state_clampw_backward_kernelIfLi16ELi16EEviiPT_S1_S1_S1_S1_S1_S1_PfS2_S2_S1_S1_S1_S1_S1_S1_E1r+56];
	fma.rn.f32 	%f328, %f55, %f327, %f618;
	fma.rn.f32 	%f329, %f49, %f190, %f586;
	ld.shared.f32 	%f330, [_ZZ34rwkv7_state_clampw_backward_kernelIfLi16ELi16EEviiPT_S1_S1_S1_S1_S1_S1_PfS2_S2_S1_S1_S1_S1_S1_S1_E1v+60];
	mul.f32 	%f331, %f52, %f330;
	sub.f32 	%f332, %f601, %f331;
	ld.shared.f32 	%f333, [_ZZ34rwkv7_state_clampw_backward_kernelIfLi16ELi16EEviiPT_S1_S1_S1_S1_S1_S1_PfS2_S2_S1_S1_S1_S1_S1_S1_E2sa+60];
	mul.f32 	%f334, %f54, %f333;
	sub.f32 	%f335, %f332, %f334;
	mul.f32 	%f601, %f194, %f335;
	ld.shared.f32 	%f336, [_ZZ34rwkv7_state_clampw_backward_kernelIfLi16ELi16EEviiPT_S1_S1_S1_S1_S1_S1_PfS2_S2_S1_S1_S1_S1_S1_S1_E1r+60];
	fma.rn.f32 	%f337, %f55, %f336, %f617;
	fma.rn.f32 	%f338, %f49, %f192, %f585;
	fma.rn.f32 	%f339, %f203, %f616, 0f00000000;
	fma.rn.f32 	%f340, %f203, %f195, 0f00000000;
	ld.shared.f32 	%f341, [_ZZ34rwkv7_state_clampw_backward_kernelIfLi16ELi16EEviiPT_S1_S1_S1_S1_S1_S1_PfS2_S2_S1_S1_S1_S1_S1_S1_E1k];
	fma.rn.f32 	%f342, %f202, %f341, 0f00000000;
	ld.shared.f32 	%f343, [_ZZ34rwkv7_state_clampw_backward_kernelIfLi16ELi16EEviiPT_S1_S1_S1_S1_S1_S1_PfS2_S2_S1_S1_S1_S1_S1_S1_E1b];
	fma.rn.f32 	%f344, %f202, %f343, 0f00000000;
	fma.rn.f32 	%f345, %f203, %f198, 0f00000000;
	fma.rn.f32 	%f346, %f212, %f615, %f339;
	fma.rn.f32 	%f347, %f212, %f204, %f340;
	ld.shared.f32 	%f348, [_ZZ34rwkv7_state_clampw_backward_kernelIfLi16ELi16EEviiPT_S1_S1_S1_S1_S1_S1_PfS2_S2_S1_S1_S1_S1_S1_S1_E1k+4];
	fma.rn.f32 	%f349, %f211, %f348, %f342;
	ld.shared.f32 	%f350, [_ZZ34rwkv7_state_clampw_backward_kernelIfLi16ELi16EEviiPT_S1_S1_S1_S1_S1_S1_PfS2_S2_S1_S1_S1_S1_S1_S1_E1b+4];
	fma.rn.f32 	%f351, %f211, %f350, %f344;
	fma.rn.f32 	%f352, %f212, %f207, %f345;
	fma.rn.f32 	%f353, %f221, %f614, %f346;
	fma.rn.f32 	%f354, %f221, %f213, %f347;
	ld.shared.f32 	%f355, [_ZZ34rwkv7_state_clampw_backward_kernelIfLi16ELi16EEviiPT_S1_S1_S1_S1_S1_S1_PfS2_S2_S1_S1_S1_S1_S1_S1_E1k+8];
	fma.rn.f32 	%f356, %f220, %f355, %f349;
	ld.shared.f32 	%f357, [_ZZ34rwkv7_state_clampw_backward_kernelIfLi16ELi16EEviiPT_S1_S1_S1_S1_S1_S1_PfS2_S2_S1_S1_S1_S1_S1_S1_E1b+8];
	fma.rn.f32 	%f358, %f220, %f357, %f351;
	fma.rn.f32 	%f359, %f221, %f216, %f352;
	fma.rn.f32 	%f360, %f230, %f613, %f353;
	fma.rn.f32 	%f361, %f230, %f222, %f354;
	ld.shared.f32 	%f362, [_ZZ34rwkv7_state_clampw_backward_kernelIfLi16ELi16EEviiPT_S1_S1_S1_S1_S1_S1_PfS2_S2_S1_S1_S1_S1_S1_S1_E1k+12];
	fma.rn.f32 	%f363, %f229, %f362, %f356;
	ld.shared.f32 	%f364, [_ZZ34rwkv7_state_clampw_backward_kernelIfLi16ELi16EEviiPT_S1_S1_S1_S1_S1_S1_PfS2_S2_S1_S1_S1_S1_S1_S1_E1b+12];
	fma.rn.f32 	%f365, %f229, %f364, %f358;
	fma.rn.f32 	%f366, %f230, %f225, %f359;
	fma.rn.f32 	%f367, %f239, %f612, %f360;
	fma.rn.f32 	%f368, %f239, %f231, %f361;
	ld.shared.f32 	%f369, [_ZZ34rwkv7_state_clampw_backward_kernelIfLi16ELi16EEviiPT_S1_S1_S1_S1_S1_S1_PfS2_S2_S1_S1_S1_S1_S1_S1_E1k+16];
	fma.rn.f32 	%f370, %f238, %f369, %f363;
	ld.shared.f32 	%f371, [_ZZ34rwkv7_state_clampw_backward_kernelIfLi16ELi16EEviiPT_S1_S1_S1_S1_S1_S1_PfS2_S2_S1_S1_S1_S1_S1_S1_E1b+16];
	fma.rn.f32 	%f372, %f238, %f371, %f365;
	fma.rn.f32 	%f373, %f239, %f234, %f366;
	fma.rn.f32 	%f374, %f248, %f611, %f367;
	fma.rn.f32 	%f375, %f248, %f240, %f368;
	ld.shared.f32 	%f376, [_ZZ34rwkv7_state_clampw_backward_kernelIfLi16ELi16EEviiPT_S1_S1_S1_S1_S1_S1_PfS2_S2_S1_S1_S1_S1_S1_S1_E1k+20];
	fma.rn.f32 	%f377, %f247, %f376, %f370;
	ld.shared.f32 	%f378, [_ZZ34rwkv7_state_clampw_backward_kernelIfLi16ELi16EEviiPT_S1_S1_S1_S1_S1_S1_PfS2_S2_S1_S1_S1_S1_S1_S1_E1b+20];
	fma.rn.f32 	%f379, %f247, %f378, %f372;
	fma.rn.f32 	%f380, %f248, %f243, %f373;
	fma.rn.f32 	%f381, %f257, %f610, %f374;
	fma.rn.f32 	%f382, %f257, %f249, %f375;
	ld.shared.f32 	%f383, [_ZZ34rwkv7_state_clampw_backward_kernelIfLi16ELi16EEviiPT_S1_S1_S1_S1_S1_S1_PfS2_S2_S1_S1_S1_S1_S1_S1_E1k+24];
	fma.rn.f32 	%f384, %f256, %f383, %f377;
	ld.shared.f32 	%f385, [_ZZ34rwkv7_state_clampw_backward_kernelIfLi16ELi16EEviiPT_S1_S1_S1_S1_S1_S1_PfS2_S2_S1_S1_S1_S1_S1_S1_E1b+24];
	fma.rn.f32 	%f386, %f256, %f385, %f379;
	fma.rn.f32 	%f387, %f257, %f252, %f380;
	fma.rn.f32 	%f388, %f266, %f609, %f381;
	fma.rn.f32 	%f389, %f266, %f258, %f382;
	ld.shared.f32 	%f390, [_ZZ34rwkv7_state_clampw_backward_kernelIfLi16ELi16EEviiPT_S1_S1_S1_S1_S1_S1_PfS2_S2_S1_S1_S1_S1_S1_S1_E1k+28];
	fma.rn.f32 	%f391, %f265, %f390, %f384;
	ld.shared.f32 	%f392, [_ZZ34rwkv7_state_clampw_backward_kernelIfLi16ELi16EEviiPT_S1_S1_S1_S1_S1_S1_PfS2_S2_S1_S1_S1_S1_S1_S1_E1b+28];
	fma.rn.f32 	%f393, %f265, %f392, %f386;
	fma.rn.f32 	%f394, %f266, %f261, %f387;
	fma.rn.f32 	%f395, %f275, %f608, %f388;
	fma.rn.f32 	%f396, %f275, %f267, %f389;
	ld.shared.f32 	%f397, [_ZZ34rwkv7_state_clampw_backward_kernelIfLi16ELi16EEviiPT_S1_S1_S1_S1_S1_S1_PfS2_S2_S1_S1_S1_S1_S1_S1_E1k+32];
	fma.rn.f32 	%f398, %f274, %f397, %f391;
	ld.shared.f32 	%f399, [_ZZ34rwkv7_state_clampw_backward_kernelIfLi16ELi16EEviiPT_S1_S1_S1_S1_S1_S1_PfS2_S2_S1_S1_S1_S1_S1_S1_E1b+32];
	fma.rn.f32 	%f400, %f274, %f399, %f393;
	fma.rn.f32 	%f401, %f275, %f270, %f394;
	fma.rn.f32 	%f402, %f284, %f607, %f395;
	fma.rn.f32 	%f403, %f284, %f276, %f396;
	ld.shared.f32 	%f404, [_ZZ34rwkv7_state_clampw_backward_kernelIfLi16ELi16EEviiPT_S1_S1_S1_S1_S1_S1_PfS2_S2_S1_S1_S1_S1_S1_S1_E1k+36];
	fma.rn.f32 	%f405, %f283, %f404, %f398;
	ld.shared.f32 	%f406, [_ZZ34rwkv7_state_clampw_backward_kernelIfLi16ELi16EEviiPT_S1_S1_S1_S1_S1_S1_PfS2_S2_S1_S1_S1_S1_S1_S1_E1b+36];
	fma.rn.f32 	%f407, %f283, %f406, %f400;
	fma.rn.f32 	%f408, %f284, %f279, %f401;
	fma.rn.f32 	%f409, %f293, %f606, %f402;
	fma.rn.f32 	%f410, %f293, %f285, %f403;
	ld.shared.f32 	%f411, [_ZZ34rwkv7_state_clampw_backward_kernelIfLi16ELi16EEviiPT_S1_S1_S1_S1_S1_S1_PfS2_S2_S1_S1_S1_S1_S1_S1_E1k+40];
	fma.rn.f32 	%f412, %f292, %f411, %f405;
	ld.shared.f32 	%f413, [_ZZ34rwkv7_state_clampw_backward_kernelIfLi16ELi16EEviiPT_S1_S1_S1_S1_S1_S1_PfS2_S2_S1_S1_S1_S1_S1_S1_E1b+40];
	fma.rn.f32 	%f414, %f292, %f413, %f407;
	fma.rn.f32 	%f415, %f293, %f288, %f408;
	fma.rn.f32 	%f416, %f302, %f605, %f409;
	fma.rn.f32 	%f417, %f302, %f294, %f410;
	ld.shared.f32 	%f418, [_ZZ34rwkv7_state_clampw_backward_kernelIfLi16ELi16EEviiPT_S1_S1_S1_S1_S1_S1_PfS2_S2_S1_S1_S1_S1_S1_S1_E1k+44];
	fma.rn.f32 	%f419, %f301, %f418, %f412;
	ld.shared.f32 	%f420, [_ZZ34rwkv7_state_clampw_backward_kernelIfLi16ELi16EEviiPT_S1_S1_S1_S1_S1_S1_PfS2_S2_S1_S1_S1_S1_S1_S1_E1b+44];
	fma.rn.f32 	%f421, %f301, %f420, %f414;
	fma.rn.f32 	%f422, %f302, %f297, %f415;
	fma.rn.f32 	%f423, %f311, %f604, %f416;
	fma.rn.f32 	%f424, %f311, %f303, %f417;
	ld.shared.f32 	%f425, [_ZZ34rwkv7_state_clampw_backward_kernelIfLi16ELi16EEviiPT_S1_S1_S1_S1_S1_S1_PfS2_S2_S1_S1_S1_S1_S1_S1_E1k+48];
	fma.rn.f32 	%f426, %f310, %f425, %f419;
	ld.shared.f32 	%f427, [_ZZ34rwkv7_state_clampw_backward_kernelIfLi16ELi16EEviiPT_S1_S1_S1_S1_S1_S1_PfS2_S2_S1_S1_S1_S1_S1_S1_E1b+48];
	fma.rn.f32 	%f428, %f310, %f427, %f421;
	fma.rn.f32 	%f429, %f311, %f306, %f422;
	fma.rn.f32 	%f430, %f320, %f603, %f423;
	fma.rn.f32 	%f431, %f320, %f312, %f424;
	ld.shared.f32 	%f432, [_ZZ34rwkv7_state_clampw_backward_kernelIfLi16ELi16EEviiPT_S1_S1_S1_S1_S1_S1_PfS2_S2_S1_S1_S1_S1_S1_S1_E1k+52];
	fma.rn.f32 	%f433, %f319, %f432, %f426;
	ld.shared.f32 	%f434, [_ZZ34rwkv7_state_clampw_backward_kernelIfLi16ELi16EEviiPT_S1_S1_S1_S1_S1_S1_PfS2_S2_S1_S1_S1_S1_S1_S1_E1b+52];
	fma.rn.f32 	%f435, %f319, %f434, %f428;
	fma.rn.f32 	%f436, %f320, %f315, %f429;
	fma.rn.f32 	%f437, %f329, %f602, %f430;
	fma.rn.f32 	%f438, %f329, %f321, %f431;
	ld.shared.f32 	%f439, [_ZZ34rwkv7_state_clampw_backward_kernelIfLi16ELi16EEviiPT_S1_S1_S1_S1_S1_S1_PfS2_S2_S1_S1_S1_S1_S1_S1_E1k+56];
	fma.rn.f32 	%f440, %f328, %f439, %f433;
	ld.shared.f32 	%f441, [_ZZ34rwkv7_state_clampw_backward_kernelIfLi16ELi16EEviiPT_S1_S1_S1_S1_S1_S1_PfS2_S2_S1_S1_S1_S1_S1_S1_E1b+56];
	fma.rn.f32 	%f442, %f328, %f441, %f435;
	fma.rn.f32 	%f443, %f329, %f324, %f436;
	fma.rn.f32 	%f444, %f338, %f601, %f437;
	fma.rn.f32 	%f445, %f338, %f330, %f438;
	ld.shared.f32 	%f446, [_ZZ34rwkv7_state_clampw_backward_kernelIfLi16ELi16EEviiPT_S1_S1_S1_S1_S1_S1_PfS2_S2_S1_S1_S1_S1_S1_S1_E1k+60];
	fma.rn.f32 	%f447, %f337, %f446, %f440;
	ld.shared.f32 	%f448, [_ZZ34rwkv7_state_clampw_backward_kernelIfLi16ELi16EEviiPT_S1_S1_S1_S1_S1_S1_PfS2_S2_S1_S1_S1_S1_S1_S1_E1b+60];
	fma.rn.f32 	%f449, %f337, %f448, %f442;
	fma.rn.f32 	%f450, %f338, %f333, %f443;
	mul.f32 	%f451, %f444, 0fBF1B4598;
	mul.f32 	%f452, %f51, %f451;
	mul.f32 	%f453, %f50, %f452;
	mov.f32 	%f454, 0f3F800000;
	sub.f32 	%f455, %f454, %f50;
	mul.f32 	%f456, %f455, %f453;
	add.s64 	%rd46, %rd8, %rd44;
	st.global.f32 	[%rd46], %f456;
	add.s64 	%rd47, %rd9, %rd44;
	st.global.f32 	[%rd47], %f445;
	cvta.to.global.u64 	%rd48, %rd64;
	add.s64 	%rd49, %rd48, %rd44;
	st.global.f32 	[%rd49], %f447;
	cvta.to.global.u64 	%rd50, %rd66;
	add.s64 	%rd51, %rd50, %rd44;
	st.global.f32 	[%rd51], %f450;
	bar.sync 	0;
	st.shared.f32 	[%r14], %f449;
	bar.sync 	0;
	ld.shared.f32 	%f457, [_ZZ34rwkv7_state_clampw_backward_kernelIfLi16ELi16EEviiPT_S1_S1_S1_S1_S1_S1_PfS2_S2_S1_S1_S1_S1_S1_S1_E10dSb_shared];
	fma.rn.f32 	%f458, %f616, %f457, 0f00000000;
	ld.shared.f32 	%f459, [_ZZ34rwkv7_state_clampw_backward_kernelIfLi16ELi16EEviiPT_S1_S1_S1_S1_S1_S1_PfS2_S2_S1_S1_S1_S1_S1_S1_E10dSb_shared+4];
	fma.rn.f32 	%f460, %f615, %f459, %f458;
	ld.shared.f32 	%f461, [_ZZ34rwkv7_state_clampw_backward_kernelIfLi16ELi16EEviiPT_S1_S1_S1_S1_S1_S1_PfS2_S2_S1_S1_S1_S1_S1_S1_E10dSb_shared+8];
	fma.rn.f32 	%f462, %f614, %f461, %f460;
	ld.shared.f32 	%f463, [_ZZ34rwkv7_state_clampw_backward_kernelIfLi16ELi16EEviiPT_S1_S1_S1_S1_S1_S1_PfS2_S2_S1_S1_S1_S1_S1_S1_E10dSb_shared+12];
	fma.rn.f32 	%f464, %f613, %f463, %f462;
	ld.shared.f32 	%f465, [_ZZ34rwkv7_state_clampw_backward_kernelIfLi16ELi16EEviiPT_S1_S1_S1_S1_S1_S1_PfS2_S2_S1_S1_S1_S1_S1_S1_E10dSb_shared+16];
	fma.rn.f32 	%f466, %f612, %f465, %f464;
	ld.shared.f32 	%f467, [_ZZ34rwkv7_state_clampw_backward_kernelIfLi16ELi16EEviiPT_S1_S1_S1_S1_S1_S1_PfS2_S2_S1_S1_S1_S1_S1_S1_E10dSb_shared+20];
	fma.rn.f32 	%f468, %f611, %f467, %f466;
	ld.shared.f32 	%f469, [_ZZ34rwkv7_state_clampw_backward_kernelIfLi16ELi16EEviiPT_S1_S1_S1_S1_S1_S1_PfS2_S2_S1_S1_S1_S1_S1_S1_E10dSb_shared+24];
	fma.rn.f32 	%f470, %f610, %f469, %f468;
	ld.shared.f32 	%f471, [_ZZ34rwkv7_state_clampw_backward_kernelIfLi16ELi16EEviiPT_S1_S1_S1_S1_S1_S1_PfS2_S2_S1_S1_S1_S1_S1_S1_E10dSb_shared+28];
	fma.rn.f32 	%f472, %f609, %f471, %f470;
	ld.shared.f32 	%f473, [_ZZ34rwkv7_state_clampw_backward_kernelIfLi16ELi16EEviiPT_S1_S1_S1_S1_S1_S1_PfS2_S2_S1_S1_S1_S1_S1_S1_E10dSb_shared+32];
	fma.rn.f32 	%f474, %f608, %f473, %f472;
	ld.shared.f32 	%f475, [_ZZ34rwkv7_state_clampw_backward_kernelIfLi16ELi16EEviiPT_S1_S1_S1_S1_S1_S1_PfS2_S2_S1_S1_S1_S1_S1_S1_E10dSb_shared+36];
	fma.rn.f32 	%f476, %f607, %f475, %f474;
	ld.shared.f32 	%f477, [_ZZ34rwkv7_state_clampw_backward_kernelIfLi16ELi16EEviiPT_S1_S1_S1_S1_S1_S1_PfS2_S2_S1_S1_S1_S1_S1_S1_E10dSb_shared+40];
	fma.rn.f32 	%f478, %f606, %f477, %f476;
	ld.shared.f32 	%f479, [_ZZ34rwkv7_state_clampw_backward_kernelIfLi16ELi16EEviiPT_S1_S1_S1_S1_S1_S1_PfS2_S2_S1_S1_S1_S1_S1_S1_E10dSb_shared+44];
	fma.rn.f32 	%f480, %f605, %f479, %f478;
	ld.shared.f32 	%f481, [_ZZ34rwkv7_state_clampw_backward_kernelIfLi16ELi16EEviiPT_S1_S1_S1_S1_S1_S1_PfS2_S2_S1_S1_S1_S1_S1_S1_E10dSb_shared+48];
	fma.rn.f32 	%f482, %f604, %f481, %f480;
	ld.shared.f32 	%f483, [_ZZ34rwkv7_state_clampw_backward_kernelIfLi16ELi16EEviiPT_S1_S1_S1_S1_S1_S1_PfS2_S2_S1_S1_S1_S1_S1_S1_E10dSb_shared+52];
	fma.rn.f32 	%f484, %f603, %f483, %f482;
	ld.shared.f32 	%f485, [_ZZ34rwkv7_state_clampw_backward_kernelIfLi16ELi16EEviiPT_S1_S1_S1_S1_S1_S1_PfS2_S2_S1_S1_S1_S1_S1_S1_E10dSb_shared+56];
	fma.rn.f32 	%f486, %f602, %f485, %f484;
	ld.shared.f32 	%f487, [_ZZ34rwkv7_state_clampw_backward_kernelIfLi16ELi16EEviiPT_S1_S1_S1_S1_S1_S1_PfS2_S2_S1_S1_S1_S1_S1_S1_E10dSb_shared+60];
	fma.rn.f32 	%f488, %f601, %f487, %f486;
	cvta.to.global.u64 	%rd52, %rd65;
	add.s64 	%rd53, %rd52, %rd44;
	st.global.f32 	[%rd53], %f488;
	ld.shared.f32 	%f489, [_ZZ34rwkv7_state_clampw_backward_kernelIfLi16ELi16EEviiPT_S1_S1_S1_S1_S1_S1_PfS2_S2_S1_S1_S1_S1_S1_S1_E1w];
	ld.shared.f32 	%f490, [_ZZ34rwkv7_state_clampw_backward_kernelIfLi16ELi16EEviiPT_S1_S1_S1_S1_S1_S1_PfS2_S2_S1_S1_S1_S1_S1_S1_E1a];
	mul.f32 	%f491, %f449, %f490;
	fma.rn.f32 	%f632, %f202, %f489, %f491;
	mul.f32 	%f492, %f53, %f457;
	fma.rn.f32 	%f600, %f51, %f203, %f492;
	ld.shared.f32 	%f493, [_ZZ34rwkv7_state_clampw_backward_kernelIfLi16ELi16EEviiPT_S1_S1_S1_S1_S1_S1_PfS2_S2_S1_S1_S1_S1_S1_S1_E1w+4];
	ld.shared.f32 	%f494, [_ZZ34rwkv7_state_clampw_backward_kernelIfLi16ELi16EEviiPT_S1_S1_S1_S1_S1_S1_PfS2_S2_S1_S1_S1_S1_S1_S1_E1a+4];
	mul.f32 	%f495, %f449, %f494;
	fma.rn.f32 	%f631, %f211, %f493, %f495;
	mul.f32 	%f496, %f53, %f459;
	fma.rn.f32 	%f599, %f51, %f212, %f496;
	ld.shared.f32 	%f497, [_ZZ34rwkv7_state_clampw_backward_kernelIfLi16ELi16EEviiPT_S1_S1_S1_S1_S1_S1_PfS2_S2_S1_S1_S1_S1_S1_S1_E1w+8];
	ld.shared.f32 	%f498, [_ZZ34rwkv7_state_clampw_backward_kernelIfLi16ELi16EEviiPT_S1_S1_S1_S1_S1_S1_PfS2_S2_S1_S1_S1_S1_S1_S1_E1a+8];
	mul.f32 	%f499, %f449, %f498;
	fma.rn.f32 	%f630, %f220, %f497, %f499;
	mul.f32 	%f500, %f53, %f461;
	fma.rn.f32 	%f598, %f51, %f221, %f500;
	ld.shared.f32 	%f501, [_ZZ34rwkv7_state_clampw_backward_kernelIfLi16ELi16EEviiPT_S1_S1_S1_S1_S1_S1_PfS2_S2_S1_S1_S1_S1_S1_S1_E1w+12];
	ld.shared.f32 	%f502, [_ZZ34rwkv7_state_clampw_backward_kernelIfLi16ELi16EEviiPT_S1_S1_S1_S1_S1_S1_PfS2_S2_S1_S1_S1_S1_S1_S1_E1a+12];
	mul.f32 	%f503, %f449, %f502;
	fma.rn.f32 	%f629, %f229, %f501, %f503;
	mul.f32 	%f504, %f53, %f463;
	fma.rn.f32 	%f597, %f51, %f230, %f504;
	ld.shared.f32 	%f505, [_ZZ34rwkv7_state_clampw_backward_kernelIfLi16ELi16EEviiPT_S1_S1_S1_S1_S1_S1_PfS2_S2_S1_S1_S1_S1_S1_S1_E1w+16];
	ld.shared.f32 	%f506, [_ZZ34rwkv7_state_clampw_backward_kernelIfLi16ELi16EEviiPT_S1_S1_S1_S1_S1_S1_PfS2_S2_S1_S1_S1_S1_S1_S1_E1a+16];
	mul.f32 	%f507, %f449, %f506;
	fma.rn.f32 	%f628, %f238, %f505, %f507;
	mul.f32 	%f508, %f53, %f465;
	fma.rn.f32 	%f596, %f51, %f239, %f508;
	ld.shared.f32 	%f509, [_ZZ34rwkv7_state_clampw_backward_kernelIfLi16ELi16EEviiPT_S1_S1_S1_S1_S1_S1_PfS2_S2_S1_S1_S1_S1_S1_S1_E1w+20];
	ld.shared.f32 	%f510, [_ZZ34rwkv7_state_clampw_backward_kernelIfLi16ELi16EEviiPT_S1_S1_S1_S1_S1_S1_PfS2_S2_S1_S1_S1_S1_S1_S1_E1a+20];
	mul.f32 	%f511, %f449, %f510;
	fma.rn.f32 	%f627, %f247, %f509, %f511;
	mul.f32 	%f512, %f53, %f467;
	fma.rn.f32 	%f595, %f51, %f248, %f512;
	ld.shared.f32 	%f513, [_ZZ34rwkv7_state_clampw_backward_kernelIfLi16ELi16EEviiPT_S1_S1_S1_S1_S1_S1_PfS2_S2_S1_S1_S1_S1_S1_S1_E1w+24];
	ld.shared.f32 	%f514, [_ZZ34rwkv7_state_clampw_backward_kernelIfLi16ELi16EEviiPT_S1_S1_S1_S1_S1_S1_PfS2_S2_S1_S1_S1_S1_S1_S1_E1a+24];
	mul.f32 	%f515, %f449, %f514;
	fma.rn.f32 	%f626, %f256, %f513, %f515;
	mul.f32 	%f516, %f53, %f469;
	fma.rn.f32 	%f594, %f51, %f257, %f516;
	ld.shared.f32 	%f517, [_ZZ34rwkv7_state_clampw_backward_kernelIfLi16ELi16EEviiPT_S1_S1_S1_S1_S1_S1_PfS2_S2_S1_S1_S1_S1_S1_S1_E1w+28];
	ld.shared.f32 	%f518, [_ZZ34rwkv7_state_clampw_backward_kernelIfLi16ELi16EEviiPT_S1_S1_S1_S1_S1_S1_PfS2_S2_S1_S1_S1_S1_S1_S1_E1a+28];
	mul.f32 	%f519, %f449, %f518;
	fma.rn.f32 	%f625, %f265, %f517, %f519;
	mul.f32 	%f520, %f53, %f471;
	fma.rn.f32 	%f593, %f51, %f266, %f520;
	ld.shared.f32 	%f521, [_ZZ34rwkv7_state_clampw_backward_kernelIfLi16ELi16EEviiPT_S1_S1_S1_S1_S1_S1_PfS2_S2_S1_S1_S1_S1_S1_S1_E1w+32];
	ld.shared.f32 	%f522, [_ZZ34rwkv7_state_clampw_backward_kernelIfLi16ELi16EEviiPT_S1_S1_S1_S1_S1_S1_PfS2_S2_S1_S1_S1_S1_S1_S1_E1a+32];
	mul.f32 	%f523, %f449, %f522;
	fma.rn.f32 	%f624, %f274, %f521, %f523;
	mul.f32 	%f524, %f53, %f473;
	fma.rn.f32 	%f592, %f51, %f275, %f524;
	ld.shared.f32 	%f525, [_ZZ34rwkv7_state_clampw_backward_kernelIfLi16ELi16EEviiPT_S1_S1_S1_S1_S1_S1_PfS2_S2_S1_S1_S1_S1_S1_S1_E1w+36];
	ld.shared.f32 	%f526, [_ZZ34rwkv7_state_clampw_backward_kernelIfLi16ELi16EEviiPT_S1_S1_S1_S1_S1_S1_PfS2_S2_S1_S1_S1_S1_S1_S1_E1a+36];
	mul.f32 	%f527, %f449, %f526;
	fma.rn.f32 	%f623, %f283, %f525, %f527;
	mul.f32 	%f528, %f53, %f475;
	fma.rn.f32 	%f591, %f51, %f284, %f528;
	ld.shared.f32 	%f529, [_ZZ34rwkv7_state_clampw_backward_kernelIfLi16ELi16EEviiPT_S1_S1_S1_S1_S1_S1_PfS2_S2_S1_S1_S1_S1_S1_S1_E1w+40];
	ld.shared.f32 	%f530, [_ZZ34rwkv7_state_clampw_backward_kernelIfLi16ELi16EEviiPT_S1_S1_S1_S1_S1_S1_PfS2_S2_S1_S1_S1_S1_S1_S1_E1a+40];
	mul.f32 	%f531, %f449, %f530;
	fma.rn.f32 	%f622, %f292, %f529, %f531;
	mul.f32 	%f532, %f53, %f477;
	fma.rn.f32 	%f590, %f51, %f293, %f532;
	ld.shared.f32 	%f533, [_ZZ34rwkv7_state_clampw_backward_kernelIfLi16ELi16EEviiPT_S1_S1_S1_S1_S1_S1_PfS2_S2_S1_S1_S1_S1_S1_S1_E1w+44];
	ld.shared.f32 	%f534, [_ZZ34rwkv7_state_clampw_backward_kernelIfLi16ELi16EEviiPT_S1_S1_S1_S1_S1_S1_PfS2_S2_S1_S1_S1_S1_S1_S1_E1a+44];
	mul.f32 	%f535, %f449, %f534;
	fma.rn.f32 	%f621, %f301, %f533, %f535;
	mul.f32 	%f536, %f53, %f479;
	fma.rn.f32 	%f589, %f51, %f302, %f536;
	ld.shared.f32 	%f537, [_ZZ34rwkv7_state_clampw_backward_kernelIfLi16ELi16EEviiPT_S1_S1_S1_S1_S1_S1_PfS2_S2_S1_S1_S1_S1_S1_S1_E1w+48];
	ld.shared.f32 	%f538, [_ZZ34rwkv7_state_clampw_backward_kernelIfLi16ELi16EEviiPT_S1_S1_S1_S1_S1_S1_PfS2_S2_S1_S1_S1_S1_S1_S1_E1a+48];
	mul.f32 	%f539, %f449, %f538;
	fma.rn.f32 	%f620, %f310, %f537, %f539;
	mul.f32 	%f540, %f53, %f481;
	fma.rn.f32 	%f588, %f51, %f311, %f540;
	ld.shared.f32 	%f541, [_ZZ34rwkv7_state_clampw_backward_kernelIfLi16ELi16EEviiPT_S1_S1_S1_S1_S1_S1_PfS2_S2_S1_S1_S1_S1_S1_S1_E1w+52];
	ld.shared.f32 	%f542, [_ZZ34rwkv7_state_clampw_backward_kernelIfLi16ELi16EEviiPT_S1_S1_S1_S1_S1_S1_PfS2_S2_S1_S1_S1_S1_S1_S1_E1a+52];
	mul.f32 	%f543, %f449, %f542;
	fma.rn.f32 	%f619, %f319, %f541, %f543;
	mul.f32 	%f544, %f53, %f483;
	fma.rn.f32 	%f587, %f51, %f320, %f544;
	ld.shared.f32 	%f545, [_ZZ34rwkv7_state_clampw_backward_kernelIfLi16ELi16EEviiPT_S1_S1_S1_S1_S1_S1_PfS2_S2_S1_S1_S1_S1_S1_S1_E1w+56];
	ld.shared.f32 	%f546, [_ZZ34rwkv7_state_clampw_backward_kernelIfLi16ELi16EEviiPT_S1_S1_S1_S1_S1_S1_PfS2_S2_S1_S1_S1_S1_S1_S1_E1a+56];
	mul.f32 	%f547, %f449, %f546;
	fma.rn.f32 	%f618, %f328, %f545, %f547;
	mul.f32 	%f548, %f53, %f485;
	fma.rn.f32 	%f586, %f51, %f329, %f548;
	ld.shared.f32 	%f549, [_ZZ34rwkv7_state_clampw_backward_kernelIfLi16ELi16EEviiPT_S1_S1_S1_S1_S1_S1_PfS2_S2_S1_S1_S1_S1_S1_S1_E1w+60];
	ld.shared.f32 	%f550, [_ZZ34rwkv7_state_clampw_backward_kernelIfLi16ELi16EEviiPT_S1_S1_S1_S1_S1_S1_PfS2_S2_S1_S1_S1_S1_S1_S1_E1a+60];
	mul.f32 	%f551, %f449, %f550;
	fma.rn.f32 	%f617, %f337, %f549, %f551;
	mul.f32 	%f552, %f53, %f487;
	fma.rn.f32 	%f585, %f51, %f338, %f552;
	sub.s32 	%r53, %r53, %r5;
	add.s32 	%r52, %r52, -16;
	setp.gt.u32 	%p3, %r54, 1;
	add.s32 	%r54, %r54, -1;
	@%p3 bra 	$L__BB21_2;
$L__BB21_5:
	ld.param.u64 	%rd63, [_Z34rwkv7_state_clampw_backward_kernelIfLi16ELi16EEviiPT_S1_S1_S1_S1_S1_S1_PfS2_S2_S1_S1_S1_S1_S1_S1__param_11];
	cvta.to.global.u64 	%rd54, %rd63;
	cvt.u64.u32 	%rd55, %r4;
	shl.b64 	%rd56, %rd1, 8;
	add.s64 	%rd57, %rd56, %rd55;
	shl.b64 	%rd58, %rd57, 2;
	add.s64 	%rd59, %rd54, %rd58;
	st.global.f32 	[%rd59], %f632;
	st.global.f32 	[%rd59+4], %f631;
	st.global.f32 	[%rd59+8], %f630;
	st.global.f32 	[%rd59+12], %f629;
	st.global.f32 	[%rd59+16], %f628;
	st.global.f32 	[%rd59+20], %f627;
	st.global.f32 	[%rd59+24], %f626;
	st.global.f32 	[%rd59+28], %f625;
	st.global.f32 	[%rd59+32], %f624;
	st.global.f32 	[%rd59+36], %f623;
	st.global.f32 	[%rd59+40], %f622;
	st.global.f32 	[%rd59+44], %f621;
	st.global.f32 	[%rd59+48], %f620;
	st.global.f32 	[%rd59+52], %f619;
	st.global.f32 	[%rd59+56], %f618;
	st.global.f32 	[%rd59+60], %f617;
	ret;

}
	// .globl	_Z34rwkv7_state_clampw_backward_kernelIfLi32ELi16EEviiPT_S1_S1_S1_S1_S1_S1_PfS2_S2_S1_S1_S1_S1_S1_S1_
.visible .entry _Z34rwkv7_state_clampw_backward_kernelIfLi32ELi16EEviiPT_S1_S1_S1_S1_S1_S1_PfS2_S2_S1_S1_S1_S1_S1_S1_(
	.param .u32 _Z34rwkv7_state_clampw_backward_kernelIfLi32ELi16EEviiPT_S1_S1_S1_S1_S1_S1_PfS2_S2_S1_S1_S1_S1_S1_S1__param_0,
	.param .u32 _Z34rwkv7_state_clampw_backward_kernelIfLi32ELi16EEviiPT_S1_S1_S1_S1_S1_S1_PfS2_S2_S1_S1_S1_S1_S1_S1__param_1,
	.param .u64 .ptr .align 1 _Z34rwkv7_state_clampw_backward_kernelIfLi32ELi16EEviiPT_S1_S1_S1_S1_S1_S1_PfS2_S2_S1_S1_S1_S1_S1_S1__param_2,
	.param .u64 .ptr .align 1 _Z34rwkv7_state_clampw_backward_kernelIfLi32ELi16EEviiPT_S1_S1_S1_S1_S1_S1_PfS2_S2_S1_S1_S1_S1_S1_S1__param_3,
	.param .u64 .ptr .align 1 _Z34rwkv7_state_clampw_backward_kernelIfLi32ELi16EEviiPT_S1_S1_S1_S1_S1_S1_PfS2_S2_S1_S1_S1_S1_S1_S1__param_4,
	.param .u64 .ptr .align 1 _Z34rwkv7_state_clampw_backward_kernelIfLi32ELi16EEviiPT_S1_S1_S1_S1_S1_S1_PfS2_S2_S1_S1_S1_S1_S1_S1__param_5,
	.param .u64 .ptr .align 1 _Z34rwkv7_state_clampw_backward_kernelIfLi32ELi16EEviiPT_S1_S1_S1_S1_S1_S1_PfS2_S2_S1_S1_S1_S1_S1_S1__param_6,
	.param .u64 .ptr .align 1 _Z34rwkv7_state_clampw_backward_kernelIfLi32ELi16EEviiPT_S1_S1_S1_S1_S1_S1_PfS2_S2_S1_S1_S1_S1_S1_S1__param_7,
	.param .u64 .ptr .align 1 _Z34rwkv7_state_clampw_backward_kernelIfLi32ELi16EEviiPT_S1_S1_S1_S1_S1_S1_PfS2_S2_S1_S1_S1_S1_S1_S1__param_8,
	.param .u64 .ptr .align 1 _Z34rwkv7_state_clampw_backward_kernelIfLi32ELi16EEviiPT_S1_S1_S1_S1_S1_S1_PfS2_S2_S1_S1_S1_S1_S1_S1__param_9,
	.param .u64 .ptr .align 1 _Z34rwkv7_state_clampw_backward_kernelIfLi32ELi16EEviiPT_S1_S1_S1_S1_S1_S1_PfS2_S2_S1_S1_S1_S1_S1_S1__param_10,
	.param .u64 .ptr .align 1 _Z34rwkv7_state_clampw_backward_kernelIfLi32ELi16EEviiPT_S1_S1_S1_S1_S1_S1_PfS2_S2_S1_S1_S1_S1_S1_S1__param_11,
	.param .u64 .ptr .align 1 _Z34rwkv7_state_clampw_backward_kernelIfLi32ELi16EEviiPT_S1_S1_S1_S1_S1_S1_PfS2_S2_S1_S1_S1_S1_S1_S1__param_12,
	.param .u64 .ptr .align 1 _Z34rwkv7_state_clampw_backward_kernelIfLi32ELi16EEviiPT_S1_S1_S1_S1_S1_S1_PfS2_S2_S1_S1_S1_S1_S1_S1__param_13,
	.param .u64 .ptr .align 1 _Z34rwkv7_state_clampw_backward_kernelIfLi32ELi16EEviiPT_S1_S1_S1_S1_S1_S1_PfS2_S2_S1_S1_S1_S1_S1_S1__param_14,
	.param .u64 .ptr .align 1 _Z34rwkv7_state_clampw_backward_kernelIfLi32ELi16EEviiPT_S1_S1_S1_S1_S1_S1_PfS2_S2_S1_S1_S1_S1_S1_S1__param_15,
	.param .u64 .ptr .align 1 _Z34rwkv7_state_clampw_backward_kernelIfLi32ELi16EEviiPT_S1_S1_S1_S1_S1_S1_PfS2_S2_S1_S1_S1_S1_S1_S1__param_16,
	.param .u64 .ptr .align 1 _Z34rwkv7_state_clampw_backward_kernelIfLi32ELi16EEviiPT_S1_S1_S1_S1_S1_S1_PfS2_S2_S1_S1_S1_S1_S1_S1__param_17
)
{
	.reg .pred 	%p<4>;
	.reg .b32 	%r<70>;
	.reg .b32 	%f<1244>;
	.reg .b64 	%rd<75>;
	// demoted variable
	.shared .align 4 .b8 _ZZ34rwkv7_state_clampw_backward_kernelIfLi32ELi16EEviiPT_S1_S1_S1_S1_S1_S1_PfS2_S2_S1_S1_S1_S1_S1_S1_E1r[128];
	// demoted variable
	.shared .align 4 .b8 _ZZ34rwkv7_state_clampw_backward_kernelIfLi32ELi16EEviiPT_S1_S1_S1_S1_S1_S1_PfS2_S2_S1_S1_S1_S1_S1_S1_E1w[128];
	// demoted variable
	.shared .align 4 .b8 _ZZ34rwkv7_state_clampw_backward_kernelIfLi32ELi16EEviiPT_S1_S1_S1_S1_S1_S1_PfS2_S2_S1_S1_S1_S1_S1_S1_E1k[128];
	// demoted variable
	.shared .align 4 .b8 _ZZ34rwkv7_state_clampw_backward_kernelIfLi32ELi16EEviiPT_S1_S1_S1_S1_S1_S1_PfS2_S2_S1_S1_S1_S1_S1_S1_E1v[128];
	// demoted variable
	.shared .align 4 .b8 _ZZ34rwkv7_state_clampw_backward_kernelIfLi32ELi16EEviiPT_S1_S1_S1_S1_S1_S1_PfS2_S2_S1_S1_S1_S1_S1_S1_E1a[128];
	// demoted variable
	.shared .align 4 .b8 _ZZ34rwkv7_state_clampw_backward_kernelIfLi32ELi16EEviiPT_S1_S1_S1_S1_S1_S1_PfS2_S2_S1_S1_S1_S1_S1_S1_E1b[128];
	// demoted variable
	.shared .align 4 .b8 _ZZ34rwkv7_state_clampw_backward_kernelIfLi32ELi16EEviiPT_S1_S1_S1_S1_S1_S1_PfS2_S2_S1_S1_S1_S1_S1_S1_E2dy[128];
	// demoted variable
	.shared .align 4 .b8 _ZZ34rwkv7_state_clampw_backward_kernelIfLi32ELi16EEviiPT_S1_S1_S1_S1_S1_S1_PfS2_S2_S1_S1_S1_S1_S1_S1_E2sa[128];
	// demoted variable
	.shared .align 4 .b8 _ZZ34rwkv7_state_clampw_backward_kernelIfLi32ELi16EEviiPT_S1_S1_S1_S1_S1_S1_PfS2_S2_S1_S1_S1_S1_S1_S1_E10dSb_shared[128];
	ld.param.u32 	%r69, [_Z34rwkv7_state_clampw_backward_kernelIfLi32ELi16EEviiPT_S1_S1_S1_S1_S1_S1_PfS2_S2_S1_S1_S1_S1_S1_S1__param_0];
	ld.param.u32 	%r14, [_Z34rwkv7_state_clampw_backward_kernelIfLi32ELi16EEviiPT_S1_S1_S1_S1_S1_S1_PfS2_S2_S1_S1_S1_S1_S1_S1__param_1];
	mov.u32 	%r15, %ctaid.y;
	mov.u32 	%r1, %ctaid.x;
	mov.u32 	%r2, %tid.x;
	mul.lo.s32 	%r3, %r14, %r15;
	setp.lt.s32 	%p1, %r69, 1;
	mov.f32 	%f1212, 0f00000000;
	mov.f32 	%f1213, %f1212;
	mov.f32 	%f1214, %f1212;
	mov.f32 	%f1215, %f1212;
	mov.f32 	%f1216, %f1212;
	mov.f32 	%f1217, %f1212;
	mov.f32 	%f1218, %f1212;
	mov.f32 	%f1219, %f1212;
	mov.f32 	%f1220, %f1212;
	mov.f32 	%f1221, %f1212;
	mov.f32 	%f1222, %f1212;
	mov.f32 	%f1223, %f1212;
	mov.f32 	%f1224, %f1212;
	mov.f32 	%f1225, %f1212;
	mov.f32 	%f1226, %f1212;
	mov.f32 	%f1227, %f1212;
	mov.f32 	%f1228, %f1212;
	mov.f32 	%f1229, %f1212;
	mov.f32 	%f1230, %f1212;
	mov.f32 	%f1231, %f1212;
	mov.f32 	%f1232, %f1212;
	mov.f32 	%f1233, %f1212;
	mov.f32 	%f1234, %f1212;
	mov.f32 	%f1235, %f1212;
	mov.f32 	%f1236, %f1212;
	mov.f32 	%f1237, %f1212;
	mov.f32 	%f1238, %f1212;
	mov.f32 	%f1239, %f1212;
	mov.f32 	%f1240, %f1212;
	mov.f32 	%f1241, %f1212;
	mov.f32 	%f1242, %f1212;
	mov.f32 	%f1243, %f1212;
	@%p1 bra 	$L__BB22_5;
	ld.param.u32 	%r63, [_Z34rwkv7_state_clampw_backward_kernelIfLi32ELi16EEviiPT_S1_S1_S1_S1_S1_S1_PfS2_S2_S1_S1_S1_S1_S1_S1__param_1];
	mad.lo.s32 	%r16, %r3, %r69, %r1;
	shl.b32 	%r17, %r16, 5;
	add.s32 	%r18, %r69, -1;
	mul.lo.s32 	%r19, %r63, %r18;
	shl.b32 	%r20, %r19, 5;
	add.s32 	%r21, %r2, %r20;
	add.s32 	%r68, %r21, %r17;
	shl.b32 	%r67, %r69, 6;
	shr.s32 	%r22, %r69, 31;
	shr.u32 	%r23, %r22, 28;
	add.s32 	%r24, %r69, %r23;
	shr.s32 	%r6, %r24, 4;
	mov.f32 	%f1180, 0f00000000;
	shl.b32 	%r26, %r2, 2;
	mov.u32 	%r27, _ZZ34rwkv7_state_clampw_backward_kernelIfLi32ELi16EEviiPT_S1_S1_S1_S1_S1_S1_PfS2_S2_S1_S1_S1_S1_S1_S1_E1r;
	add.s32 	%r28, %r27, %r26;
	shl.b32 	%r49, %r6, 10;
	mov.f32 	%f1181, %f1180;
	mov.f32 	%f1182, %f1180;
	mov.f32 	%f1183, %f1180;
	mov.f32 	%f1184, %f1180;
	mov.f32 	%f1185, %f1180;
	mov.f32 	%f1186, %f1180;
	mov.f32 	%f1187, %f1180;
	mov.f32 	%f1188, %f1180;
	mov.f32 	%f1189, %f1180;
	mov.f32 	%f1190, %f1180;
	mov.f32 	%f1191, %f1180;
	mov.f32 	%f1192, %f1180;
	mov.f32 	%f1193, %f1180;
	mov.f32 	%f1194, %f1180;
	mov.f32 	%f1195, %f1180;
	mov.f32 	%f1196, %f1180;
	mov.f32 	%f1197, %f1180;
	mov.f32 	%f1198, %f1180;
	mov.f32 	%f1199, %f1180;
	mov.f32 	%f1200, %f1180;
	mov.f32 	%f1201, %f1180;
	mov.f32 	%f1202, %f1180;
	mov.f32 	%f1203, %f1180;
	mov.f32 	%f1204, %f1180;
	mov.f32 	%f1205, %f1180;
	mov.f32 	%f1206, %f1180;
	mov.f32 	%f1207, %f1180;
	mov.f32 	%f1208, %f1180;
	mov.f32 	%f1209, %f1180;
	mov.f32 	%f1210, %f1180;
	mov.f32 	%f1211, %f1180;
	mov.f32 	%f1212, %f1180;
	mov.f32 	%f1213, %f1180;
	mov.f32 	%f1214, %f1180;
	mov.f32 	%f1215, %f1180;
	mov.f32 	%f1216, %f1180;
	mov.f32 	%f1217, %f1180;
	mov.f32 	%f1218, %f1180;
	mov.f32 	%f1219, %f1180;
	mov.f32 	%f1220, %f1180;
	mov.f32 	%f1221, %f1180;
	mov.f32 	%f1222, %f1180;
	mov.f32 	%f1223, %f1180;
	mov.f32 	%f1224, %f1180;
	mov.f32 	%f1225, %f1180;
	mov.f32 	%f1226, %f1180;
	mov.f32 	%f1227, %f1180;
	mov.f32 	%f1228, %f1180;
	mov.f32 	%f1229, %f1180;
	mov.f32 	%f1230, %f1180;
	mov.f32 	%f1231, %f1180;
	mov.f32 	%f1232, %f1180;
	mov.f32 	%f1233, %f1180;
	mov.f32 	%f1234, %f1180;
	mov.f32 	%f1235, %f1180;
	mov.f32 	%f1236, %f1180;
	mov.f32 	%f1237, %f1180;
	mov.f32 	%f1238, %f1180;
	mov.f32 	%f1239, %f1180;
	mov.f32 	%f1240, %f1180;
	mov.f32 	%f1241, %f1180;
	mov.f32 	%f1242, %f1180;
	mov.f32 	%f1243, %f1180;
	mov.f32 	%f1148, %f1180;
	mov.f32 	%f1149, %f1180;
	mov.f32 	%f1150, %f1180;
	mov.f32 	%f1151, %f1180;
	mov.f32 	%f1152, %f1180;
	mov.f32 	%f1153, %f1180;
	mov.f32 	%f1154, %f1180;
	mov.f32 	%f1155, %f1180;
	mov.f32 	%f1156, %f1180;
	mov.f32 	%f1157, %f1180;
	mov.f32 	%f1158, %f1180;
	mov.f32 	%f1159, %f1180;
	mov.f32 	%f1160, %f1180;
	mov.f32 	%f1161, %f1180;
	mov.f32 	%f1162, %f1180;
	mov.f32 	%f1163, %f1180;
	mov.f32 	%f1164, %f1180;
	mov.f32 	%f1165, %f1180;
	mov.f32 	%f1166, %f1180;
	mov.f32 	%f1167, %f1180;
	mov.f32 	%f1168, %f1180;
	mov.f32 	%f1169, %f1180;
	mov.f32 	%f1170, %f1180;
	mov.f32 	%f1171, %f1180;
	mov.f32 	%f1172, %f1180;
	mov.f32 	%f1173, %f1180;
	mov.f32 	%f1174, %f1180;
	mov.f32 	%f1175, %f1180;
	mov.f32 	%f1176, %f1180;
	mov.f32 	%f1177, %f1180;
	mov.f32 	%f1178, %f1180;
	mov.f32 	%f1179, %f1180;
$L__BB22_2:
	ld.param.u64 	%rd67, [_Z34rwkv7_state_clampw_backward_kernelIfLi32ELi16EEviiPT_S1_S1_S1_S1_S1_S1_PfS2_S2_S1_S1_S1_S1_S1_S1__param_10];
	ld.param.u64 	%rd65, [_Z34rwkv7_state_clampw_backward_kernelIfLi32ELi16EEviiPT_S1_S1_S1_S1_S1_S1_PfS2_S2_S1_S1_S1_S1_S1_S1__param_8];
	ld.param.u64 	%rd64, [_Z34rwkv7_state_clampw_backward_kernelIfLi32ELi16EEviiPT_S1_S1_S1_S1_S1_S1_PfS2_S2_S1_S1_S1_S1_S1_S1__param_7];
	ld.param.u64 	%rd63, [_Z34rwkv7_state_clampw_backward_kernelIfLi32ELi16EEviiPT_S1_S1_S1_S1_S1_S1_PfS2_S2_S1_S1_S1_S1_S1_S1__param_6];
	ld.param.u64 	%rd62, [_Z34rwkv7_state_clampw_backward_kernelIfLi32ELi16EEviiPT_S1_S1_S1_S1_S1_S1_PfS2_S2_S1_S1_S1_S1_S1_S1__param_5];
	ld.param.u64 	%rd61, [_Z34rwkv7_state_clampw_backward_kernelIfLi32ELi16EEviiPT_S1_S1_S1_S1_S1_S1_PfS2_S2_S1_S1_S1_S1_S1_S1__param_4];
	ld.param.u64 	%rd60, [_Z34rwkv7_state_clampw_backward_kernelIfLi32ELi16EEviiPT_S1_S1_S1_S1_S1_S1_PfS2_S2_S1_S1_S1_S1_S1_S1__param_3];
	ld.param.u64 	%rd59, [_Z34rwkv7_state_clampw_backward_kernelIfLi32ELi16EEviiPT_S1_S1_S1_S1_S1_S1_PfS2_S2_S1_S1_S1_S1_S1_S1__param_2];
	bar.sync 	0;
	cvta.to.global.u64 	%rd17, %rd59;
	mul.wide.s32 	%rd18, %r68, 4;
	add.s64 	%rd19, %rd17, %rd18;
	ld.global.nc.f32 	%f97, [%rd19];
	st.shared.f32 	[%r28], %f97;
	cvta.to.global.u64 	%rd20, %rd60;
	add.s64 	%rd21, %rd20, %rd18;
	ld.global.nc.f32 	%f297, [%rd21];
	mul.f32 	%f298, %f297, 0fBFB8AA3B;
	ex2.approx.f32 	%f299, %f298;
	add.f32 	%f300, %f299, 0f3F800000;
	rcp.rn.f32 	%f98, %f300;
	mul.f32 	%f301, %f98, 0fBF1B4598;
	mul.f32 	%f302, %f301, 0f3FB8AA3B;
	ex2.approx.f32 	%f303, %f302;
	mov.u32 	%r29, _ZZ34rwkv7_state_clampw_backward_kernelIfLi32ELi16EEviiPT_S1_S1_S1_S1_S1_S1_PfS2_S2_S1_S1_S1_S1_S1_S1_E1w;
	add.s32 	%r30, %r29, %r26;
	st.shared.f32 	[%r30], %f303;
	cvta.to.global.u64 	%rd22, %rd61;
	add.s64 	%rd23, %rd22, %rd18;
	ld.global.nc.f32 	%f99, [%rd23];
	mov.u32 	%r31, _ZZ34rwkv7_state_clampw_backward_kernelIfLi32ELi16EEviiPT_S1_S1_S1_S1_S1_S1_PfS2_S2_S1_S1_S1_S1_S1_S1_E1k;
	add.s32 	%r32, %r31, %r26;
	st.shared.f32 	[%r32], %f99;
	cvta.to.global.u64 	%rd24, %rd62;
	add.s64 	%rd25, %rd24, %rd18;
	ld.global.nc.f32 	%f304, [%rd25];
	mov.u32 	%r33, _ZZ34rwkv7_state_clampw_backward_kernelIfLi32ELi16EEviiPT_S1_S1_S1_S1_S1_S1_PfS2_S2_S1_S1_S1_S1_S1_S1_E1v;
	add.s32 	%r34, %r33, %r26;
	st.shared.f32 	[%r34], %f304;
	cvta.to.global.u64 	%rd26, %rd63;
	add.s64 	%rd27, %rd26, %rd18;
	ld.global.nc.f32 	%f100, [%rd27];
	mov.u32 	%r35, _ZZ34rwkv7_state_clampw_backward_kernelIfLi32ELi16EEviiPT_S1_S1_S1_S1_S1_S1_PfS2_S2_S1_S1_S1_S1_S1_S1_E1a;
	add.s32 	%r36, %r35, %r26;
	st.shared.f32 	[%r36], %f100;
	cvta.to.global.u64 	%rd28, %rd64;
	add.s64 	%rd29, %rd28, %rd18;
	ld.global.nc.f32 	%f101, [%rd29];
	mov.u32 	%r37, _ZZ34rwkv7_state_clampw_backward_kernelIfLi32ELi16EEviiPT_S1_S1_S1_S1_S1_S1_PfS2_S2_S1_S1_S1_S1_S1_S1_E1b;
	add.s32 	%r38, %r37, %r26;
	st.shared.f32 	[%r38], %f101;
	cvta.to.global.u64 	%rd30, %rd65;
	add.s64 	%rd31, %rd30, %rd18;
	ld.global.nc.f32 	%f102, [%rd31];
	mov.u32 	%r39, _ZZ34rwkv7_state_clampw_backward_kernelIfLi32ELi16EEviiPT_S1_S1_S1_S1_S1_S1_PfS2_S2_S1_S1_S1_S1_S1_S1_E2dy;
	add.s32 	%r40, %r39, %r26;
	st.shared.f32 	[%r40], %f102;
	cvta.to.global.u64 	%rd32, %rd67;
	add.s64 	%rd33, %rd32, %rd18;
	ld.global.nc.f32 	%f305, [%rd33];
	mov.u32 	%r41, _ZZ34rwkv7_state_clampw_backward_kernelIfLi32ELi16EEviiPT_S1_S1_S1_S1_S1_S1_PfS2_S2_S1_S1_S1_S1_S1_S1_E2sa;
	add.s32 	%r42, %r41, %r26;
	st.shared.f32 	[%r42], %f305;
	bar.sync 	0;
	and.b32  	%r43, %r69, 15;
	setp.ne.s32 	%p2, %r43, 0;
	@%p2 bra 	$L__BB22_4;
	ld.param.u64 	%rd66, [_Z34rwkv7_state_clampw_backward_kernelIfLi32ELi16EEviiPT_S1_S1_S1_S1_S1_S1_PfS2_S2_S1_S1_S1_S1_S1_S1__param_9];
	ld.param.u32 	%r64, [_Z34rwkv7_state_clampw_backward_kernelIfLi32ELi16EEviiPT_S1_S1_S1_S1_S1_S1_PfS2_S2_S1_S1_S1_S1_S1_S1__param_1];
	add.s32 	%r44, %r67, -64;
	and.b32  	%r45, %r44, 2147482624;
	mov.u32 	%r46, %tid.x;
	shl.b32 	%r47, %r46, 5;
	add.s32 	%r48, %r45, %r47;
	cvt.u64.u32 	%rd34, %r48;
	mov.u32 	%r50, %ctaid.y;
	mov.u32 	%r51, %ctaid.x;
	mad.lo.s32 	%r52, %r64, %r50, %r51;
	mul.wide.s32 	%rd35, %r52, %r49;
	add.s64 	%rd36, %rd35, %rd34;
	cvta.to.global.u64 	%rd37, %rd66;
	shl.b64 	%rd38, %rd36, 2;
	add.s64 	%rd39, %rd37, %rd38;
	ld.global.nc.v4.f32 	{%f1211, %f1210, %f1209, %f1208}, [%rd39];
	ld.global.nc.v4.f32 	{%f1207, %f1206, %f1205, %f1204}, [%rd39+16];
	ld.global.nc.v4.f32 	{%f1203, %f1202, %f1201, %f1200}, [%rd39+32];
	ld.global.nc.v4.f32 	{%f1199, %f1198, %f1197, %f1196}, [%rd39+48];
	ld.global.nc.v4.f32 	{%f1195, %f1194, %f1193, %f1192}, [%rd39+64];
	ld.global.nc.v4.f32 	{%f1191, %f1190, %f1189, %f1188}, [%rd39+80];
	ld.global.nc.v4.f32 	{%f1187, %f1186, %f1185, %f1184}, [%rd39+96];
	ld.global.nc.v4.f32 	{%f1183, %f1182, %f1181, %f1180}, [%rd39+112];
$L__BB22_4:
	ld.param.u64 	%rd74, [_Z34rwkv7_state_clampw_backward_kernelIfLi32ELi16EEviiPT_S1_S1_S1_S1_S1_S1_PfS2_S2_S1_S1_S1_S1_S1_S1__param_17];
	ld.param.u64 	%rd73, [_Z34rwkv7_state_clampw_backward_kernelIfLi32ELi16EEviiPT_S1_S1_S1_S1_S1_S1_PfS2_S2_S1_S1_S1_S1_S1_S1__param_16];
	ld.param.u64 	%rd72, [_Z34rwkv7_state_clampw_backward_kernelIfLi32ELi16EEviiPT_S1_S1_S1_S1_S1_S1_PfS2_S2_S1_S1_S1_S1_S1_S1__param_15];
	ld.param.u64 	%rd71, [_Z34rwkv7_state_clampw_backward_kernelIfLi32ELi16EEviiPT_S1_S1_S1_S1_S1_S1_PfS2_S2_S1_S1_S1_S1_S1_S1__param_14];
	ld.param.u64 	%rd70, [_Z34rwkv7_state_clampw_backward_kernelIfLi32ELi16EEviiPT_S1_S1_S1_S1_S1_S1_PfS2_S2_S1_S1_S1_S1_S1_S1__param_13];
	ld.param.u64 	%rd69, [_Z34rwkv7_state_clampw_backward_kernelIfLi32ELi16EEviiPT_S1_S1_S1_S1_S1_S1_PfS2_S2_S1_S1_S1_S1_S1_S1__param_12];
	ld.param.u32 	%r65, [_Z34rwkv7_state_clampw_backward_kernelIfLi32ELi16EEviiPT_S1_S1_S1_S1_S1_S1_PfS2_S2_S1_S1_S1_S1_S1_S1__param_1];
	ld.shared.f32 	%f306, [_ZZ34rwkv7_state_clampw_backward_kernelIfLi32ELi16EEviiPT_S1_S1_S1_S1_S1_S1_PfS2_S2_S1_S1_S1_S1_S1_S1_E2dy];
	fma.rn.f32 	%f307, %f1211, %f306, 0f00000000;
	ld.shared.f32 	%f308, [_ZZ34rwkv7_state_clampw_backward_kernelIfLi32ELi16EEviiPT_S1_S1_S1_S1_S1_S1_PfS2_S2_S1_S1_S1_S1_S1_S1_E2dy+4];
	fma.rn.f32 	%f309, %f1210, %f308, %f307;
	ld.shared.f32 	%f310, [_ZZ34rwkv7_state_clampw_backward_kernelIfLi32ELi16EEviiPT_S1_S1_S1_S1_S1_S1_PfS2_S2_S1_S1_S1_S1_S1_S1_E2dy+8];
	fma.rn.f32 	%f311, %f1209, %f310, %f309;
	ld.shared.f32 	%f312, [_ZZ34rwkv7_state_clampw_backward_kernelIfLi32ELi16EEviiPT_S1_S1_S1_S1_S1_S1_PfS2_S2_S1_S1_S1_S1_S1_S1_E2dy+12];
	fma.rn.f32 	%f313, %f1208, %f312, %f311;
	ld.shared.f32 	%f314, [_ZZ34rwkv7_state_clampw_backward_kernelIfLi32ELi16EEviiPT_S1_S1_S1_S1_S1_S1_PfS2_S2_S1_S1_S1_S1_S1_S1_E2dy+16];
	fma.rn.f32 	%f315, %f1207, %f314, %f313;
	ld.shared.f32 	%f316, [_ZZ34rwkv7_state_clampw_backward_kernelIfLi32ELi16EEviiPT_S1_S1_S1_S1_S1_S1_PfS2_S2_S1_S1_S1_S1_S1_S1_E2dy+20];
	fma.rn.f32 	%f317, %f1206, %f316, %f315;
	ld.shared.f32 	%f318, [_ZZ34rwkv7_state_clampw_backward_kernelIfLi32ELi16EEviiPT_S1_S1_S1_S1_S1_S1_PfS2_S2_S1_S1_S1_S1_S1_S1_E2dy+24];
	fma.rn.f32 	%f319, %f1205, %f318, %f317;
	ld.shared.f32 	%f320, [_ZZ34rwkv7_state_clampw_backward_kernelIfLi32ELi16EEviiPT_S1_S1_S1_S1_S1_S1_PfS2_S2_S1_S1_S1_S1_S1_S1_E2dy+28];
	fma.rn.f32 	%f321, %f1204, %f320, %f319;
	ld.shared.f32 	%f322, [_ZZ34rwkv7_state_clampw_backward_kernelIfLi32ELi16EEviiPT_S1_S1_S1_S1_S1_S1_PfS2_S2_S1_S1_S1_S1_S1_S1_E2dy+32];
	fma.rn.f32 	%f323, %f1203, %f322, %f321;
	ld.shared.f32 	%f324, [_ZZ34rwkv7_state_clampw_backward_kernelIfLi32ELi16EEviiPT_S1_S1_S1_S1_S1_S1_PfS2_S2_S1_S1_S1_S1_S1_S1_E2dy+36];
	fma.rn.f32 	%f325, %f1202, %f324, %f323;
	ld.shared.f32 	%f326, [_ZZ34rwkv7_state_clampw_backward_kernelIfLi32ELi16EEviiPT_S1_S1_S1_S1_S1_S1_PfS2_S2_S1_S1_S1_S1_S1_S1_E2dy+40];
	fma.rn.f32 	%f327, %f1201, %f326, %f325;
	ld.shared.f32 	%f328, [_ZZ34rwkv7_state_clampw_backward_kernelIfLi32ELi16EEviiPT_S1_S1_S1_S1_S1_S1_PfS2_S2_S1_S1_S1_S1_S1_S1_E2dy+44];
	fma.rn.f32 	%f329, %f1200, %f328, %f327;
	ld.shared.f32 	%f330, [_ZZ34rwkv7_state_clampw_backward_kernelIfLi32ELi16EEviiPT_S1_S1_S1_S1_S1_S1_PfS2_S2_S1_S1_S1_S1_S1_S1_E2dy+48];
	fma.rn.f32 	%f331, %f1199, %f330, %f329;
	ld.shared.f32 	%f332, [_ZZ34rwkv7_state_clampw_backward_kernelIfLi32ELi16EEviiPT_S1_S1_S1_S1_S1_S1_PfS2_S2_S1_S1_S1_S1_S1_S1_E2dy+52];
	fma.rn.f32 	%f333, %f1198, %f332, %f331;
	ld.shared.f32 	%f334, [_ZZ34rwkv7_state_clampw_backward_kernelIfLi32ELi16EEviiPT_S1_S1_S1_S1_S1_S1_PfS2_S2_S1_S1_S1_S1_S1_S1_E2dy+56];
	fma.rn.f32 	%f335, %f1197, %f334, %f333;
	ld.shared.f32 	%f336, [_ZZ34rwkv7_state_clampw_backward_kernelIfLi32ELi16EEviiPT_S1_S1_S1_S1_S1_S1_PfS2_S2_S1_S1_S1_S1_S1_S1_E2dy+60];
	fma.rn.f32 	%f337, %f1196, %f336, %f335;
	ld.shared.f32 	%f338, [_ZZ34rwkv7_state_clampw_backward_kernelIfLi32ELi16EEviiPT_S1_S1_S1_S1_S1_S1_PfS2_S2_S1_S1_S1_S1_S1_S1_E2dy+64];
	fma.rn.f32 	%f339, %f1195, %f338, %f337;
	ld.shared.f32 	%f340, [_ZZ34rwkv7_state_clampw_backward_kernelIfLi32ELi16EEviiPT_S1_S1_S1_S1_S1_S1_PfS2_S2_S1_S1_S1_S1_S1_S1_E2dy+68];
	fma.rn.f32 	%f341, %f1194, %f340, %f339;
	ld.shared.f32 	%f342, [_ZZ34rwkv7_state_clampw_backward_kernelIfLi32ELi16EEviiPT_S1_S1_S1_S1_S1_S1_PfS2_S2_S1_S1_S1_S1_S1_S1_E2dy+72];
	fma.rn.f32 	%f343, %f1193, %f342, %f341;
	ld.shared.f32 	%f344, [_ZZ34rwkv7_state_clampw_backward_kernelIfLi32ELi16EEviiPT_S1_S1_S1_S1_S1_S1_PfS2_S2_S1_S1_S1_S1_S1_S1_E2dy+76];
	fma.rn.f32 	%f345, %f1192, %f344, %f343;
	ld.shared.f32 	%f346, [_ZZ34rwkv7_state_clampw_backward_kernelIfLi32ELi16EEviiPT_S1_S1_S1_S1_S1_S1_PfS2_S2_S1_S1_S1_S1_S1_S1_E2dy+80];
	fma.rn.f32 	%f347, %f1191, %f346, %f345;
	ld.shared.f32 	%f348, [_ZZ34rwkv7_state_clampw_backward_kernelIfLi32ELi16EEviiPT_S1_S1_S1_S1_S1_S1_PfS2_S2_S1_S1_S1_S1_S1_S1_E2dy+84];
	fma.rn.f32 	%f349, %f1190, %f348, %f347;
	ld.shared.f32 	%f350, [_ZZ34rwkv7_state_clampw_backward_kernelIfLi32ELi16EEviiPT_S1_S1_S1_S1_S1_S1_PfS2_S2_S1_S1_S1_S1_S1_S1_E2dy+88];
	fma.rn.f32 	%f351, %f1189, %f350, %f349;
	ld.shared.f32 	%f352, [_ZZ34rwkv7_state_clampw_backward_kernelIfLi32ELi16EEviiPT_S1_S1_S1_S1_S1_S1_PfS2_S2_S1_S1_S1_S1_S1_S1_E2dy+92];
	fma.rn.f32 	%f353, %f1188, %f352, %f351;
	ld.shared.f32 	%f354, [_ZZ34rwkv7_state_clampw_backward_kernelIfLi32ELi16EEviiPT_S1_S1_S1_S1_S1_S1_PfS2_S2_S1_S1_S1_S1_S1_S1_E2dy+96];
	fma.rn.f32 	%f355, %f1187, %f354, %f353;
	ld.shared.f32 	%f356, [_ZZ34rwkv7_state_clampw_backward_kernelIfLi32ELi16EEviiPT_S1_S1_S1_S1_S1_S1_PfS2_S2_S1_S1_S1_S1_S1_S1_E2dy+100];
	fma.rn.f32 	%f357, %f1186, %f356, %f355;
	ld.shared.f32 	%f358, [_ZZ34rwkv7_state_clampw_backward_kernelIfLi32ELi16EEviiPT_S1_S1_S1_S1_S1_S1_PfS2_S2_S1_S1_S1_S1_S1_S1_E2dy+104];
	fma.rn.f32 	%f359, %f1185, %f358, %f357;
	ld.shared.f32 	%f360, [_ZZ34rwkv7_state_clampw_backward_kernelIfLi32ELi16EEviiPT_S1_S1_S1_S1_S1_S1_PfS2_S2_S1_S1_S1_S1_S1_S1_E2dy+108];
	fma.rn.f32 	%f361, %f1184, %f360, %f359;
	ld.shared.f32 	%f362, [_ZZ34rwkv7_state_clampw_backward_kernelIfLi32ELi16EEviiPT_S1_S1_S1_S1_S1_S1_PfS2_S2_S1_S1_S1_S1_S1_S1_E2dy+112];
	fma.rn.f32 	%f363, %f1183, %f362, %f361;
	ld.shared.f32 	%f364, [_ZZ34rwkv7_state_clampw_backward_kernelIfLi32ELi16EEviiPT_S1_S1_S1_S1_S1_S1_PfS2_S2_S1_S1_S1_S1_S1_S1_E2dy+116];
	fma.rn.f32 	%f365, %f1182, %f364, %f363;
	ld.shared.f32 	%f366, [_ZZ34rwkv7_state_clampw_backward_kernelIfLi32ELi16EEviiPT_S1_S1_S1_S1_S1_S1_PfS2_S2_S1_S1_S1_S1_S1_S1_E2dy+120];
	fma.rn.f32 	%f367, %f1181, %f366, %f365;
	ld.shared.f32 	%f368, [_ZZ34rwkv7_state_clampw_backward_kernelIfLi32ELi16EEviiPT_S1_S1_S1_S1_S1_S1_PfS2_S2_S1_S1_S1_S1_S1_S1_E2dy+124];
	fma.rn.f32 	%f369, %f1180, %f368, %f367;
	cvta.to.global.u64 	%rd40, %rd69;
	mul.wide.s32 	%rd41, %r68, 4;
	add.s64 	%rd42, %rd40, %rd41;
	st.global.f32 	[%rd42], %f369;
	mul.f32 	%f370, %f98, 0fBF1B4598;
	mul.f32 	%f371, %f370, 0f3FB8AA3B;
	ex2.approx.f32 	%f372, %f371;
	rcp.rn.f32 	%f373, %f372;
	ld.shared.f32 	%f374, [_ZZ34rwkv7_state_clampw_backward_kernelIfLi32ELi16EEviiPT_S1_S1_S1_S1_S1_S1_PfS2_S2_S1_S1_S1_S1_S1_S1_E1v];
	mul.f32 	%f375, %f99, %f374;
	sub.f32 	%f376, %f1211, %f375;
	ld.shared.f32 	%f377, [_ZZ34rwkv7_state_clampw_backward_kernelIfLi32ELi16EEviiPT_S1_S1_S1_S1_S1_S1_PfS2_S2_S1_S1_S1_S1_S1_S1_E2sa];
	mul.f32 	%f378, %f101, %f377;
	sub.f32 	%f379, %f376, %f378;
	mul.f32 	%f1211, %f373, %f379;
	ld.shared.f32 	%f380, [_ZZ34rwkv7_state_clampw_backward_kernelIfLi32ELi16EEviiPT_S1_S1_S1_S1_S1_S1_PfS2_S2_S1_S1_S1_S1_S1_S1_E1r];
	fma.rn.f32 	%f381, %f102, %f380, %f1243;
	fma.rn.f32 	%f382, %f97, %f306, %f1179;
	ld.shared.f32 	%f383, [_ZZ34rwkv7_state_clampw_backward_kernelIfLi32ELi16EEviiPT_S1_S1_S1_S1_S1_S1_PfS2_S2_S1_S1_S1_S1_S1_S1_E1v+4];
	mul.f32 	%f384, %f99, %f383;
	sub.f32 	%f385, %f1210, %f384;
	ld.shared.f32 	%f386, [_ZZ34rwkv7_state_clampw_backward_kernelIfLi32ELi16EEviiPT_S1_S1_S1_S1_S1_S1_PfS2_S2_S1_S1_S1_S1_S1_S1_E2sa+4];
	mul.f32 	%f387, %f101, %f386;
	sub.f32 	%f388, %f385, %f387;
	mul.f32 	%f1210, %f373, %f388;
	ld.shared.f32 	%f389, [_ZZ34rwkv7_state_clampw_backward_kernelIfLi32ELi16EEviiPT_S1_S1_S1_S1_S1_S1_PfS2_S2_S1_S1_S1_S1_S1_S1_E1r+4];
	fma.rn.f32 	%f390, %f102, %f389, %f1242;
	fma.rn.f32 	%f391, %f97, %f308, %f1178;
	ld.shared.f32 	%f392, [_ZZ34rwkv7_state_clampw_backward_kernelIfLi32ELi16EEviiPT_S1_S1_S1_S1_S1_S1_PfS2_S2_S1_S1_S1_S1_S1_S1_E1v+8];
	mul.f32 	%f393, %f99, %f392;
	sub.f32 	%f394, %f1209, %f393;
	ld.shared.f32 	%f395, [_ZZ34rwkv7_state_clampw_backward_kernelIfLi32ELi16EEviiPT_S1_S1_S1_S1_S1_S1_PfS2_S2_S1_S1_S1_S1_S1_S1_E2sa+8];
	mul.f32 	%f396, %f101, %f395;
	sub.f32 	%f397, %f394, %f396;
	mul.f32 	%f1209, %f373, %f397;
	ld.shared.f32 	%f398, [_ZZ34rwkv7_state_clampw_backward_kernelIfLi32ELi16EEviiPT_S1_S1_S1_S1_S1_S1_PfS2_S2_S1_S1_S1_S1_S1_S1_E1r+8];
	fma.rn.f32 	%f399, %f102, %f398, %f1241;
	fma.rn.f32 	%f400, %f97, %f310, %f1177;
	ld.shared.f32 	%f401, [_ZZ34rwkv7_state_clampw_backward_kernelIfLi32ELi16EEviiPT_S1_S1_S1_S1_S1_S1_PfS2_S2_S1_S1_S1_S1_S1_S1_E1v+12];
	mul.f32 	%f402, %f99, %f401;
	sub.f32 	%f403, %f1208, %f402;
	ld.shared.f32 	%f404, [_ZZ34rwkv7_state_clampw_backward_kernelIfLi32ELi16EEviiPT_S1_S1_S1_S1_S1_S1_PfS2_S2_S1_S1_S1_S1_S1_S1_E2sa+12];
	mul.f32 	%f405, %f101, %f404;
	sub.f32 	%f406, %f403, %f405;
	mul.f32 	%f1208, %f373, %f406;
	ld.shared.f32 	%f407, [_ZZ34rwkv7_state_clampw_backward_kernelIfLi32ELi16EEviiPT_S1_S1_S1_S1_S1_S1_PfS2_S2_S1_S1_S1_S1_S1_S1_E1r+12];
	fma.rn.f32 	%f408, %f102, %f407, %f1240;
	fma.rn.f32 	%f409, %f97, %f312, %f1176;
	ld.shared.f32 	%f410, [_ZZ34rwkv7_state_clampw_backward_kernelIfLi32ELi16EEviiPT_S1_S1_S1_S1_S1_S1_PfS2_S2_S1_S1_S1_S1_S1_S1_E1v+16];
	mul.f32 	%f411, %f99, %f410;
	sub.f32 	%f412, %f1207, %f411;
	ld.shared.f32 	%f413, [_ZZ34rwkv7_state_clampw_backward_kernelIfLi32ELi16EEviiPT_S1_S1_S1_S1_S1_S1_PfS2_S2_S1_S1_S1_S1_S1_S1_E2sa+16];
	mul.f32 	%f414, %f101, %f413;
	sub.f32 	%f415, %f412, %f414;
	mul.f32 	%f1207, %f373, %f415;
	ld.shared.f32 	%f416, [_ZZ34rwkv7_state_clampw_backward_kernelIfLi32ELi16EEviiPT_S1_S1_S1_S1_S1_S1_PfS2_S2_S1_S1_S1_S1_S1_S1_E1r+16];
	fma.rn.f32 	%f417, %f102, %f416, %f1239;
	fma.rn.f32 	%f418, %f97, %f314, %f1175;
	ld.shared.f32 	%f419, [_ZZ34rwkv7_state_clampw_backward_kernelIfLi32ELi16EEviiPT_S1_S1_S1_S1_S1_S1_PfS2_S2_S1_S1_S1_S1_S1_S1_E1v+20];
	mul.f32 	%f420, %f99, %f419;
	sub.f32 	%f421, %f1206, %f420;
	ld.shared.f32 	%f422, [_ZZ34rwkv7_state_clampw_backward_kernelIfLi32ELi16EEviiPT_S1_S1_S1_S1_S1_S1_PfS2_S2_S1_S1_S1_S1_S1_S1_E2sa+20];
	mul.f32 	%f423, %f101, %f422;
	sub.f32 	%f424, %f421, %f423;
	mul.f32 	%f1206, %f373, %f424;
	ld.shared.f32 	%f425, [_ZZ34rwkv7_state_clampw_backward_kernelIfLi32ELi16EEviiPT_S1_S1_S1_S1_S1_S1_PfS2_S2_S1_S1_S1_S1_S1_S1_E1r+20];
	fma.rn.f32 	%f426, %f102, %f425, %f1238;
	fma.rn.f32 	%f427, %f97, %f316, %f1174;
	ld.shared.f32 	%f428, [_ZZ34rwkv7_state_clampw_backward_kernelIfLi32ELi16EEviiPT_S1_S1_S1_S1_S1_S1_PfS2_S2_S1_S1_S1_S1_S1_S1_E1v+24];
	mul.f32 	%f429, %f99, %f428;
	sub.f32 	%f430, %f1205, %f429;
	ld.shared.f32 	%f431, [_ZZ34rwkv7_state_clampw_backward_kernelIfLi32ELi16EEviiPT_S1_S1_S1_S1_S1_S1_PfS2_S2_S1_S1_S1_S1_S1_S1_E2sa+24];
	mul.f32 	%f432, %f101, %f431;
	sub.f32 	%f433, %f430, %f432;
	mul.f32 	%f1205, %f373, %f433;
	ld.shared.f32 	%f434, [_ZZ34rwkv7_state_clampw_backward_kernelIfLi32ELi16EEviiPT_S1_S1_S1_S1_S1_S1_PfS2_S2_S1_S1_S1_S1_S1_S1_E1r+24];
	fma.rn.f32 	%f435, %f102, %f434, %f1237;
	fma.rn.f32 	%f436, %f97, %f318, %f1173;
	ld.shared.f32 	%f437, [_ZZ34rwkv7_state_clampw_backward_kernelIfLi32ELi16EEviiPT_S1_S1_S1_S1_S1_S1_PfS2_S2_S1_S1_S1_S1_S1_S1_E1v+28];
	mul.f32 	%f438, %f99, %f437;
	sub.f32 	%f439, %f1204, %f438;
	ld.shared.f32 	%f440, [_ZZ34rwkv7_state_clampw_backward_kernelIfLi32ELi16EEviiPT_S1_S1_S1_S1_S1_S1_PfS2_S2_S1_S1_S1_S1_S1_S1_E2sa+28];
	mul.f32 	%f441, %f101, %f440;
	sub.f32 	%f442, %f439, %f441;
	mul.f32 	%f1204, %f373, %f442;
	ld.shared.f32 	%f443, [_ZZ34rwkv7_state_clampw_backward_kernelIfLi32ELi16EEviiPT_S1_S1_S1_S1_S1_S1_PfS2_S2_S1_S1_S1_S1_S1_S1_E1r+28];
	fma.rn.f32 	%f444, %f102, %f443, %f1236;
	fma.rn.f32 	%f445, %f97, %f320, %f1172;
	ld.shared.f32 	%f446, [_ZZ34rwkv7_state_clampw_backward_kernelIfLi32ELi16EEviiPT_S1_S1_S1_S1_S1_S1_PfS2_S2_S1_S1_S1_S1_S1_S1_E1v+32];
	mul.f32 	%f447, %f99, %f446;
	sub.f32 	%f448, %f1203, %f447;
	ld.shared.f32 	%f449, [_ZZ34rwkv7_state_clampw_backward_kernelIfLi32ELi16EEviiPT_S1_S1_S1_S1_S1_S1_PfS2_S2_S1_S1_S1_S1_S1_S1_E2sa+32];
	mul.f32 	%f450, %f101, %f449;
	sub.f32 	%f451, %f448, %f450;
	mul.f32 	%f1203, %f373, %f451;
	ld.shared.f32 	%f452, [_ZZ34rwkv7_state_clampw_backward_kernelIfLi32ELi16EEviiPT_S1_S1_S1_S1_S1_S1_PfS2_S2_S1_S1_S1_S1_S1_S1_E1r+32];
	fma.rn.f32 	%f453, %f102, %f452, %f1235;
	fma.rn.f32 	%f454, %f97, %f322, %f1171;
	ld.shared.f32 	%f455, [_ZZ34rwkv7_state_clampw_backward_kernelIfLi32ELi16EEviiPT_S1_S1_S1_S1_S1_S1_PfS2_S2_S1_S1_S1_S1_S1_S1_E1v+36];
	mul.f32 	%f456, %f99, %f455;
	sub.f32 	%f457, %f1202, %f456;
	ld.shared.f32 	%f458, [_ZZ34rwkv7_state_clampw_backward_kernelIfLi32ELi16EEviiPT_S1_S1_S1_S1_S1_S1_PfS2_S2_S1_S1_S1_S1_S1_S1_E2sa+36];
	mul.f32 	%f459, %f101, %f458;
	sub.f32 	%f460, %f457, %f459;
	mul.f32 	%f1202, %f373, %f460;
	ld.shared.f32 	%f461, [_ZZ34rwkv7_state_clampw_backward_kernelIfLi32ELi16EEviiPT_S1_S1_S1_S1_S1_S1_PfS2_S2_S1_S1_S1_S1_S1_S1_E1r+36];
	fma.rn.f32 	%f462, %f102, %f461, %f1234;
	fma.rn.f32 	%f463, %f97, %f324, %f1170;
	ld.shared.f32 	%f464, [_ZZ34rwkv7_state_clampw_backward_kernelIfLi32ELi16EEviiPT_S1_S1_S1_S1_S1_S1_PfS2_S2_S1_S1_S1_S1_S1_S1_E1v+40];
	mul.f32 	%f465, %f99, %f464;
	sub.f32 	%f466, %f1201, %f465;
	ld.shared.f32 	%f467, [_ZZ34rwkv7_state_clampw_backward_kernelIfLi32ELi16EEviiPT_S1_S1_S1_S1_S1_S1_PfS2_S2_S1_S1_S1_S1_S1_S1_E2sa+40];
	mul.f32 	%f468, %f101, %f467;
	sub.f32 	%f469, %f466, %f468;
	mul.f32 	%f1201, %f373, %f469;
	ld.shared.f32 	%f470, [_ZZ34rwkv7_state_clampw_backward_kernelIfLi32ELi16EEviiPT_S1_S1_S1_S1_S1_S1_PfS2_S2_S1_S1_S1_S1_S1_S1_E1r+40];
	fma.rn.f32 	%f471, %f102, %f470, %f1233;
	fma.rn.f32 	%f472, %f97, %f326, %f1169;
	ld.shared.f32 	%f473, [_ZZ34rwkv7_state_clampw_backward_kernelIfLi32ELi16EEviiPT_S1_S1_S1_S1_S1_S1_PfS2_S2_S1_S1_S1_S1_S1_S1_E1v+44];
	mul.f32 	%f474, %f99, %f473;
	sub.f32 	%f475, %f1200, %f474;
	ld.shared.f32 	%f476, [_ZZ34rwkv7_state_clampw_backward_kernelIfLi32ELi16EEviiPT_S1_S1_S1_S1_S1_S1_PfS2_S2_S1_S1_S1_S1_S1_S1_E2sa+44];
	mul.f32 	%f477, %f101, %f476;
	sub.f32 	%f478, %f475, %f477;
	mul.f32 	%f1200, %f373, %f478;
	ld.shared.f32 	%f479, [_ZZ34rwkv7_state_clampw_backward_kernelIfLi32ELi16EEviiPT_S1_S1_S1_S1_S1_S1_PfS2_S2_S1_S1_S1_S1_S1_S1_E1r+44];
	fma.rn.f32 	%f480, %f102, %f479, %f1232;
	fma.rn.f32 	%f481, %f97, %f328, %f1168;
	ld.shared.f32 	%f482, [_ZZ34rwkv7_state_clampw_backward_kernelIfLi32ELi16EEviiPT_S1_S1_S1_S1_S1_S1_PfS2_S2_S1_S1_S1_S1_S1_S1_E1v+48];
	mul.f32 	%f483, %f99, %f482;
	sub.f32 	%f484, %f1199, %f483;
	ld.shared.f32 	%f485, [_ZZ34rwkv7_state_clampw_backward_kernelIfLi32ELi16EEviiPT_S1_S1_S1_S1_S1_S1_PfS2_S2_S1_S1_S1_S1_S1_S1_E2sa+48];
	mul.f32 	%f486, %f101, %f485;
	sub.f32 	%f487, %f484, %f486;
	mul.f32 	%f1199, %f373, %f487;
	ld.shared.f32 	%f488, [_ZZ34rwkv7_state_clampw_backward_kernelIfLi32ELi16EEviiPT_S1_S1_S1_S1_S1_S1_PfS2_S2_S1_S1_S1_S1_S1_S1_E1r+48];
	fma.rn.f32 	%f489, %f102, %f488, %f1231;
	fma.rn.f32 	%f490, %f97, %f330, %f1167;
	ld.shared.f32 	%f491, [_ZZ34rwkv7_state_clampw_backward_kernelIfLi32ELi16EEviiPT_S1_S1_S1_S1_S1_S1_PfS2_S2_S1_S1_S1_S1_S1_S1_E1v+52];
	mul.f32 	%f492, %f99, %f491;
	sub.f32 	%f493, %f1198, %f492;
	ld.shared.f32 	%f494, [_ZZ34rwkv7_state_clampw_backward_kernelIfLi32ELi16EEviiPT_S1_S1_S1_S1_S1_S1_PfS2_S2_S1_S1_S1_S1_S1_S1_E2sa+52];
	mul.f32 	%f495, %f101, %f494;
	sub.f32 	%f496, %f493, %f495;
	mul.f32 	%f1198, %f373, %f496;
	ld.shared.f32 	%f497, [_ZZ34rwkv7_state_clampw_backward_kernelIfLi32ELi16EEviiPT_S1_S1_S1_S1_S1_S1_PfS2_S2_S1_S1_S1_S1_S1_S1_E1r+52];
	fma.rn.f32 	%f498, %f102, %f497, %f1230;
	fma.rn.f32 	%f499, %f97, %f332, %f1166;
	ld.shared.f32 	%f500, [_ZZ34rwkv7_state_clampw_backward_kernelIfLi32ELi16EEviiPT_S1_S1_S1_S1_S1_S1_PfS2_S2_S1_S1_S1_S1_S1_S1_E1v+56];
	mul.f32 	%f501, %f99, %f500;
	sub.f32 	%f502, %f1197, %f501;
	ld.shared.f32 	%f503, [_ZZ34rwkv7_state_clampw_backward_kernelIfLi32ELi16EEviiPT_S1_S1_S1_S1_S1_S1_PfS2_S2_S1_S1_S1_S1_S1_S1_E2sa+56];
	mul.f32 	%f504, %f101, %f503;
	sub.f32 	%f505, %f502, %f504;
	mul.f32 	%f1197, %f373, %f505;
	ld.shared.f32 	%f506, [_ZZ34rwkv7_state_clampw_backward_kernelIfLi32ELi16EEviiPT_S1_S1_S1_S1_S1_S1_PfS2_S2_S1_S1_S1_S1_S1_S1_E1r+56];
	fma.rn.f32 	%f507, %f102, %f506, %f1229;
	fma.rn.f32 	%f508, %f97, %f334, %f1165;
	ld.shared.f32 	%f509, [_ZZ34rwkv7_state_clampw_backward_kernelIfLi32ELi16EEviiPT_S1_S1_S1_S1_S1_S1_PfS2_S2_S1_S1_S1_S1_S1_S1_E1v+60];
	mul.f32 	%f510, %f99, %f509;
	sub.f32 	%f511, %f1196, %f510;
	ld.shared.f32 	%f512, [_ZZ34rwkv7_state_clampw_backward_kernelIfLi32ELi16EEviiPT_S1_S1_S1_S1_S1_S1_PfS2_S2_S1_S1_S1_S1_S1_S1_E2sa+60];
	mul.f32 	%f513, %f101, %f512;
	sub.f32 	%f514, %f511, %f513;
	mul.f32 	%f1196, %f373, %f514;
	ld.shared.f32 	%f515, [_ZZ34rwkv7_state_clampw_backward_kernelIfLi32ELi16EEviiPT_S1_S1_S1_S1_S1_S1_PfS2_S2_S1_S1_S1_S1_S1_S1_E1r+60];
	fma.rn.f32 	%f516, %f102, %f515, %f1228;
	fma.rn.f32 	%f517, %f97, %f336, %f1164;
	ld.shared.f32 	%f518, [_ZZ34rwkv7_state_clampw_backward_kernelIfLi32ELi16EEviiPT_S1_S1_S1_S1_S1_S1_PfS2_S2_S1_S1_S1_S1_S1_S1_E1v+64];
	mul.f32 	%f519, %f99, %f518;
	sub.f32 	%f520, %f1195, %f519;
	ld.shared.f32 	%f521, [_ZZ34rwkv7_state_clampw_backward_kernelIfLi32ELi16EEviiPT_S1_S1_S1_S1_S1_S1_PfS2_S2_S1_S1_S1_S1_S1_S1_E2sa+64];
	mul.f32 	%f522, %f101, %f521;
	sub.f32 	%f523, %f520, %f522;
	mul.f32 	%f1195, %f373, %f523;
	ld.shared.f32 	%f524, [_ZZ34rwkv7_state_clampw_backward_kernelIfLi32ELi16EEviiPT_S1_S1_S1_S1_S1_S1_PfS2_S2_S1_S1_S1_S1_S1_S1_E1r+64];
	fma.rn.f32 	%f525, %f102, %f524, %f1227;
	fma.rn.f32 	%f526, %f97, %f338, %f1163;
	ld.shared.f32 	%f527, [_ZZ34rwkv7_state_clampw_backward_kernelIfLi32ELi16EEviiPT_S1_S1_S1_S1_S1_S1_PfS2_S2_S1_S1_S1_S1_S1_S1_E1v+68];
	mul.f32 	%f528, %f99, %f527;
	sub.f32 	%f529, %f1194, %f528;
	ld.shared.f32 	%f530, [_ZZ34rwkv7_state_clampw_backward_kernelIfLi32ELi16EEviiPT_S1_S1_S1_S1_S1_S1_PfS2_S2_S1_S1_S1_S1_S1_S1_E2sa+68];
	mul.f32 	%f531, %f101, %f530;
	sub.f32 	%f532, %f529, %f531;
	mul.f32 	%f1194, %f373, %f532;
	ld.shared.f32 	%f533, [_ZZ34rwkv7_state_clampw_backward_kernelIfLi32ELi16EEviiPT_S1_S1_S1_S1_S1_S1_PfS2_S2_S1_S1_S1_S1_S1_S1_E1r+68];
	fma.rn.f32 	%f534, %f102, %f533, %f1226;
	fma.rn.f32 	%f535, %f97, %f340, %f1162;
	ld.shared.f32 	%f536, [_ZZ34rwkv7_state_clampw_backward_kernelIfLi32ELi16EEviiPT_S1_S1_S1_S1_S1_S1_PfS2_S2_S1_S1_S1_S1_S1_S1_E1v+72];
	mul.f32 	%f537, %f99, %f536;
	sub.f32 	%f538, %f1193, %f537;
	ld.shared.f32 	%f539, [_ZZ34rwkv7_state_clampw_backward_kernelIfLi32ELi16EEviiPT_S1_S1_S1_S1_S1_S1_PfS2_S2_S1_S1_S1_S1_S1_S1_E2sa+72];
	mul.f32 	%f540, %f101, %f539;
	sub.f32 	%f541, %f538, %f540;
	mul.f32 	%f1193, %f373, %f541;
	ld.shared.f32 	%f542, [_ZZ34rwkv7_state_clampw_backward_kernelIfLi32ELi16EEviiPT_S1_S1_S1_S1_S1_S1_PfS2_S2_S1_S1_S1_S1_S1_S1_E1r+72];
	fma.rn.f32 	%f543, %f102, %f542, %f1225;
	fma.rn.f32 	%f544, %f97, %f342, %f1161;
	ld.shared.f32 	%f545, [_ZZ34rwkv7_state_clampw_backward_kernelIfLi32ELi16EEviiPT_S1_S1_S1_S1_S1_S1_PfS2_S2_S1_S1_S1_S1_S1_S1_E1v+76];
	mul.f32 	%f546, %f99, %f545;
	sub.f32 	%f547, %f1192, %f546;
	ld.shared.f32 	%f548, [_ZZ34rwkv7_state_clampw_backward_kernelIfLi32ELi16EEviiPT_S1_S1_S1_S1_S1_S1_PfS2_S2_S1_S1_S1_S1_S1_S1_E2sa+76];
	mul.f32 	%f549, %f101, %f548;
	sub.f32 	%f550, %f547, %f549;
	mul.f32 	%f1192, %f373, %f550;
	ld.shared.f32 	%f551, [_ZZ34rwkv7_state_clampw_backward_kernelIfLi32ELi16EEviiPT_S1_S1_S1_S1_S1_S1_PfS2_S2_S1_S1_S1_S1_S1_S1_E1r+76];
	fma.rn.f32 	%f552, %f102, %f551, %f1224;
	fma.rn.f32 	%f553, %f97, %f344, %f1160;
	ld.shared.f32 	%f554, [_ZZ34rwkv7_state_clampw_backward_kernelIfLi32ELi16EEviiPT_S1_S1_S1_S1_S1_S1_PfS2_S2_S1_S1_S1_S1_S1_S1_E1v+80];
	mul.f32 	%f555, %f99, %f554;
	sub.f32 	%f556, %f1191, %f555;
	ld.shared.f32 	%f557, [_ZZ34rwkv7_state_clampw_backward_kernelIfLi32ELi16EEviiPT_S1_S1_S1_S1_S1_S1_PfS2_S2_S1_S1_S1_S1_S1_S1_E2sa+80];
	mul.f32 	%f558, %f101, %f557;
	sub.f32 	%f559, %f556, %f558;
	mul.f32 	%f1191, %f373, %f559;
	ld.shared.f32 	%f560, [_ZZ34rwkv7_state_clampw_backward_kernelIfLi32ELi16EEviiPT_S1_S1_S1_S1_S1_S1_PfS2_S2_S1_S1_S1_S1_S1_S1_E1r+80];
	fma.rn.f32 	%f561, %f102, %f560, %f1223;
	fma.rn.f32 	%f562, %f97, %f346, %f1159;
	ld.shared.f32 	%f563, [_ZZ34rwkv7_state_clampw_backward_kernelIfLi32ELi16EEviiPT_S1_S1_S1_S1_S1_S1_PfS2_S2_S1_S1_S1_S1_S1_S1_E1v+84];
	mul.f32 	%f564, %f99, %f563;
	sub.f32 	%f565, %f1190, %f564;
	ld.shared.f32 	%f566, [_ZZ34rwkv7_state_clampw_backward_kernelIfLi32ELi16EEviiPT_S1_S1_S1_S1_S1_S1_PfS2_S2_S1_S1_S1_S1_S1_S1_E2sa+84];
	mul.f32 	%f567, %f101, %f566;
	sub.f32 	%f568, %f565, %f567;
	mul.f32 	%f1190, %f373, %f568;
	ld.shared.f32 	%f569, [_ZZ34rwkv7_state_clampw_backward_kernelIfLi32ELi16EEviiPT_S1_S1_S1_S1_S1_S1_PfS2_S2_S1_S1_S1_S1_S1_S1_E1r+84];
	fma.rn.f32 	%f570, %f102, %f569, %f1222;
	fma.rn.f32 	%f571, %f97, %f348, %f1158;
	ld.shared.f32 	%f572, [_ZZ34rwkv7_state_clampw_backward_kernelIfLi32ELi16EEviiPT_S1_S1_S1_S1_S1_S1_PfS2_S2_S1_S1_S1_S1_S1_S1_E1v+88];
	mul.f32 	%f573, %f99, %f572;
	sub.f32 	%f574, %f1189, %f573;
	ld.shared.f32 	%f575, [_ZZ34rwkv7_state_clampw_backward_kernelIfLi32ELi16EEviiPT_S1_S1_S1_S1_S1_S1_PfS2_S2_S1_S1_S1_S1_S1_S1_E2sa+88];
	mul.f32 	%f576, %f101, %f575;
	sub.f32 	%f577, %f574, %f576;
	mul.f32 	%f1189, %f373, %f577;
	ld.shared.f32 	%f578, [_ZZ34rwkv7_state_clampw_backward_kernelIfLi32ELi16EEviiPT_S1_S1_S1_S1_S1_S1_PfS2_S2_S1_S1_S1_S1_S1_S1_E1r+88];
	fma.rn.f32 	%f579, %f102, %f578, %f1221;
	fma.rn.f32 	%f580, %f97, %f350, %f1157;
	ld.shared.f32 	%f581, [_ZZ34rwkv7_state_clampw_backward_kernelIfLi32ELi16EEviiPT_S1_S1_S1_S1_S1_S1_PfS2_S2_S1_S1_S1_S1_S1_S1_E1v+92];
	mul.f32 	%f582, %f99, %f581;
	sub.f32 	%f583, %f1188, %f582;
	ld.shared.f32 	%f584, [_ZZ34rwkv7_state_clampw_backward_kernelIfLi32ELi16EEviiPT_S1_S1_S1_S1_S1_S1_PfS2_S2_S1_S1_S1_S1_S1_S1_E2sa+92];
	mul.f32 	%f585, %f101, %f584;
	sub.f32 	%f586, %f583, %f585;
	mul.f32 	%f1188, %f373, %f586;
	ld.shared.f32 	%f587, [_ZZ34rwkv7_state_clampw_backward_kernelIfLi32ELi16EEviiPT_S1_S1_S1_S1_S1_S1_PfS2_S2_S1_S1_S1_S1_S1_S1_E1r+92];
	fma.rn.f32 	%f588, %f102, %f587, %f1220;
	fma.rn.f32 	%f589, %f97, %f352, %f1156;
	ld.shared.f32 	%f590, [_ZZ34rwkv7_state_clampw_backward_kernelIfLi32ELi16EEviiPT_S1_S1_S1_S1_S1_S1_PfS2_S2_S1_S1_S1_S1_S1_S1_E1v+96];
	mul.f32 	%f591, %f99, %f590;
	sub.f32 	%f592, %f1187, %f591;
	ld.shared.f32 	%f593, [_ZZ34rwkv7_state_clampw_backward_kernelIfLi32ELi16EEviiPT_S1_S1_S1_S1_S1_S1_PfS2_S2_S1_S1_S1_S1_S1_S1_E2sa+96];
	mul.f32 	%f594, %f101, %f593;
	sub.f32 	%f595, %f592, %f594;
	mul.f32 	%f1187, %f373, %f595;
	ld.shared.f32 	%f596, [_ZZ34rwkv7_state_clampw_backward_kernelIfLi32ELi16EEviiPT_S1_S1_S1_S1_S1_S1_PfS2_S2_S1_S1_S1_S1_S1_S1_E1r+96];
	fma.rn.f32 	%f597, %f102, %f596, %f1219;
	fma.rn.f32 	%f598, %f97, %f354, %f1155;
	ld.shared.f32 	%f599, [_ZZ34rwkv7_state_clampw_backward_kernelIfLi32ELi16EEviiPT_S1_S1_S1_S1_S1_S1_PfS2_S2_S1_S1_S1_S1_S1_S1_E1v+100];
	mul.f32 	%f600, %f99, %f599;
	sub.f32 	%f601, %f1186, %f600;
	ld.shared.f32 	%f602, [_ZZ34rwkv7_state_clampw_backward_kernelIfLi32ELi16EEviiPT_S1_S1_S1_S1_S1_S1_PfS2_S2_S1_S1_S1_S1_S1_S1_E2sa+100];
	mul.f32 	%f603, %f101, %f602;
	sub.f32 	%f604, %f601, %f603;
	mul.f32 	%f1186, %f373, %f604;
	ld.shared.f32 	%f605, [_ZZ34rwkv7_state_clampw_backward_kernelIfLi32ELi16EEviiPT_S1_S1_S1_S1_S1_S1_PfS2_S2_S1_S1_S1_S1_S1_S1_E1r+100];
	fma.rn.f32 	%f606, %f102, %f605, %f1218;
	fma.rn.f32 	%f607, %f97, %f356, %f1154;
	ld.shared.f32 	%f608, [_ZZ34rwkv7_state_clampw_backward_kernelIfLi32ELi16EEviiPT_S1_S1_S1_S1_S1_S1_PfS2_S2_S1_S1_S1_S1_S1_S1_E1v+104];
	mul.f32 	%f609, %f99, %f608;
	sub.f32 	%f610, %f1185, %f609;
	ld.shared.f32 	%f611, [_ZZ34rwkv7_state_clampw_backward_kernelIfLi32ELi16EEviiPT_S1_S1_S1_S1_S1_S1_PfS2_S2_S1_S1_S1_S1_S1_S1_E2sa+104];
	mul.f32 	%f612, %f101, %f611;
	sub.f32 	%f613, %f610, %f612;
	mul.f32 	%f1185, %f373, %f613;
	ld.shared.f32 	%f614, [_ZZ34rwkv7_state_clampw_backward_kernelIfLi32ELi16EEviiPT_S1_S1_S1_S1_S1_S1_PfS2_S2_S1_S1_S1_S1_S1_S1_E1r+104];
	fma.rn.f32 	%f615, %f102, %f614, %f1217;
	fma.rn.f32 	%f616, %f97, %f358, %f1153;
	ld.shared.f32 	%f617, [_ZZ34rwkv7_state_clampw_backward_kernelIfLi32ELi16EEviiPT_S1_S1_S1_S1_S1_S1_PfS2_S2_S1_S1_S1_S1_S1_S1_E1v+108];
	mul.f32 	%f618, %f99, %f617;
	sub.f32 	%f619, %f1184, %f618;
	ld.shared.f32 	%f620, [_ZZ34rwkv7_state_clampw_backward_kernelIfLi32ELi16EEviiPT_S1_S1_S1_S1_S1_S1_PfS2_S2_S1_S1_S1_S1_S1_S1_E2sa+108];
	mul.f32 	%f621, %f101, %f620;
	sub.f32 	%f622, %f619, %f621;
	mul.f32 	%f1184, %f373, %f622;
	ld.shared.f32 	%f623, [_ZZ34rwkv7_state_clampw_backward_kernelIfLi32ELi16EEviiPT_S1_S1_S1_S1_S1_S1_PfS2_S2_S1_S1_S1_S1_S1_S1_E1r+108];
	fma.rn.f32 	%f624, %f102, %f623, %f1216;
	fma.rn.f32 	%f625, %f97, %f360, %f1152;
	ld.shared.f32 	%f626, [_ZZ34rwkv7_state_clampw_backward_kernelIfLi32ELi16EEviiPT_S1_S1_S1_S1_S1_S1_PfS2_S2_S1_S1_S1_S1_S1_S1_E1v+112];
	mul.f32 	%f627, %f99, %f626;
	sub.f32 	%f628, %f1183, %f627;
	ld.shared.f32 	%f629, [_ZZ34rwkv7_state_clampw_backward_kernelIfLi32ELi16EEviiPT_S1_S1_S1_S1_S1_S1_PfS2_S2_S1_S1_S1_S1_S1_S1_E2sa+112];
	mul.f32 	%f630, %f101, %f629;
	sub.f32 	%f631, %f628, %f630;
	mul.f32 	%f1183, %f373, %f631;
	ld.shared.f32 	%f632, [_ZZ34rwkv7_state_clampw_backward_kernelIfLi32ELi16EEviiPT_S1_S1_S1_S1_S1_S1_PfS2_S2_S1_S1_S1_S1_S1_S1_E1r+112];
	fma.rn.f32 	%f633, %f102, %f632, %f1215;
	fma.rn.f32 	%f634, %f97, %f362, %f1151;
	ld.shared.f32 	%f635, [_ZZ34rwkv7_state_clampw_backward_kernelIfLi32ELi16EEviiPT_S1_S1_S1_S1_S1_S1_PfS2_S2_S1_S1_S1_S1_S1_S1_E1v+116];
	mul.f32 	%f636, %f99, %f635;
	sub.f32 	%f637, %f1182, %f636;
	ld.shared.f32 	%f638, [_ZZ34rwkv7_state_clampw_backward_kernelIfLi32ELi16EEviiPT_S1_S1_S1_S1_S1_S1_PfS2_S2_S1_S1_S1_S1_S1_S1_E2sa+116];
	mul.f32 	%f639, %f101, %f638;
	sub.f32 	%f640, %f637, %f639;
	mul.f32 	%f1182, %f373, %f640;
	ld.shared.f32 	%f641, [_ZZ34rwkv7_state_clampw_backward_kernelIfLi32ELi16EEviiPT_S1_S1_S1_S1_S1_S1_PfS2_S2_S1_S1_S1_S1_S1_S1_E1r+116];
	fma.rn.f32 	%f642, %f102, %f641, %f1214;
	fma.rn.f32 	%f643, %f97, %f364, %f1150;
	ld.shared.f32 	%f644, [_ZZ34rwkv7_state_clampw_backward_kernelIfLi32ELi16EEviiPT_S1_S1_S1_S1_S1_S1_PfS2_S2_S1_S1_S1_S1_S1_S1_E1v+120];
	mul.f32 	%f645, %f99, %f644;
	sub.f32 	%f646, %f1181, %f645;
	ld.shared.f32 	%f647, [_ZZ34rwkv7_state_clampw_backward_kernelIfLi32ELi16EEviiPT_S1_S1_S1_S1_S1_S1_PfS2_S2_S1_S1_S1_S1_S1_S1_E2sa+120];
	mul.f32 	%f648, %f101, %f647;
	sub.f32 	%f649, %f646, %f648;
	mul.f32 	%f1181, %f373, %f649;
	ld.shared.f32 	%f650, [_ZZ34rwkv7_state_clampw_backward_kernelIfLi32ELi16EEviiPT_S1_S1_S1_S1_S1_S1_PfS2_S2_S1_S1_S1_S1_S1_S1_E1r+120];
	fma.rn.f32 	%f651, %f102, %f650, %f1213;
	fma.rn.f32 	%f652, %f97, %f366, %f1149;
	ld.shared.f32 	%f653, [_ZZ34rwkv7_state_clampw_backward_kernelIfLi32ELi16EEviiPT_S1_S1_S1_S1_S1_S1_PfS2_S2_S1_S1_S1_S1_S1_S1_E1v+124];
	mul.f32 	%f654, %f99, %f653;
	sub.f32 	%f655, %f1180, %f654;
	ld.shared.f32 	%f656, [_ZZ34rwkv7_state_clampw_backward_kernelIfLi32ELi16EEviiPT_S1_S1_S1_S1_S1_S1_PfS2_S2_S1_S1_S1_S1_S1_S1_E2sa+124];
	mul.f32 	%f657, %f101, %f656;
	sub.f32 	%f658, %f655, %f657;
	mul.f32 	%f1180, %f373, %f658;
	ld.shared.f32 	%f659, [_ZZ34rwkv7_state_clampw_backward_kernelIfLi32ELi16EEviiPT_S1_S1_S1_S1_S1_S1_PfS2_S2_S1_S1_S1_S1_S1_S1_E1r+124];
	fma.rn.f32 	%f660, %f102, %f659, %f1212;
	fma.rn.f32 	%f661, %f97, %f368, %f1148;
	fma.rn.f32 	%f662, %f382, %f1211, 0f00000000;
	fma.rn.f32 	%f663, %f382, %f374, 0f00000000;
	ld.shared.f32 	%f664, [_ZZ34rwkv7_state_clampw_backward_kernelIfLi32ELi16EEviiPT_S1_S1_S1_S1_S1_S1_PfS2_S2_S1_S1_S1_S1_S1_S1_E1k];
	fma.rn.f32 	%f665, %f381, %f664, 0f00000000;
	ld.shared.f32 	%f666, [_ZZ34rwkv7_state_clampw_backward_kernelIfLi32ELi16EEviiPT_S1_S1_S1_S1_S1_S1_PfS2_S2_S1_S1_S1_S1_S1_S1_E1b];
	fma.rn.f32 	%f667, %f381, %f666, 0f00000000;
	fma.rn.f32 	%f668, %f382, %f377, 0f00000000;
	fma.rn.f32 	%f669, %f391, %f1210, %f662;
	fma.rn.f32 	%f670, %f391, %f383, %f663;
	ld.shared.f32 	%f671, [_ZZ34rwkv7_state_clampw_backward_kernelIfLi32ELi16EEviiPT_S1_S1_S1_S1_S1_S1_PfS2_S2_S1_S1_S1_S1_S1_S1_E1k+4];
	fma.rn.f32 	%f672, %f390, %f671, %f665;
	ld.shared.f32 	%f673, [_ZZ34rwkv7_state_clampw_backward_kernelIfLi32ELi16EEviiPT_S1_S1_S1_S1_S1_S1_PfS2_S2_S1_S1_S1_S1_S1_S1_E1b+4];
	fma.rn.f32 	%f674, %f390, %f673, %f667;
	fma.rn.f32 	%f675, %f391, %f386, %f668;
	fma.rn.f32 	%f676, %f400, %f1209, %f669;
	fma.rn.f32 	%f677, %f400, %f392, %f670;
	ld.shared.f32 	%f678, [_ZZ34rwkv7_state_clampw_backward_kernelIfLi32ELi16EEviiPT_S1_S1_S1_S1_S1_S1_PfS2_S2_S1_S1_S1_S1_S1_S1_E1k+8];
	fma.rn.f32 	%f679, %f399, %f678, %f672;
	ld.shared.f32 	%f680, [_ZZ34rwkv7_state_clampw_backward_kernelIfLi32ELi16EEviiPT_S1_S1_S1_S1_S1_S1_PfS2_S2_S1_S1_S1_S1_S1_S1_E1b+8];
	fma.rn.f32 	%f681, %f399, %f680, %f674;
	fma.rn.f32 	%f682, %f400, %f395, %f675;
	fma.rn.f32 	%f683, %f409, %f1208, %f676;
	fma.rn.f32 	%f684, %f409, %f401, %f677;
	ld.shared.f32 	%f685, [_ZZ34rwkv7_state_clampw_backward_kernelIfLi32ELi16EEviiPT_S1_S1_S1_S1_S1_S1_PfS2_S2_S1_S1_S1_S1_S1_S1_E1k+12];
	fma.rn.f32 	%f686, %f408, %f685, %f679;
	ld.shared.f32 	%f687, [_ZZ34rwkv7_state_clampw_backward_kernelIfLi32ELi16EEviiPT_S1_S1_S1_S1_S1_S1_PfS2_S2_S1_S1_S1_S1_S1_S1_E1b+12];
	fma.rn.f32 	%f688, %f408, %f687, %f681;
	fma.rn.f32 	%f689, %f409, %f404, %f682;
	fma.rn.f32 	%f690, %f418, %f1207, %f683;
	fma.rn.f32 	%f691, %f418, %f410, %f684;
	ld.shared.f32 	%f692, [_ZZ34rwkv7_state_clampw_backward_kernelIfLi32ELi16EEviiPT_S1_S1_S1_S1_S1_S1_PfS2_S2_S1_S1_S1_S1_S1_S1_E1k+16];
	fma.rn.f32 	%f693, %f417, %f692, %f686;
	ld.shared.f32 	%f694, [_ZZ34rwkv7_state_clampw_backward_kernelIfLi32ELi16EEviiPT_S1_S1_S1_S1_S1_S1_PfS2_S2_S1_S1_S1_S1_S1_S1_E1b+16];
	fma.rn.f32 	%f695, %f417, %f694, %f688;
	fma.rn.f32 	%f696, %f418, %f413, %f689;
	fma.rn.f32 	%f697, %f427, %f1206, %f690;
	fma.rn.f32 	%f698, %f427, %f419, %f691;
	ld.shared.f32 	%f699, [_ZZ34rwkv7_state_clampw_backward_kernelIfLi32ELi16EEviiPT_S1_S1_S1_S1_S1_S1_PfS2_S2_S1_S1_S1_S1_S1_S1_E1k+20];
	fma.rn.f32 	%f700, %f426, %f699, %f693;
	ld.shared.f32 	%f701, [_ZZ34rwkv7_state_clampw_backward_kernelIfLi32ELi16EEviiPT_S1_S1_S1_S1_S1_S1_PfS2_S2_S1_S1_S1_S1_S1_S1_E1b+20];
	fma.rn.f32 	%f702, %f426, %f701, %f695;
	fma.rn.f32 	%f703, %f427, %f422, %f696;
	fma.rn.f32 	%f704, %f436, %f1205, %f697;
	fma.rn.f32 	%f705, %f436, %f428, %f698;
	ld.shared.f32 	%f706, [_ZZ34rwkv7_state_clampw_backward_kernelIfLi32ELi16EEviiPT_S1_S1_S1_S1_S1_S1_PfS2_S2_S1_S1_S1_S1_S1_S1_E1k+24];
	fma.rn.f32 	%f707, %f435, %f706, %f700;
	ld.shared.f32 	%f708, [_ZZ34rwkv7_state_clampw_backward_kernelIfLi32ELi16EEviiPT_S1_S1_S1_S1_S1_S1_PfS2_S2_S1_S1_S1_S1_S1_S1_E1b+24];
	fma.rn.f32 	%f709, %f435, %f708, %f702;
	fma.rn.f32 	%f710, %f436, %f431, %f703;
	fma.rn.f32 	%f711, %f445, %f1204, %f704;
	fma.rn.f32 	%f712, %f445, %f437, %f705;
	ld.shared.f32 	%f713, [_ZZ34rwkv7_state_clampw_backward_kernelIfLi32ELi16EEviiPT_S1_S1_S1_S1_S1_S1_PfS2_S2_S1_S1_S1_S1_S1_S1_E1k+28];
	fma.rn.f32 	%f714, %f444, %f713, %f707;
	ld.shared.f32 	%f715, [_ZZ34rwkv7_state_clampw_backward_kernelIfLi32ELi16EEviiPT_S1_S1_S1_S1_S1_S1_PfS2_S2_S1_S1_S1_S1_S1_S1_E1b+28];
	fma.rn.f32 	%f716, %f444, %f715, %f709;
	fma.rn.f32 	%f717, %f445, %f440, %f710;
	fma.rn.f32 	%f718, %f454, %f1203, %f711;
	fma.rn.f32 	%f719, %f454, %f446, %f712;
	ld.shared.f32 	%f720, [_ZZ34rwkv7_state_clampw_backward_kernelIfLi32ELi16EEviiPT_S1_S1_S1_S1_S1_S1_PfS2_S2_S1_S1_S1_S1_S1_S1_E1k+32];
	fma.rn.f32 	%f721, %f453, %f720, %f714;
	ld.shared.f32 	%f722, [_ZZ34rwkv7_state_clampw_backward_kernelIfLi32ELi16EEviiPT_S1_S1_S1_S1_S1_S1_PfS2_S2_S1_S1_S1_S1_S1_S1_E1b+32];
	fma.rn.f32 	%f723, %f453, %f722, %f716;
	fma.rn.f32 	%f724, %f454, %f449, %f717;
	fma.rn.f32 	%f725, %f463, %f1202, %f718;
	fma.rn.f32 	%f726, %f463, %f455, %f719;
	ld.shared.f32 	%f727, [_ZZ34rwkv7_state_clampw_backward_kernelIfLi32ELi16EEviiPT_S1_S1_S1_S1_S1_S1_PfS2_S2_S1_S1_S1_S1_S1_S1_E1k+36];
	fma.rn.f32 	%f728, %f462, %f727, %f721;
	ld.shared.f32 	%f729, [_ZZ34rwkv7_state_clampw_backward_kernelIfLi32ELi16EEviiPT_S1_S1_S1_S1_S1_S1_PfS2_S2_S1_S1_S1_S1_S1_S1_E1b+36];
	fma.rn.f32 	%f730, %f462, %f729, %f723;
	fma.rn.f32 	%f731, %f463, %f458, %f724;
	fma.rn.f32 	%f732, %f472, %f1201, %f725;
	fma.rn.f32 	%f733, %f472, %f464, %f726;
	ld.shared.f32 	%f734, [_ZZ34rwkv7_state_clampw_backward_kernelIfLi32ELi16EEviiPT_S1_S1_S1_S1_S1_S1_PfS2_S2_S1_S1_S1_S1_S1_S1_E1k+40];
	fma.rn.f32 	%f735, %f471, %f734, %f728;
	ld.shared.f32 	%f736, [_ZZ34rwkv7_state_clampw_backward_kernelIfLi32ELi16EEviiPT_S1_S1_S1_S1_S1_S1_PfS2_S2_S1_S1_S1_S1_S1_S1_E1b+40];
	fma.rn.f32 	%f737, %f471, %f736, %f730;
	fma.rn.f32 	%f738, %f472, %f467, %f731;
	fma.rn.f32 	%f739, %f481, %f1200, %f732;
	fma.rn.f32 	%f740, %f481, %f473, %f733;
	ld.shared.f32 	%f741, [_ZZ34rwkv7_state_clampw_backward_kernelIfLi32ELi16EEviiPT_S1_S1_S1_S1_S1_S1_PfS2_S2_S1_S1_S1_S1_S1_S1_E1k+44];
	fma.rn.f32 	%f742, %f480, %f741, %f735;
	ld.shared.f32 	%f743, [_ZZ34rwkv7_state_clampw_backward_kernelIfLi32ELi16EEviiPT_S1_S1_S1_S1_S1_S1_PfS2_S2_S1_S1_S1_S1_S1_S1_E1b+44];
	fma.rn.f32 	%f744, %f480, %f743, %f737;
	fma.rn.f32 	%f745, %f481, %f476, %f738;
	fma.rn.f32 	%f746, %f490, %f1199, %f739;
	fma.rn.f32 	%f747, %f490, %f482, %f740;
	ld.shared.f32 	%f748, [_ZZ34rwkv7_state_clampw_backward_kernelIfLi32ELi16EEviiPT_S1_S1_S1_S1_S1_S1_PfS2_S2_S1_S1_S1_S1_S1_S1_E1k+48];
	fma.rn.f32 	%f749, %f489, %f748, %f742;
	ld.shared.f32 	%f750, [_ZZ34rwkv7_state_clampw_backward_kernelIfLi32ELi16EEviiPT_S1_S1_S1_S1_S1_S1_PfS2_S2_S1_S1_S1_S1_S1_S1_E1b+48];
	fma.rn.f32 	%f751, %f489, %f750, %f744;
	fma.rn.f32 	%f752, %f490, %f485, %f745;
	fma.rn.f32 	%f753, %f499, %f1198, %f746;
	fma.rn.f32 	%f754, %f499, %f491, %f747;
	ld.shared.f32 	%f755, [_ZZ34rwkv7_state_clampw_backward_kernelIfLi32ELi16EEviiPT_S1_S1_S1_S1_S1_S1_PfS2_S2_S1_S1_S1_S1_S1_S1_E1k+52];
	fma.rn.f32 	%f756, %f498, %f755, %f749;
	ld.shared.f32 	%f757, [_ZZ34rwkv7_state_clampw_backward_kernelIfLi32ELi16EEviiPT_S1_S1_S1_S1_S1_S1_PfS2_S2_S1_S1_S1_S1_S1_S1_E1b+52];
	fma.rn.f32 	%f758, %f498, %f757, %f751;
	fma.rn.f32 	%f759, %f499, %f494, %f752;
	fma.rn.f32 	%f760, %f508, %f1197, %f753;
	fma.rn.f32 	%f761, %f508, %f500, %f754;
	ld.shared.f32 	%f762, [_ZZ34rwkv7_state_clampw_backward_kernelIfLi32ELi16EEviiPT_S1_S1_S1_S1_S1_S1_PfS2_S2_S1_S1_S1_S1_S1_S1_E1k+56];
	fma.rn.f32 	%f763, %f507, %f762, %f756;
	ld.shared.f32 	%f764, [_ZZ34rwkv7_state_clampw_backward_kernelIfLi32ELi16EEviiPT_S1_S1_S1_S1_S1_S1_PfS2_S2_S1_S1_S1_S1_S1_S1_E1b+56];
	fma.rn.f32 	%f765, %f507, %f764, %f758;
	fma.rn.f32 	%f766, %f508, %f503, %f759;
	fma.rn.f32 	%f767, %f517, %f1196, %f760;
	fma.rn.f32 	%f768, %f517, %f509, %f761;
	ld.shared.f32 	%f769, [_ZZ34rwkv7_state_clampw_backward_kernelIfLi32ELi16EEviiPT_S1_S1_S1_S1_S1_S1_PfS2_S2_S1_S1_S1_S1_S1_S1_E1k+60];
	fma.rn.f32 	%f770, %f516, %f769, %f763;
	ld.shared.f32 	%f771, [_ZZ34rwkv7_state_clampw_backward_kernelIfLi32ELi16EEviiPT_S1_S1_S1_S1_S1_S1_PfS2_S2_S1_S1_S1_S1_S1_S1_E1b+60];
	fma.rn.f32 	%f772, %f516, %f771, %f765;
	fma.rn.f32 	%f773, %f517, %f512, %f766;
	fma.rn.f32 	%f774, %f526, %f1195, %f767;
	fma.rn.f32 	%f775, %f526, %f518, %f768;
	ld.shared.f32 	%f776, [_ZZ34rwkv7_state_clampw_backward_kernelIfLi32ELi16EEviiPT_S1_S1_S1_S1_S1_S1_PfS2_S2_S1_S1_S1_S1_S1_S1_E1k+64];
	fma.rn.f32 	%f777, %f525, %f776, %f770;
	ld.shared.f32 	%f778, [_ZZ34rwkv7_state_clampw_backward_kernelIfLi32ELi16EEviiPT_S1_S1_S1_S1_S1_S1_PfS2_S2_S1_S1_S1_S1_S1_S1_E1b+64];
	fma.rn.f32 	%f779, %f525, %f778, %f772;
	fma.rn.f32 	%f780, %f526, %f521, %f773;
	fma.rn.f32 	%f781, %f535, %f1194, %f774;
	fma.rn.f32 	%f782, %f535, %f527, %f775;
	ld.shared.f32 	%f783, [_ZZ34rwkv7_state_clampw_backward_kernelIfLi32ELi16EEviiPT_S1_S1_S1_S1_S1_S1_PfS2_S2_S1_S1_S1_S1_S1_S1_E1k+68];
	fma.rn.f32 	%f784, %f534, %f783, %f777;
	ld.shared.f32 	%f785, [_ZZ34rwkv7_state_clampw_backward_kernelIfLi32ELi16EEviiPT_S1_S1_S1_S1_S1_S1_PfS2_S2_S1_S1_S1_S1_S1_S1_E1b+68];
	fma.rn.f32 	%f786, %f534, %f785, %f779;
	fma.rn.f32 	%f787, %f535, %f530, %f780;
	fma.rn.f32 	%f788, %f544, %f1193, %f781;
	fma.rn.f32 	%f789, %f544, %f536, %f782;
	ld.shared.f32 	%f790, [_ZZ34rwkv7_state_clampw_backward_kernelIfLi32ELi16EEviiPT_S1_S1_S1_S1_S1_S1_PfS2_S2_S1_S1_S1_S1_S1_S1_E1k+72];
	fma.rn.f32 	%f791, %f543, %f790, %f784;
	ld.shared.f32 	%f792, [_ZZ34rwkv7_state_clampw_backward_kernelIfLi32ELi16EEviiPT_S1_S1_S1_S1_S1_S1_PfS2_S2_S1_S1_S1_S1_S1_S1_E1b+72];
	fma.rn.f32 	%f793, %f543, %f792, %f786;
	fma.rn.f32 	%f794, %f544, %f539, %f787;
	fma.rn.f32 	%f795, %f553, %f1192, %f788;
	fma.rn.f32 	%f796, %f553, %f545, %f789;
	ld.shared.f32 	%f797, [_ZZ34rwkv7_state_clampw_backward_kernelIfLi32ELi16EEviiPT_S1_S1_S1_S1_S1_S1_PfS2_S2_S1_S1_S1_S1_S1_S1_E1k+76];
	fma.rn.f32 	%f798, %f552, %f797, %f791;
	ld.shared.f32 	%f799, [_ZZ34rwkv7_state_clampw_backward_kernelIfLi32ELi16EEviiPT_S1_S1_S1_S1_S1_S1_PfS2_S2_S1_S1_S1_S1_S1_S1_E1b+76];
	fma.rn.f32 	%f800, %f552, %f799, %f793;
	fma.rn.f32 	%f801, %f553, %f548, %f794;
	fma.rn.f32 	%f802, %f562, %f1191, %f795;
	fma.rn.f32 	%f803, %f562, %f554, %f796;
	ld.shared.f32 	%f804, [_ZZ34rwkv7_state_clampw_backward_kernelIfLi32ELi16EEviiPT_S1_S1_S1_S1_S1_S1_PfS2_S2_S1_S1_S1_S1_S1_S1_E1k+80];
	fma.rn.f32 	%f805, %f561, %f804, %f798;
	ld.shared.f32 	%f806, [_ZZ34rwkv7_state_clampw_backward_kernelIfLi32ELi16EEviiPT_S1_S1_S1_S1_S1_S1_PfS2_S2_S1_S1_S1_S1_S1_S1_E1b+80];
	fma.rn.f32 	%f807, %f561, %f806, %f800;
	fma.rn.f32 	%f808, %f562, %f557, %f801;
	fma.rn.f32 	%f809, %f571, %f1190, %f802;
	fma.rn.f32 	%f810, %f571, %f563, %f803;
	ld.shared.f32 	%f811, [_ZZ34rwkv7_state_clampw_backward_kernelIfLi32ELi16EEviiPT_S1_S1_S1_S1_S1_S1_PfS2_S2_S1_S1_S1_S1_S1_S1_E1k+84];
	fma.rn.f32 	%f812, %f570, %f811, %f805;
	ld.shared.f32 	%f813, [_ZZ34rwkv7_state_clampw_backward_kernelIfLi32ELi16EEviiPT_S1_S1_S1_S1_S1_S1_PfS2_S2_S1_S1_S1_S1_S1_S1_E1b+84];
	fma.rn.f32 	%f814, %f570, %f813, %f807;
	fma.rn.f32 	%f815, %f571, %f566, %f808;
	fma.rn.f32 	%f816, %f580, %f1189, %f809;
	fma.rn.f32 	%f817, %f580, %f572, %f810;
	ld.shared.f32 	%f818, [_ZZ34rwkv7_state_clampw_backward_kernelIfLi32ELi16EEviiPT_S1_S1_S1_S1_S1_S1_PfS2_S2_S1_S1_S1_S1_S1_S1_E1k+88];
	fma.rn.f32 	%f819, %f579, %f818, %f812;
	ld.shared.f32 	%f820, [_ZZ34rwkv7_state_clampw_backward_kernelIfLi32ELi16EEviiPT_S1_S1_S1_S1_S1_S1_PfS2_S2_S1_S1_S1_S1_S1_S1_E1b+88];
	fma.rn.f32 	%f821, %f579, %f820, %f814;
	fma.rn.f32 	%f822, %f580, %f575, %f815;
	fma.rn.f32 	%f823, %f589, %f1188, %f816;
	fma.rn.f32 	%f824, %f589, %f581, %f817;
	ld.shared.f32 	%f825, [_ZZ34rwkv7_state_clampw_backward_kernelIfLi32ELi16EEviiPT_S1_S1_S1_S1_S1_S1_PfS2_S2_S1_S1_S1_S1_S1_S1_E1k+92];
	fma.rn.f32 	%f826, %f588, %f825, %f819;
	ld.shared.f32 	%f827, [_ZZ34rwkv7_state_clampw_backward_kernelIfLi32ELi16EEviiPT_S1_S1_S1_S1_S1_S1_PfS2_S2_S1_S1_S1_S1_S1_S1_E1b+92];
	fma.rn.f32 	%f828, %f588, %f827, %f821;
	fma.rn.f32 	%f829, %f589, %f584, %f822;
	fma.rn.f32 	%f830, %f598, %f1187, %f823;
	fma.rn.f32 	%f831, %f598, %f590, %f824;
	ld.shared.f32 	%f832, [_ZZ34rwkv7_state_clampw_backward_kernelIfLi32ELi16EEviiPT_S1_S1_S1_S1_S1_S1_PfS2_S2_S1_S1_S1_S1_S1_S1_E1k+96];
	fma.rn.f32 	%f833, %f597, %f832, %f826;
	ld.shared.f32 	%f834, [_ZZ34rwkv7_state_clampw_backward_kernelIfLi32ELi16EEviiPT_S1_S1_S1_S1_S1_S1_PfS2_S2_S1_S1_S1_S1_S1_S1_E1b+96];
	fma.rn.f32 	%f835, %f597, %f834, %f828;
	fma.rn.f32 	%f836, %f598, %f593, %f829;
	fma.rn.f32 	%f837, %f607, %f1186, %f830;
	fma.rn.f32 	%f838, %f607, %f599, %f831;
	ld.shared.f32 	%f839, [_ZZ34rwkv7_state_clampw_backward_kernelIfLi32ELi16EEviiPT_S1_S1_S1_S1_S1_S1_PfS2_S2_S1_S1_S1_S1_S1_S1_E1k+100];
	fma.rn.f32 	%f840, %f606, %f839, %f833;
	ld.shared.f32 	%f841, [_ZZ34rwkv7_state_clampw_backward_kernelIfLi32ELi16EEviiPT_S1_S1_S1_S1_S1_S1_PfS2_S2_S1_S1_S1_S1_S1_S1_E1b+100];
	fma.rn.f32 	%f842, %f606, %f841, %f835;
	fma.rn.f32 	%f843, %f607, %f602, %f836;
	fma.rn.f32 	%f844, %f616, %f1185, %f837;
	fma.rn.f32 	%f845, %f616, %f608, %f838;
	ld.shared.f32 	%f846, [_ZZ34rwkv7_state_clampw_backward_kernelIfLi32ELi16EEviiPT_S1_S1_S1_S1_S1_S1_PfS2_S2_S1_S1_S1_S1_S1_S1_E1k+104];
	fma.rn.f32 	%f847, %f615, %f846, %f840;
	ld.shared.f32 	%f848, [_ZZ34rwkv7_state_clampw_backward_kernelIfLi32ELi16EEviiPT_S1_S1_S1_S1_S1_S1_PfS2_S2_S1_S1_S1_S1_S1_S1_E1b+104];
	fma.rn.f32 	%f849, %f615, %f848, %f842;
	fma.rn.f32 	%f850, %f616, %f611, %f843;
	fma.rn.f32 	%f851, %f625, %f1184, %f844;
	fma.rn.f32 	%f852, %f625, %f617, %f845;
	ld.shared.f32 	%f853, [_ZZ34rwkv7_state_clampw_backward_kernelIfLi32ELi16EEviiPT_S1_S1_S1_S1_S1_S1_PfS2_S2_S1_S1_S1_S1_S1_S1_E1k+108];
	fma.rn.f32 	%f854, %f624, %f853, %f847;
	ld.shared.f32 	%f855, [_ZZ34rwkv7_state_clampw_backward_kernelIfLi32ELi16EEviiPT_S1_S1_S1_S1_S1_S1_PfS2_S2_S1_S1_S1_S1_S1_S1_E1b+108];
	fma.rn.f32 	%f856, %f624, %f855, %f849;
	fma.rn.f32 	%f857, %f625, %f620, %f850;
	fma.rn.f32 	%f858, %f634, %f1183, %f851;
	fma.rn.f32 	%f859, %f634, %f626, %f852;
	ld.shared.f32 	%f860, [_ZZ34rwkv7_state_clampw_backward_kernelIfLi32ELi16EEviiPT_S1_S1_S1_S1_S1_S1_PfS2_S2_S1_S1_S1_S1_S1_S1_E1k+112];
	fma.rn.f32 	%f861, %f633, %f860, %f854;
	ld.shared.f32 	%f862, [_ZZ34rwkv7_state_clampw_backward_kernelIfLi32ELi16EEviiPT_S1_S1_S1_S1_S1_S1_PfS2_S2_S1_S1_S1_S1_S1_S1_E1b+112];
	fma.rn.f32 	%f863, %f633, %f862, %f856;
	fma.rn.f32 	%f864, %f634, %f629, %f857;
	fma.rn.f32 	%f865, %f643, %f1182, %f858;
	fma.rn.f32 	%f866, %f643, %f635, %f859;
	ld.shared.f32 	%f867, [_ZZ34rwkv7_state_clampw_backward_kernelIfLi32ELi16EEviiPT_S1_S1_S1_S1_S1_S1_PfS2_S2_S1_S1_S1_S1_S1_S1_E1k+116];
	fma.rn.f32 	%f868, %f642, %f867, %f861;
	ld.shared.f32 	%f869, [_ZZ34rwkv7_state_clampw_backward_kernelIfLi32ELi16EEviiPT_S1_S1_S1_S1_S1_S1_PfS2_S2_S1_S1_S1_S1_S1_S1_E1b+116];
	fma.rn.f32 	%f870, %f642, %f869, %f863;
	fma.rn.f32 	%f871, %f643, %f638, %f864;
	fma.rn.f32 	%f872, %f652, %f1181, %f865;
	fma.rn.f32 	%f873, %f652, %f644, %f866;
	ld.shared.f32 	%f874, [_ZZ34rwkv7_state_clampw_backward_kernelIfLi32ELi16EEviiPT_S1_S1_S1_S1_S1_S1_PfS2_S2_S1_S1_S1_S1_S1_S1_E1k+120];
	fma.rn.f32 	%f875, %f651, %f874, %f868;
	ld.shared.f32 	%f876, [_ZZ34rwkv7_state_clampw_backward_kernelIfLi32ELi16EEviiPT_S1_S1_S1_S1_S1_S1_PfS2_S2_S1_S1_S1_S1_S1_S1_E1b+120];
	fma.rn.f32 	%f877, %f651, %f876, %f870;
	fma.rn.f32 	%f878, %f652, %f647, %f871;
	fma.rn.f32 	%f879, %f661, %f1180, %f872;
	fma.rn.f32 	%f880, %f661, %f653, %f873;
	ld.shared.f32 	%f881, [_ZZ34rwkv7_state_clampw_backward_kernelIfLi32ELi16EEviiPT_S1_S1_S1_S1_S1_S1_PfS2_S2_S1_S1_S1_S1_S1_S1_E1k+124];
	fma.rn.f32 	%f882, %f660, %f881, %f875;
	ld.shared.f32 	%f883, [_ZZ34rwkv7_state_clampw_backward_kernelIfLi32ELi16EEviiPT_S1_S1_S1_S1_S1_S1_PfS2_S2_S1_S1_S1_S1_S1_S1_E1b+124];
	fma.rn.f32 	%f884, %f660, %f883, %f877;
	fma.rn.f32 	%f885, %f661, %f656, %f878;
	mul.f32 	%f886, %f879, 0fBF1B4598;
	mul.f32 	%f887, %f372, %f886;
	mul.f32 	%f888, %f98, %f887;
	mov.f32 	%f889, 0f3F800000;
	sub.f32 	%f890, %f889, %f98;
	mul.f32 	%f891, %f890, %f888;
	cvta.to.global.u64 	%rd43, %rd70;
	add.s64 	%rd44, %rd43, %rd41;
	st.global.f32 	[%rd44], %f891;
	cvta.to.global.u64 	%rd45, %rd71;
	add.s64 	%rd46, %rd45, %rd41;
	st.global.f32 	[%rd46], %f880;
	cvta.to.global.u64 	%rd47, %rd72;
	add.s64 	%rd48, %rd47, %rd41;
	st.global.f32 	[%rd48], %f882;
	cvta.to.global.u64 	%rd49, %rd74;
	add.s64 	%rd50, %rd49, %rd41;
	st.global.f32 	[%rd50], %f885;
	bar.sync 	0;
	mov.u32 	%r53, %tid.x;
	shl.b32 	%r54, %r53, 2;
	mov.u32 	%r55, _ZZ34rwkv7_state_clampw_backward_kernelIfLi32ELi16EEviiPT_S1_S1_S1_S1_S1_S1_PfS2_S2_S1_S1_S1_S1_S1_S1_E10dSb_shared;
	add.s32 	%r56, %r55, %r54;
	st.shared.f32 	[%r56], %f884;
	bar.sync 	0;
	ld.shared.f32 	%f892, [_ZZ34rwkv7_state_clampw_backward_kernelIfLi32ELi16EEviiPT_S1_S1_S1_S1_S1_S1_PfS2_S2_S1_S1_S1_S1_S1_S1_E10dSb_shared];
	fma.rn.f32 	%f893, %f1211, %f892, 0f00000000;
	ld.shared.f32 	%f894, [_ZZ34rwkv7_state_clampw_backward_kernelIfLi32ELi16EEviiPT_S1_S1_S1_S1_S1_S1_PfS2_S2_S1_S1_S1_S1_S1_S1_E10dSb_shared+4];
	fma.rn.f32 	%f895, %f1210, %f894, %f893;
	ld.shared.f32 	%f896, [_ZZ34rwkv7_state_clampw_backward_kernelIfLi32ELi16EEviiPT_S1_S1_S1_S1_S1_S1_PfS2_S2_S1_S1_S1_S1_S1_S1_E10dSb_shared+8];
	fma.rn.f32 	%f897, %f1209, %f896, %f895;
	ld.shared.f32 	%f898, [_ZZ34rwkv7_state_clampw_backward_kernelIfLi32ELi16EEviiPT_S1_S1_S1_S1_S1_S1_PfS2_S2_S1_S1_S1_S1_S1_S1_E10dSb_shared+12];
	fma.rn.f32 	%f899, %f1208, %f898, %f897;
	ld.shared.f32 	%f900, [_ZZ34rwkv7_state_clampw_backward_kernelIfLi32ELi16EEviiPT_S1_S1_S1_S1_S1_S1_PfS2_S2_S1_S1_S1_S1_S1_S1_E10dSb_shared+16];
	fma.rn.f32 	%f901, %f1207, %f900, %f899;
	ld.shared.f32 	%f902, [_ZZ34rwkv7_state_clampw_backward_kernelIfLi32ELi16EEviiPT_S1_S1_S1_S1_S1_S1_PfS2_S2_S1_S1_S1_S1_S1_S1_E10dSb_shared+20];
	fma.rn.f32 	%f903, %f1206, %f902, %f901;
	ld.shared.f32 	%f904, [_ZZ34rwkv7_state_clampw_backward_kernelIfLi32ELi16EEviiPT_S1_S1_S1_S1_S1_S1_PfS2_S2_S1_S1_S1_S1_S1_S1_E10dSb_shared+24];
	fma.rn.f32 	%f905, %f1205, %f904, %f903;
	ld.shared.f32 	%f906, [_ZZ34rwkv7_state_clampw_backward_kernelIfLi32ELi16EEviiPT_S1_S1_S1_S1_S1_S1_PfS2_S2_S1_S1_S1_S1_S1_S1_E10dSb_shared+28];
	fma.rn.f32 	%f907, %f1204, %f906, %f905;
	ld.shared.f32 	%f908, [_ZZ34rwkv7_state_clampw_backward_kernelIfLi32ELi16EEviiPT_S1_S1_S1_S1_S1_S1_PfS2_S2_S1_S1_S1_S1_S1_S1_E10dSb_shared+32];
	fma.rn.f32 	%f909, %f1203, %f908, %f907;
	ld.shared.f32 	%f910, [_ZZ34rwkv7_state_clampw_backward_kernelIfLi32ELi16EEviiPT_S1_S1_S1_S1_S1_S1_PfS2_S2_S1_S1_S1_S1_S1_S1_E10dSb_shared+36];
	fma.rn.f32 	%f911, %f1202, %f910, %f909;
	ld.shared.f32 	%f912, [_ZZ34rwkv7_state_clampw_backward_kernelIfLi32ELi16EEviiPT_S1_S1_S1_S1_S1_S1_PfS2_S2_S1_S1_S1_S1_S1_S1_E10dSb_shared+40];
	fma.rn.f32 	%f913, %f1201, %f912, %f911;
	ld.shared.f32 	%f914, [_ZZ34rwkv7_state_clampw_backward_kernelIfLi32ELi16EEviiPT_S1_S1_S1_S1_S1_S1_PfS2_S2_S1_S1_S1_S1_S1_S1_E10dSb_shared+44];
	fma.rn.f32 	%f915, %f1200, %f914, %f913;
	ld.shared.f32 	%f916, [_ZZ34rwkv7_state_clampw_backward_kernelIfLi32ELi16EEviiPT_S1_S1_S1_S1_S1_S1_PfS2_S2_S1_S1_S1_S1_S1_S1_E10dSb_shared+48];
	fma.rn.f32 	%f917, %f1199, %f916, %f915;
	ld.shared.f32 	%f918, [_ZZ34rwkv7_state_clampw_backward_kernelIfLi32ELi16EEviiPT_S1_S1_S1_S1_S1_S1_PfS2_S2_S1_S1_S1_S1_S1_S1_E10dSb_shared+52];
	fma.rn.f32 	%f919, %f1198, %f918, %f917;
	ld.shared.f32 	%f920, [_ZZ34rwkv7_state_clampw_backward_kernelIfLi32ELi16EEviiPT_S1_S1_S1_S1_S1_S1_PfS2_S2_S1_S1_S1_S1_S1_S1_E10dSb_shared+56];
	fma.rn.f32 	%f921, %f1197, %f920, %f919;
	ld.shared.f32 	%f922, [_ZZ34rwkv7_state_clampw_backward_kernelIfLi32ELi16EEviiPT_S1_S1_S1_S1_S1_S1_PfS2_S2_S1_S1_S1_S1_S1_S1_E10dSb_shared+60];
	fma.rn.f32 	%f923, %f1196, %f922, %f921;
	ld.shared.f32 	%f924, [_ZZ34rwkv7_state_clampw_backward_kernelIfLi32ELi16EEviiPT_S1_S1_S1_S1_S1_S1_PfS2_S2_S1_S1_S1_S1_S1_S1_E10dSb_shared+64];
	fma.rn.f32 	%f925, %f1195, %f924, %f923;
	ld.shared.f32 	%f926, [_ZZ34rwkv7_state_clampw_backward_kernelIfLi32ELi16EEviiPT_S1_S1_S1_S1_S1_S1_PfS2_S2_S1_S1_S1_S1_S1_S1_E10dSb_shared+68];
	fma.rn.f32 	%f927, %f1194, %f926, %f925;
	ld.shared.f32 	%f928, [_ZZ34rwkv7_state_clampw_backward_kernelIfLi32ELi16EEviiPT_S1_S1_S1_S1_S1_S1_PfS2_S2_S1_S1_S1_S1_S1_S1_E10dSb_shared+72];
	fma.rn.f32 	%f929, %f1193, %f928, %f927;
	ld.shared.f32 	%f930, [_ZZ34rwkv7_state_clampw_backward_kernelIfLi32ELi16EEviiPT_S1_S1_S1_S1_S1_S1_PfS2_S2_S1_S1_S1_S1_S1_S1_E10dSb_shared+76];
	fma.rn.f32 	%f931, %f1192, %f930, %f929;
	ld.shared.f32 	%f932, [_ZZ34rwkv7_state_clampw_backward_kernelIfLi32ELi16EEviiPT_S1_S1_S1_S1_S1_S1_PfS2_S2_S1_S1_S1_S1_S1_S1_E10dSb_shared+80];
	fma.rn.f32 	%f933, %f1191, %f932, %f931;
	ld.shared.f32 	%f934, [_ZZ34rwkv7_state_clampw_backward_kernelIfLi32ELi16EEviiPT_S1_S1_S1_S1_S1_S1_PfS2_S2_S1_S1_S1_S1_S1_S1_E10dSb_shared+84];
	fma.rn.f32 	%f935, %f1190, %f934, %f933;
	ld.shared.f32 	%f936, [_ZZ34rwkv7_state_clampw_backward_kernelIfLi32ELi16EEviiPT_S1_S1_S1_S1_S1_S1_PfS2_S2_S1_S1_S1_S1_S1_S1_E10dSb_shared+88];
	fma.rn.f32 	%f937, %f1189, %f936, %f935;
	ld.shared.f32 	%f938, [_ZZ34rwkv7_state_clampw_backward_kernelIfLi32ELi16EEviiPT_S1_S1_S1_S1_S1_S1_PfS2_S2_S1_S1_S1_S1_S1_S1_E10dSb_shared+92];
	fma.rn.f32 	%f939, %f1188, %f938, %f937;
	ld.shared.f32 	%f940, [_ZZ34rwkv7_state_clampw_backward_kernelIfLi32ELi16EEviiPT_S1_S1_S1_S1_S1_S1_PfS2_S2_S1_S1_S1_S1_S1_S1_E10dSb_shared+96];
	fma.rn.f32 	%f941, %f1187, %f940, %f939;
	ld.shared.f32 	%f942, [_ZZ34rwkv7_state_clampw_backward_kernelIfLi32ELi16EEviiPT_S1_S1_S1_S1_S1_S1_PfS2_S2_S1_S1_S1_S1_S1_S1_E10dSb_shared+100];
	fma.rn.f32 	%f943, %f1186, %f942, %f941;
	ld.shared.f32 	%f944, [_ZZ34rwkv7_state_clampw_backward_kernelIfLi32ELi16EEviiPT_S1_S1_S1_S1_S1_S1_PfS2_S2_S1_S1_S1_S1_S1_S1_E10dSb_shared+104];
	fma.rn.f32 	%f945, %f1185, %f944, %f943;
	ld.shared.f32 	%f946, [_ZZ34rwkv7_state_clampw_backward_kernelIfLi32ELi16EEviiPT_S1_S1_S1_S1_S1_S1_PfS2_S2_S1_S1_S1_S1_S1_S1_E10dSb_shared+108];
	fma.rn.f32 	%f947, %f1184, %f946, %f945;
	ld.shared.f32 	%f948, [_ZZ34rwkv7_state_clampw_backward_kernelIfLi32ELi16EEviiPT_S1_S1_S1_S1_S1_S1_PfS2_S2_S1_S1_S1_S1_S1_S1_E10dSb_shared+112];
	fma.rn.f32 	%f949, %f1183, %f948, %f947;
	ld.shared.f32 	%f950, [_ZZ34rwkv7_state_clampw_backward_kernelIfLi32ELi16EEviiPT_S1_S1_S1_S1_S1_S1_PfS2_S2_S1_S1_S1_S1_S1_S1_E10dSb_shared+116];
	fma.rn.f32 	%f951, %f1182, %f950, %f949;
	ld.shared.f32 	%f952, [_ZZ34rwkv7_state_clampw_backward_kernelIfLi32ELi16EEviiPT_S1_S1_S1_S1_S1_S1_PfS2_S2_S1_S1_S1_S1_S1_S1_E10dSb_shared+120];
	fma.rn.f32 	%f953, %f1181, %f952, %f951;
	ld.shared.f32 	%f954, [_ZZ34rwkv7_state_clampw_backward_kernelIfLi32ELi16EEviiPT_S1_S1_S1_S1_S1_S1_PfS2_S2_S1_S1_S1_S1_S1_S1_E10dSb_shared+124];
	fma.rn.f32 	%f955, %f1180, %f954, %f953;
	cvta.to.global.u64 	%rd51, %rd73;
	add.s64 	%rd52, %rd51, %rd41;
	st.global.f32 	[%rd52], %f955;
	ld.shared.f32 	%f956, [_ZZ34rwkv7_state_clampw_backward_kernelIfLi32ELi16EEviiPT_S1_S1_S1_S1_S1_S1_PfS2_S2_S1_S1_S1_S1_S1_S1_E1w];
	ld.shared.f32 	%f957, [_ZZ34rwkv7_state_clampw_backward_kernelIfLi32ELi16EEviiPT_S1_S1_S1_S1_S1_S1_PfS2_S2_S1_S1_S1_S1_S1_S1_E1a];
	mul.f32 	%f958, %f884, %f957;
	fma.rn.f32 	%f1243, %f381, %f956, %f958;
	mul.f32 	%f959, %f100, %f892;
	fma.rn.f32 	%f1179, %f372, %f382, %f959;
	ld.shared.f32 	%f960, [_ZZ34rwkv7_state_clampw_backward_kernelIfLi32ELi16EEviiPT_S1_S1_S1_S1_S1_S1_PfS2_S2_S1_S1_S1_S1_S1_S1_E1w+4];
	ld.shared.f32 	%f961, [_ZZ34rwkv7_state_clampw_backward_kernelIfLi32ELi16EEviiPT_S1_S1_S1_S1_S1_S1_PfS2_S2_S1_S1_S1_S1_S1_S1_E1a+4];
	mul.f32 	%f962, %f884, %f961;
	fma.rn.f32 	%f1242, %f390, %f960, %f962;
	mul.f32 	%f963, %f100, %f894;
	fma.rn.f32 	%f1178, %f372, %f391, %f963;
	ld.shared.f32 	%f964, [_ZZ34rwkv7_state_clampw_backward_kernelIfLi32ELi16EEviiPT_S1_S1_S1_S1_S1_S1_PfS2_S2_S1_S1_S1_S1_S1_S1_E1w+8];
	ld.shared.f32 	%f965, [_ZZ34rwkv7_state_clampw_backward_kernelIfLi32ELi16EEviiPT_S1_S1_S1_S1_S1_S1_PfS2_S2_S1_S1_S1_S1_S1_S1_E1a+8];
	mul.f32 	%f966, %f884, %f965;
	fma.rn.f32 	%f1241, %f399, %f964, %f966;
	mul.f32 	%f967, %f100, %f896;
	fma.rn.f32 	%f1177, %f372, %f400, %f967;
	ld.shared.f32 	%f968, [_ZZ34rwkv7_state_clampw_backward_kernelIfLi32ELi16EEviiPT_S1_S1_S1_S1_S1_S1_PfS2_S2_S1_S1_S1_S1_S1_S1_E1w+12];
	ld.shared.f32 	%f969, [_ZZ34rwkv7_state_clampw_backward_kernelIfLi32ELi16EEviiPT_S1_S1_S1_S1_S1_S1_PfS2_S2_S1_S1_S1_S1_S1_S1_E1a+12];
	mul.f32 	%f970, %f884, %f969;
	fma.rn.f32 	%f1240, %f408, %f968, %f970;
	mul.f32 	%f971, %f100, %f898;
	fma.rn.f32 	%f1176, %f372, %f409, %f971;
	ld.shared.f32 	%f972, [_ZZ34rwkv7_state_clampw_backward_kernelIfLi32ELi16EEviiPT_S1_S1_S1_S1_S1_S1_PfS2_S2_S1_S1_S1_S1_S1_S1_E1w+16];
	ld.shared.f32 	%f973, [_ZZ34rwkv7_state_clampw_backward_kernelIfLi32ELi16EEviiPT_S1_S1_S1_S1_S1_S1_PfS2_S2_S1_S1_S1_S1_S1_S1_E1a+16];
	mul.f32 	%f974, %f884, %f973;
	fma.rn.f32 	%f1239, %f417, %f972, %f974;
	mul.f32 	%f975, %f100, %f900;
	fma.rn.f32 	%f1175, %f372, %f418, %f975;
	ld.shared.f32 	%f976, [_ZZ34rwkv7_state_clampw_backward_kernelIfLi32ELi16EEviiPT_S1_S1_S1_S1_S1_S1_PfS2_S2_S1_S1_S1_S1_S1_S1_E1w+20];
	ld.shared.f32 	%f977, [_ZZ34rwkv7_state_clampw_backward_kernelIfLi32ELi16EEviiPT_S1_S1_S1_S1_S1_S1_PfS2_S2_S1_S1_S1_S1_S1_S1_E1a+20];
	mul.f32 	%f978, %f884, %f977;
	fma.rn.f32 	%f1238, %f426, %f976, %f978;
	mul.f32 	%f979, %f100, %f902;
	fma.rn.f32 	%f1174, %f372, %f427, %f979;
	ld.shared.f32 	%f980, [_ZZ34rwkv7_state_clampw_backward_kernelIfLi32ELi16EEviiPT_S1_S1_S1_S1_S1_S1_PfS2_S2_S1_S1_S1_S1_S1_S1_E1w+24];
	ld.shared.f32 	%f981, [_ZZ34rwkv7_state_clampw_backward_kernelIfLi32ELi16EEviiPT_S1_S1_S1_S1_S1_S1_PfS2_S2_S1_S1_S1_S1_S1_S1_E1a+24];
	mul.f32 	%f982, %f884, %f981;
	fma.rn.f32 	%f1237, %f435, %f980, %f982;
	mul.f32 	%f983, %f100, %f904;
	fma.rn.f32 	%f1173, %f372, %f436, %f983;
	ld.shared.f32 	%f984, [_ZZ34rwkv7_state_clampw_backward_kernelIfLi32ELi16EEviiPT_S1_S1_S1_S1_S1_S1_PfS2_S2_S1_S1_S1_S1_S1_S1_E1w+28];
	ld.shared.f32 	%f985, [_ZZ34rwkv7_state_clampw_backward_kernelIfLi32ELi16EEviiPT_S1_S1_S1_S1_S1_S1_PfS2_S2_S1_S1_S1_S1_S1_S1_E1a+28];
	mul.f32 	%f986, %f884, %f985;
	fma.rn.f32 	%f1236, %f444, %f984, %f986;
	mul.f32 	%f987, %f100, %f906;
	fma.rn.f32 	%f1172, %f372, %f445, %f987;
	ld.shared.f32 	%f988, [_ZZ34rwkv7_state_clampw_backward_kernelIfLi32ELi16EEviiPT_S1_S1_S1_S1_S1_S1_PfS2_S2_S1_S1_S1_S1_S1_S1_E1w+32];
	ld.shared.f32 	%f989, [_ZZ34rwkv7_state_clampw_backward_kernelIfLi32ELi16EEviiPT_S1_S1_S1_S1_S1_S1_PfS2_S2_S1_S1_S1_S1_S1_S1_E1a+32];
	mul.f32 	%f990, %f884, %f989;
	fma.rn.f32 	%f1235, %f453, %f988, %f990;
	mul.f32 	%f991, %f100, %f908;
	fma.rn.f32 	%f1171, %f372, %f454, %f991;
	ld.shared.f32 	%f992, [_ZZ34rwkv7_state_clampw_backward_kernelIfLi32ELi16EEviiPT_S1_S1_S1_S1_S1_S1_PfS2_S2_S1_S1_S1_S1_S1_S1_E1w+36];
	ld.shared.f32 	%f993, [_ZZ34rwkv7_state_clampw_backward_kernelIfLi32ELi16EEviiPT_S1_S1_S1_S1_S1_S1_PfS2_S2_S1_S1_S1_S1_S1_S1_E1a+36];
	mul.f32 	%f994, %f884, %f993;
	fma.rn.f32 	%f1234, %f462, %f992, %f994;
	mul.f32 	%f995, %f100, %f910;
	fma.rn.f32 	%f1170, %f372, %f463, %f995;
	ld.shared.f32 	%f996, [_ZZ34rwkv7_state_clampw_backward_kernelIfLi32ELi16EEviiPT_S1_S1_S1_S1_S1_S1_PfS2_S2_S1_S1_S1_S1_S1_S1_E1w+40];
	ld.shared.f32 	%f997, [_ZZ34rwkv7_state_clampw_backward_kernelIfLi32ELi16EEviiPT_S1_S1_S1_S1_S1_S1_PfS2_S2_S1_S1_S1_S1_S1_S1_E1a+40];
	mul.f32 	%f998, %f884, %f997;
	fma.rn.f32 	%f1233, %f471, %f996, %f998;
	mul.f32 	%f999, %f100, %f912;
	fma.rn.f32 	%f1169, %f372, %f472, %f999;
	ld.shared.f32 	%f1000, [_ZZ34rwkv7_state_clampw_backward_kernelIfLi32ELi16EEviiPT_S1_S1_S1_S1_S1_S1_PfS2_S2_S1_S1_S1_S1_S1_S1_E1w+44];
	ld.shared.f32 	%f1001, [_ZZ34rwkv7_state_clampw_backward_kernelIfLi32ELi16EEviiPT_S1_S1_S1_S1_S1_S1_PfS2_S2_S1_S1_S1_S1_S1_S1_E1a+44];
	mul.f32 	%f1002, %f884, %f1001;
	fma.rn.f32 	%f1232, %f480, %f1000, %f1002;
	mul.f32 	%f1003, %f100, %f914;
	fma.rn.f32 	%f1168, %f372, %f481, %f1003;
	ld.shared.f32 	%f1004, [_ZZ34rwkv7_state_clampw_backward_kernelIfLi32ELi16EEviiPT_S1_S1_S1_S1_S1_S1_PfS2_S2_S1_S1_S1_S1_S1_S1_E1w+48];
	ld.shared.f32 	%f1005, [_ZZ34rwkv7_state_clampw_backward_kernelIfLi32ELi16EEviiPT_S1_S1_S1_S1_S1_S1_PfS2_S2_S1_S1_S1_S1_S1_S1_E1a+48];
	mul.f32 	%f1006, %f884, %f1005;
	fma.rn.f32 	%f1231, %f489, %f1004, %f1006;
	mul.f32 	%f1007, %f100, %f916;
	fma.rn.f32 	%f1167, %f372, %f490, %f1007;
	ld.shared.f32 	%f1008, [_ZZ34rwkv7_state_clampw_backward_kernelIfLi32ELi16EEviiPT_S1_S1_S1_S1_S1_S1_PfS2_S2_S1_S1_S1_S1_S1_S1_E1w+52];
	ld.shared.f32 	%f1009, [_ZZ34rwkv7_state_clampw_backward_kernelIfLi32ELi16EEviiPT_S1_S1_S1_S1_S1_S1_PfS2_S2_S1_S1_S1_S1_S1_S1_E1a+52];
	mul.f32 	%f1010, %f884, %f1009;
	fma.rn.f32 	%f1230, %f498, %f1008, %f1010;
	mul.f32 	%f1011, %f100, %f918;
	fma.rn.f32 	%f1166, %f372, %f499, %f1011;
	ld.shared.f32 	%f1012, [_ZZ34rwkv7_state_clampw_backward_kernelIfLi32ELi16EEviiPT_S1_S1_S1_S1_S1_S1_PfS2_S2_S1_S1_S1_S1_S1_S1_E1w+56];
	ld.shared.f32 	%f1013, [_ZZ34rwkv7_state_clampw_backward_kernelIfLi32ELi16EEviiPT_S1_S1_S1_S1_S1_S1_PfS2_S2_S1_S1_S1_S1_S1_S1_E1a+56];
	mul.f32 	%f1014, %f884, %f1013;
	fma.rn.f32 	%f1229, %f507, %f1012, %f1014;
	mul.f32 	%f1015, %f100, %f920;
	fma.rn.f32 	%f1165, %f372, %f508, %f1015;
	ld.shared.f32 	%f1016, [_ZZ34rwkv7_state_clampw_backward_kernelIfLi32ELi16EEviiPT_S1_S1_S1_S1_S1_S1_PfS2_S2_S1_S1_S1_S1_S1_S1_E1w+60];
	ld.shared.f32 	%f1017, [_ZZ34rwkv7_state_clampw_backward_kernelIfLi32ELi16EEviiPT_S1_S1_S1_S1_S1_S1_PfS2_S2_S1_S1_S1_S1_S1_S1_E1a+60];
	mul.f32 	%f1018, %f884, %f1017;
	fma.rn.f32 	%f1228, %f516, %f1016, %f1018;
	mul.f32 	%f1019, %f100, %f922;
	fma.rn.f32 	%f1164, %f372, %f517, %f1019;
	ld.shared.f32 	%f1020, [_ZZ34rwkv7_state_clampw_backward_kernelIfLi32ELi16EEviiPT_S1_S1_S1_S1_S1_S1_PfS2_S2_S1_S1_S1_S1_S1_S1_E1w+64];
	ld.shared.f32 	%f1021, [_ZZ34rwkv7_state_clampw_backward_kernelIfLi32ELi16EEviiPT_S1_S1_S1_S1_S1_S1_PfS2_S2_S1_S1_S1_S1_S1_S1_E1a+64];
	mul.f32 	%f1022, %f884, %f1021;
	fma.rn.f32 	%f1227, %f525, %f1020, %f1022;
	mul.f32 	%f1023, %f100, %f924;
	fma.rn.f32 	%f1163, %f372, %f526, %f1023;
	ld.shared.f32 	%f1024, [_ZZ34rwkv7_state_clampw_backward_kernelIfLi32ELi16EEviiPT_S1_S1_S1_S1_S1_S1_PfS2_S2_S1_S1_S1_S1_S1_S1_E1w+68];
	ld.shared.f32 	%f1025, [_ZZ34rwkv7_state_clampw_backward_kernelIfLi32ELi16EEviiPT_S1_S1_S1_S1_S1_S1_PfS2_S2_S1_S1_S1_S1_S1_S1_E1a+68];
	mul.f32 	%f1026, %f884, %f1025;
	fma.rn.f32 	%f1226, %f534, %f1024, %f1026;
	mul.f32 	%f1027, %f100, %f926;
	fma.rn.f32 	%f1162, %f372, %f535, %f1027;
	ld.shared.f32 	%f1028, [_ZZ34rwkv7_state_clampw_backward_kernelIfLi32ELi16EEviiPT_S1_S1_S1_S1_S1_S1_PfS2_S2_S1_S1_S1_S1_S1_S1_E1w+72];
	ld.shared.f32 	%f1029, [_ZZ34rwkv7_state_clampw_backward_kernelIfLi32ELi16EEviiPT_S1_S1_S1_S1_S1_S1_PfS2_S2_S1_S1_S1_S1_S1_S1_E1a+72];
	mul.f32 	%f1030, %f884, %f1029;
	fma.rn.f32 	%f1225, %f543, %f1028, %f1030;
	mul.f32 	%f1031, %f100, %f928;
	fma.rn.f32 	%f1161, %f372, %f544, %f1031;
	ld.shared.f32 	%f1032, [_ZZ34rwkv7_state_clampw_backward_kernelIfLi32ELi16EEviiPT_S1_S1_S1_S1_S1_S1_PfS2_S2_S1_S1_S1_S1_S1_S1_E1w+76];
	ld.shared.f32 	%f1033, [_ZZ34rwkv7_state_clampw_backward_kernelIfLi32ELi16EEviiPT_S1_S1_S1_S1_S1_S1_PfS2_S2_S1_S1_S1_S1_S1_S1_E1a+76];
	mul.f32 	%f1034, %f884, %f1033;
	fma.rn.f32 	%f1224, %f552, %f1032, %f1034;
	mul.f32 	%f1035, %f100, %f930;
	fma.rn.f32 	%f1160, %f372, %f553, %f1035;
	ld.shared.f32 	%f1036, [_ZZ34rwkv7_state_clampw_backward_kernelIfLi32ELi16EEviiPT_S1_S1_S1_S1_S1_S1_PfS2_S2_S1_S1_S1_S1_S1_S1_E1w+80];
	ld.shared.f32 	%f1037, [_ZZ34rwkv7_state_clampw_backward_kernelIfLi32ELi16EEviiPT_S1_S1_S1_S1_S1_S1_PfS2_S2_S1_S1_S1_S1_S1_S1_E1a+80];
	mul.f32 	%f1038, %f884, %f1037;
	fma.rn.f32 	%f1223, %f561, %f1036, %f1038;
	mul.f32 	%f1039, %f100, %f932;
	fma.rn.f32 	%f1159, %f372, %f562, %f1039;
	ld.shared.f32 	%f1040, [_ZZ34rwkv7_state_clampw_backward_kernelIfLi32ELi16EEviiPT_S1_S1_S1_S1_S1_S1_PfS2_S2_S1_S1_S1_S1_S1_S1_E1w+84];
	ld.shared.f32 	%f1041, [_ZZ34rwkv7_state_clampw_backward_kernelIfLi32ELi16EEviiPT_S1_S1_S1_S1_S1_S1_PfS2_S2_S1_S1_S1_S1_S1_S1_E1a+84];
	mul.f32 	%f1042, %f884, %f1041;
	fma.rn.f32 	%f1222, %f570, %f1040, %f1042;
	mul.f32 	%f1043, %f100, %f934;
	fma.rn.f32 	%f1158, %f372, %f571, %f1043;
	ld.shared.f32 	%f1044, [_ZZ34rwkv7_state_clampw_backward_kernelIfLi32ELi16EEviiPT_S1_S1_S1_S1_S1_S1_PfS2_S2_S1_S1_S1_S1_S1_S1_E1w+88];
	ld.shared.f32 	%f1045, [_ZZ34rwkv7_state_clampw_backward_kernelIfLi32ELi16EEviiPT_S1_S1_S1_S1_S1_S1_PfS2_S2_S1_S1_S1_S1_S1_S1_E1a+88];
	mul.f32 	%f1046, %f884, %f1045;
	fma.rn.f32 	%f1221, %f579, %f1044, %f1046;
	mul.f32 	%f1047, %f100, %f936;
	fma.rn.f32 	%f1157, %f372, %f580, %f1047;
	ld.shared.f32 	%f1048, [_ZZ34rwkv7_state_clampw_backward_kernelIfLi32ELi16EEviiPT_S1_S1_S1_S1_S1_S1_PfS2_S2_S1_S1_S1_S1_S1_S1_E1w+92];
	ld.shared.f32 	%f1049, [_ZZ34rwkv7_state_clampw_backward_kernelIfLi32ELi16EEviiPT_S1_S1_S1_S1_S1_S1_PfS2_S2_S1_S1_S1_S1_S1_S1_E1a+92];
	mul.f32 	%f1050, %f884, %f1049;
	fma.rn.f32 	%f1220, %f588, %f1048, %f1050;
	mul.f32 	%f1051, %f100, %f938;
	fma.rn.f32 	%f1156, %f372, %f589, %f1051;
	ld.shared.f32 	%f1052, [_ZZ34rwkv7_state_clampw_backward_kernelIfLi32ELi16EEviiPT_S1_S1_S1_S1_S1_S1_PfS2_S2_S1_S1_S1_S1_S1_S1_E1w+96];
	ld.shared.f32 	%f1053, [_ZZ34rwkv7_state_clampw_backward_kernelIfLi32ELi16EEviiPT_S1_S1_S1_S1_S1_S1_PfS2_S2_S1_S1_S1_S1_S1_S1_E1a+96];
	mul.f32 	%f1054, %f884, %f1053;
	fma.rn.f32 	%f1219, %f597, %f1052, %f1054;
	mul.f32 	%f1055, %f100, %f940;
	fma.rn.f32 	%f1155, %f372, %f598, %f1055;
	ld.shared.f32 	%f1056, [_ZZ34rwkv7_state_clampw_backward_kernelIfLi32ELi16EEviiPT_S1_S1_S1_S1_S1_S1_PfS2_S2_S1_S1_S1_S1_S1_S1_E1w+100];
	ld.shared.f32 	%f1057, [_ZZ34rwkv7_state_clampw_backward_kernelIfLi32ELi16EEviiPT_S1_S1_S1_S1_S1_S1_PfS2_S2_S1_S1_S1_S1_S1_S1_E1a+100];
	mul.f32 	%f1058, %f884, %f1057;
	fma.rn.f32 	%f1218, %f606, %f1056, %f1058;
	mul.f32 	%f1059, %f100, %f942;
	fma.rn.f32 	%f1154, %f372, %f607, %f1059;
	ld.shared.f32 	%f1060, [_ZZ34rwkv7_state_clampw_backward_kernelIfLi32ELi16EEviiPT_S1_S1_S1_S1_S1_S1_PfS2_S2_S1_S1_S1_S1_S1_S1_E1w+104];
	ld.shared.f32 	%f1061, [_ZZ34rwkv7_state_clampw_backward_kernelIfLi32ELi16EEviiPT_S1_S1_S1_S1_S1_S1_PfS2_S2_S1_S1_S1_S1_S1_S1_E1a+104];
	mul.f32 	%f1062, %f884, %f1061;
	fma.rn.f32 	%f1217, %f615, %f1060, %f1062;
	mul.f32 	%f1063, %f100, %f944;
	fma.rn.f32 	%f1153, %f372, %f616, %f1063;
	ld.shared.f32 	%f1064, [_ZZ34rwkv7_state_clampw_backward_kernelIfLi32ELi16EEviiPT_S1_S1_S1_S1_S1_S1_PfS2_S2_S1_S1_S1_S1_S1_S1_E1w+108];
	ld.shared.f32 	%f1065, [_ZZ34rwkv7_state_clampw_backward_kernelIfLi32ELi16EEviiPT_S1_S1_S1_S1_S1_S1_PfS2_S2_S1_S1_S1_S1_S1_S1_E1a+108];
	mul.f32 	%f1066, %f884, %f1065;
	fma.rn.f32 	%f1216, %f624, %f1064, %f1066;
	mul.f32 	%f1067, %f100, %f946;
	fma.rn.f32 	%f1152, %f372, %f625, %f1067;
	ld.shared.f32 	%f1068, [_ZZ34rwkv7_state_clampw_backward_kernelIfLi32ELi16EEviiPT_S1_S1_S1_S1_S1_S1_PfS2_S2_S1_S1_S1_S1_S1_S1_E1w+112];
	ld.shared.f32 	%f1069, [_ZZ34rwkv7_state_clampw_backward_kernelIfLi32ELi16EEviiPT_S1_S1_S1_S1_S1_S1_PfS2_S2_S1_S1_S1_S1_S1_S1_E1a+112];
	mul.f32 	%f1070, %f884, %f1069;
	fma.rn.f32 	%f1215, %f633, %f1068, %f1070;
	mul.f32 	%f1071, %f100, %f948;
	fma.rn.f32 	%f1151, %f372, %f634, %f1071;
	ld.shared.f32 	%f1072, [_ZZ34rwkv7_state_clampw_backward_kernelIfLi32ELi16EEviiPT_S1_S1_S1_S1_S1_S1_PfS2_S2_S1_S1_S1_S1_S1_S1_E1w+116];
	ld.shared.f32 	%f1073, [_ZZ34rwkv7_state_clampw_backward_kernelIfLi32ELi16EEviiPT_S1_S1_S1_S1_S1_S1_PfS2_S2_S1_S1_S1_S1_S1_S1_E1a+116];
	mul.f32 	%f1074, %f884, %f1073;
	fma.rn.f32 	%f1214, %f642, %f1072, %f1074;
	mul.f32 	%f1075, %f100, %f950;
	fma.rn.f32 	%f1150, %f372, %f643, %f1075;
	ld.shared.f32 	%f1076, [_ZZ34rwkv7_state_clampw_backward_kernelIfLi32ELi16EEviiPT_S1_S1_S1_S1_S1_S1_PfS2_S2_S1_S1_S1_S1_S1_S1_E1w+120];
	ld.shared.f32 	%f1077, [_ZZ34rwkv7_state_clampw_backward_kernelIfLi32ELi16EEviiPT_S1_S1_S1_S1_S1_S1_PfS2_S2_S1_S1_S1_S1_S1_S1_E1a+120];
	mul.f32 	%f1078, %f884, %f1077;
	fma.rn.f32 	%f1213, %f651, %f1076, %f1078;
	mul.f32 	%f1079, %f100, %f952;
	fma.rn.f32 	%f1149, %f372, %f652, %f1079;
	ld.shared.f32 	%f1080, [_ZZ34rwkv7_state_clampw_backward_kernelIfLi32ELi16EEviiPT_S1_S1_S1_S1_S1_S1_PfS2_S2_S1_S1_S1_S1_S1_S1_E1w+124];
	ld.shared.f32 	%f1081, [_ZZ34rwkv7_state_clampw_backward_kernelIfLi32ELi16EEviiPT_S1_S1_S1_S1_S1_S1_PfS2_S2_S1_S1_S1_S1_S1_S1_E1a+124];
	mul.f32 	%f1082, %f884, %f1081;
	fma.rn.f32 	%f1212, %f660, %f1080, %f1082;
	mul.f32 	%f1083, %f100, %f954;
	fma.rn.f32 	%f1148, %f372, %f661, %f1083;
	shl.b32 	%r57, %r65, 5;
	sub.s32 	%r68, %r68, %r57;
	add.s32 	%r67, %r67, -64;
	setp.gt.u32 	%p3, %r69, 1;
	add.s32 	%r69, %r69, -1;
	@%p3 bra 	$L__BB22_2;
$L__BB22_5:
	ld.param.u64 	%rd68, [_Z34rwkv7_state_clampw_backward_kernelIfLi32ELi16EEviiPT_S1_S1_S1_S1_S1_S1_PfS2_S2_S1_S1_S1_S1_S1_S1__param_11];
	ld.param.u32 	%r66, [_Z34rwkv7_state_clampw_backward_kernelIfLi32ELi16EEviiPT_S1_S1_S1_S1_S1_S1_PfS2_S2_S1_S1_S1_S1_S1_S1__param_1];
	cvta.to.global.u64 	%rd53, %rd68;
	mov.u32 	%r58, %tid.x;
	shl.b32 	%r59, %r58, 5;
	cvt.u64.u32 	%rd54, %r59;
	mov.u32 	%r60, %ctaid.y;
	mov.u32 	%r61, %ctaid.x;
	mad.lo.s32 	%r62, %r66, %r60, %r61;
	mul.wide.s32 	%rd55, %r62, 1024;
	add.s64 	%rd56, %rd55, %rd54;
	shl.b64 	%rd57, %rd56, 2;
	add.s64 	%rd58, %rd53, %rd57;
	st.global.f32 	[%rd58], %f1243;
	st.global.f32 	[%rd58+4], %f1242;
	st.global.f32 	[%rd58+8], %f1241;
	st.global.f32 	[%rd58+12], %f1240;
	st.global.f32 	[%rd58+16], %f1239;
	st.global.f32 	[%rd58+20], %f1238;
	st.global.f32 	[%rd58+24], %f1237;
	st.global.f32 	[%rd58+28], %f1236;
	st.global.f32 	[%rd58+32], %f1235;
	st.global.f32 	[%rd58+36], %f1234;
	st.global.f32 	[%rd58+40], %f1233;
	st.global.f32 	[%rd58+44], %f1232;
	st.global.f32 	[%rd58+48], %f1231;
	st.global.f32 	[%rd58+52], %f1230;
	st.global.f32 	[%rd58+56], %f1229;
	st.global.f32 	[%rd58+60], %f1228;
	st.global.f32 	[%rd58+64], %f1227;
	st.global.f32 	[%rd58+68], %f1226;
	st.global.f32 	[%rd58+72], %f1225;
	st.global.f32 	[%rd58+76], %f1224;
	st.global.f32 	[%rd58+80], %f1223;
	st.global.f32 	[%rd58+84], %f1222;
	st.global.f32 	[%rd58+88], %f1221;
	st.global.f32 	[%rd58+92], %f1220;
	st.global.f32 	[%rd58+96], %f1219;
	st.global.f32 	[%rd58+100], %f1218;
	st.global.f32 	[%rd58+104], %f1217;
	st.global.f32 	[%rd58+108], %f1216;
	st.global.f32 	[%rd58+112], %f1215;
	st.global.f32 	[%rd58+116], %f1214;
	st.global.f32 	[%rd58+120], %f1213;
	st.global.f32 	[%rd58+124], %f1212;
	ret;

}
	// .globl	_Z34rwkv7_state_clampw_backward_kernelIfLi64ELi16EEviiPT_S1_S1_S1_S1_S1_S1_PfS2_S2_S1_S1_S1_S1_S1_S1_
.visible .entry _Z34rwkv7_state_clampw_backward_kernelIfLi64ELi16EEviiPT_S1_S1_S1_S1_S1_S1_PfS2_S2_S1_S1_S1_S1_S1_S1_(
	.param .u32 _Z34rwkv7_state_clampw_backward_kernelIfLi64ELi16EEviiPT_S1_S1_S1_S1_S1_S1_PfS2_S2_S1_S1_S1_S1_S1_S1__param_0,
	.param .u32 _Z34rwkv7_state_clampw_backward_kernelIfLi64ELi16EEviiPT_S1_S1_S1_S1_S1_S1_PfS2_S2_S1_S1_S1_S1_S1_S1__param_1,
	.param .u64 .ptr .align 1 _Z34rwkv7_state_clampw_backward_kernelIfLi64ELi16EEviiPT_S1_S1_S1_S1_S1_S1_PfS2_S2_S1_S1_S1_S1_S1_S1__param_2,
	.param .u64 .ptr .align 1 _Z34rwkv7_state_clampw_backward_kernelIfLi64ELi16EEviiPT_S1_S1_S1_S1_S1_S1_PfS2_S2_S1_S1_S1_S1_S1_S1__param_3,
	.param .u64 .ptr .align 1 _Z34rwkv7_state_clampw_backward_kernelIfLi64ELi16EEviiPT_S1_S1_S1_S1_S1_S1_PfS2_S2_S1_S1_S1_S1_S1_S1__param_4,
	.param .u64 .ptr .align 1 _Z34rwkv7_state_clampw_backward_kernelIfLi64ELi16EEviiPT_S1_S1_S1_S1_S1_S1_PfS2_S2_S1_S1_S1_S1_S1_S1__param_5,
	.param .u64 .ptr .align 1 _Z34rwkv7_state_clampw_backward_kernelIfLi64ELi16EEviiPT_S1_S1_S1_S1_S1_S1_PfS2_S2_S1_S1_S1_S1_S1_S1__param_6,
	.param .u64 .ptr .align 1 _Z34rwkv7_state_clampw_backward_kernelIfLi64ELi16EEviiPT_S1_S1_S1_S1_S1_S1_PfS2_S2_S1_S1_S1_S1_S1_S1__param_7,
	.param .u64 .ptr .align 1 _Z34rwkv7_state_clampw_backward_kernelIfLi64ELi16EEviiPT_S1_S1_S1_S1_S1_S1_PfS2_S2_S1_S1_S1_S1_S1_S1__param_8,
	.param .u64 .ptr .align 1 _Z34rwkv7_state_clampw_backward_kernelIfLi64ELi16EEviiPT_S1_S1_S1_S1_S1_S1_PfS2_S2_S1_S1_S1_S1_S1_S1__param_9,
	.param .u64 .ptr .align 1 _Z34rwkv7_state_clampw_backward_kernelIfLi64ELi16EEviiPT_S1_S1_S1_S1_S1_S1_PfS2_S2_S1_S1_S1_S1_S1_S1__param_10,
	.param .u64 .ptr .align 1 _Z34rwkv7_state_clampw_backward_kernelIfLi64ELi16EEviiPT_S1_S1_S1_S1_S1_S1_PfS2_S2_S1_S1_S1_S1_S1_S1__param_11,
	.param .u64 .ptr .align 1 _Z34rwkv7_state_clampw_backward_kernelIfLi64ELi16EEviiPT_S1_S1_S1_S1_S1_S1_PfS2_S2_S1_S1_S1_S1_S1_S1__param_12,
	.param .u64 .ptr .align 1 _Z34rwkv7_state_clampw_backward_kernelIfLi64ELi16EEviiPT_S1_S1_S1_S1_S1_S1_PfS2_S2_S1_S1_S1_S1_S1_S1__param_13,
	.param .u64 .ptr .align 1 _Z34rwkv7_state_clampw_backward_kernelIfLi64ELi16EEviiPT_S1_S1_S1_S1_S1_S1_PfS2_S2_S1_S1_S1_S1_S1_S1__param_14,
	.param .u64 .ptr .align 1 _Z34rwkv7_state_clampw_backward_kernelIfLi64ELi16EEviiPT_S1_S1_S1_S1_S1_S1_PfS2_S2_S1_S1_S1_S1_S1_S1__param_15,
	.param .u64 .ptr .align 1 _Z34rwkv7_state_clampw_backward_kernelIfLi64ELi16EEviiPT_S1_S1_S1_S1_S1_S1_PfS2_S2_S1_S1_S1_S1_S1_S1__param_16,
	.param .u64 .ptr .align 1 _Z34rwkv7_state_clampw_backward_kernelIfLi64ELi16EEviiPT_S1_S1_S1_S1_S1_S1_PfS2_S2_S1_S1_S1_S1_S1_S1__param_17
)
{
	.reg .pred 	%p<4>;
	.reg .b32 	%r<70>;
	.reg .b32 	%f<2460>;
	.reg .b64 	%rd<75>;
	// demoted variable
	.shared .align 4 .b8 _ZZ34rwkv7_state_clampw_backward_kernelIfLi64ELi16EEviiPT_S1_S1_S1_S1_S1_S1_PfS2_S2_S1_S1_S1_S1_S1_S1_E1r[256];
	// demoted variable
	.shared .align 4 .b8 _ZZ34rwkv7_state_clampw_backward_kernelIfLi64ELi16EEviiPT_S1_S1_S1_S1_S1_S1_PfS2_S2_S1_S1_S1_S1_S1_S1_E1w[256];
	// demoted variable
	.shared .align 4 .b8 _ZZ34rwkv7_state_clampw_backward_kernelIfLi64ELi16EEviiPT_S1_S1_S1_S1_S1_S1_PfS2_S2_S1_S1_S1_S1_S1_S1_E1k[256];
	// demoted variable
	.shared .align 4 .b8 _ZZ34rwkv7_state_clampw_backward_kernelIfLi64ELi16EEviiPT_S1_S1_S1_S1_S1_S1_PfS2_S2_S1_S1_S1_S1_S1_S1_E1v[256];
	// demoted variable
	.shared .align 4 .b8 _ZZ34rwkv7_state_clampw_backward_kernelIfLi64ELi16EEviiPT_S1_S1_S1_S1_S1_S1_PfS2_S2_S1_S1_S1_S1_S1_S1_E1a[256];
	// demoted variable
	.shared .align 4 .b8 _ZZ34rwkv7_state_clampw_backward_kernelIfLi64ELi16EEviiPT_S1_S1_S1_S1_S1_S1_PfS2_S2_S1_S1_S1_S1_S1_S1_E1b[256];
	// demoted variable
	.shared .align 4 .b8 _ZZ34rwkv7_state_clampw_backward_kernelIfLi64ELi16EEviiPT_S1_S1_S1_S1_S1_S1_PfS2_S2_S1_S1_S1_S1_S1_S1_E2dy[256];
	// demoted variable
	.shared .align 4 .b8 _ZZ34rwkv7_state_clampw_backward_kernelIfLi64ELi16EEviiPT_S1_S1_S1_S1_S1_S1_PfS2_S2_S1_S1_S1_S1_S1_S1_E2sa[256];
	// demoted variable
	.shared .align 4 .b8 _ZZ34rwkv7_state_clampw_backward_kernelIfLi64ELi16EEviiPT_S1_S1_S1_S1_S1_S1_PfS2_S2_S1_S1_S1_S1_S1_S1_E10dSb_shared[256];
	ld.param.u32 	%r69, [_Z34rwkv7_state_clampw_backward_kernelIfLi64ELi16EEviiPT_S1_S1_S1_S1_S1_S1_PfS2_S2_S1_S1_S1_S1_S1_S1__param_0];
	ld.param.u32 	%r14, [_Z34rwkv7_state_clampw_backward_kernelIfLi64ELi16EEviiPT_S1_S1_S1_S1_S1_S1_PfS2_S2_S1_S1_S1_S1_S1_S1__param_1];
	mov.u32 	%r15, %ctaid.y;
	mov.u32 	%r1, %ctaid.x;
	mov.u32 	%r2, %tid.x;
	mul.lo.s32 	%r3, %r14, %r15;
	setp.lt.s32 	%p1, %r69, 1;
	mov.f32 	%f2396, 0f00000000;
	mov.f32 	%f2397, %f2396;
	mov.f32 	%f2398, %f2396;
	mov.f32 	%f2399, %f2396;
	mov.f32 	%f2400, %f2396;
	mov.f32 	%f2401, %f2396;
	mov.f32 	%f2402, %f2396;
	mov.f32 	%f2403, %f2396;
	mov.f32 	%f2404, %f2396;
	mov.f32 	%f2405, %f2396;
	mov.f32 	%f2406, %f2396;
	mov.f32 	%f2407, %f2396;
	mov.f32 	%f2408, %f2396;
	mov.f32 	%f2409, %f2396;
	mov.f32 	%f2410, %f2396;
	mov.f32 	%f2411, %f2396;
	mov.f32 	%f2412, %f2396;
	mov.f32 	%f2413, %f2396;
	mov.f32 	%f2414, %f2396;
	mov.f32 	%f2415, %f2396;
	mov.f32 	%f2416, %f2396;
	mov.f32 	%f2417, %f2396;
	mov.f32 	%f2418, %f2396;
	mov.f32 	%f2419, %f2396;
	mov.f32 	%f2420, %f2396;
	mov.f32 	%f2421, %f2396;
	mov.f32 	%f2422, %f2396;
	mov.f32 	%f2423, %f2396;
	mov.f32 	%f2424, %f2396;
	mov.f32 	%f2425, %f2396;
	mov.f32 	%f2426, %f2396;
	mov.f32 	%f2427, %f2396;
	mov.f32 	%f2428, %f2396;
	mov.f32 	%f2429, %f2396;
	mov.f32 	%f2430, %f2396;
	mov.f32 	%f2431, %f2396;
	mov.f32 	%f2432, %f2396;
	mov.f32 	%f2433, %f2396;
	mov.f32 	%f2434, %f2396;
	mov.f32 	%f2435, %f2396;
	mov.f32 	%f2436, %f2396;
	mov.f32 	%f2437, %f2396;
	mov.f32 	%f2438, %f2396;
	mov.f32 	%f2439, %f2396;
	mov.f32 	%f2440, %f2396;
	mov.f32 	%f2441, %f2396;
	mov.f32 	%f2442, %f2396;
	mov.f32 	%f2443, %f2396;
	mov.f32 	%f2444, %f2396;
	mov.f32 	%f2445, %f2396;
	mov.f32 	%f2446, %f2396;
	mov.f32 	%f2447, %f2396;
	mov.f32 	%f2448, %f2396;
	mov.f32 	%f2449, %f2396;
	mov.f32 	%f2450, %f2396;
	mov.f32 	%f2451, %f2396;
	mov.f32 	%f2452, %f2396;
	mov.f32 	%f2453, %f2396;
	mov.f32 	%f2454, %f2396;
	mov.f32 	%f2455, %f2396;
	mov.f32 	%f2456, %f2396;
	mov.f32 	%f2457, %f2396;
	mov.f32 	%f2458, %f2396;
	mov.f32 	%f2459, %f2396;
	@%p1 bra 	$L__BB23_5;
	ld.param.u32 	%r63, [_Z34rwkv7_state_clampw_backward_kernelIfLi64ELi16EEviiPT_S1_S1_S1_S1_S1_S1_PfS2_S2_S1_S1_S1_S1_S1_S1__param_1];
	mad.lo.s32 	%r16, %r3, %r69, %r1;
	shl.b32 	%r17, %r16, 6;
	add.s32 	%r18, %r69, -1;
	mul.lo.s32 	%r19, %r63, %r18;
	shl.b32 	%r20, %r19, 6;
	add.s32 	%r21, %r2, %r20;
	add.s32 	%r68, %r21, %r17;
	shl.b32 	%r67, %r69, 8;
	shr.s32 	%r22, %r69, 31;
	shr.u32 	%r23, %r22, 28;
	add.s32 	%r24, %r69, %r23;
	shr.s32 	%r6, %r24, 4;
	mov.f32 	%f2332, 0f00000000;
	shl.b32 	%r26, %r2, 2;
	mov.u32 	%r27, _ZZ34rwkv7_state_clampw_backward_kernelIfLi64ELi16EEviiPT_S1_S1_S1_S1_S1_S1_PfS2_S2_S1_S1_S1_S1_S1_S1_E1r;
	add.s32 	%r28, %r27, %r26;
	shl.b32 	%r49, %r6, 12;
	mov.f32 	%f2333, %f2332;
	mov.f32 	%f2334, %f2332;
	mov.f32 	%f2335, %f2332;
	mov.f32 	%f2336, %f2332;
	mov.f32 	%f2337, %f2332;
	mov.f32 	%f2338, %f2332;
	mov.f32 	%f2339, %f2332;
	mov.f32 	%f2340, %f2332;
	mov.f32 	%f2341, %f2332;
	mov.f32 	%f2342, %f2332;
	mov.f32 	%f2343, %f2332;
	mov.f32 	%f2344, %f2332;
	mov.f32 	%f2345, %f2332;
	mov.f32 	%f2346, %f2332;
	mov.f32 	%f2347, %f2332;
	mov.f32 	%f2348, %f2332;
	mov.f32 	%f2349, %f2332;
	mov.f32 	%f2350, %f2332;
	mov.f32 	%f2351, %f2332;
	mov.f32 	%f2352, %f2332;
	mov.f32 	%f2353, %f2332;
	mov.f32 	%f2354, %f2332;
	mov.f32 	%f2355, %f2332;
	mov.f32 	%f2356, %f2332;
	mov.f32 	%f2357, %f2332;
	mov.f32 	%f2358, %f2332;
	mov.f32 	%f2359, %f2332;
	mov.f32 	%f2360, %f2332;
	mov.f32 	%f2361, %f2332;
	mov.f32 	%f2362, %f2332;
	mov.f32 	%f2363, %f2332;
	mov.f32 	%f2364, %f2332;
	mov.f32 	%f2365, %f2332;
	mov.f32 	%f2366, %f2332;
	mov.f32 	%f2367, %f2332;
	mov.f32 	%f2368, %f2332;
	mov.f32 	%f2369, %f2332;
	mov.f32 	%f2370, %f2332;
	mov.f32 	%f2371, %f2332;
	mov.f32 	%f2372, %f2332;
	mov.f32 	%f2373, %f2332;
	mov.f32 	%f2374, %f2332;
	mov.f32 	%f2375, %f2332;
	mov.f32 	%f2376, %f2332;
	mov.f32 	%f2377, %f2332;
	mov.f32 	%f2378, %f2332;
	mov.f32 	%f2379, %f2332;
	mov.f32 	%f2380, %f2332;
	mov.f32 	%f2381, %f2332;
	mov.f32 	%f2382, %f2332;
	mov.f32 	%f2383, %f2332;
	mov.f32 	%f2384, %f2332;
	mov.f32 	%f2385, %f2332;
	mov.f32 	%f2386, %f2332;
	mov.f32 	%f2387, %f2332;
	mov.f32 	%f2388, %f2332;
	mov.f32 	%f2389, %f2332;
	mov.f32 	%f2390, %f2332;
	mov.f32 	%f2391, %f2332;
	mov.f32 	%f2392, %f2332;
	mov.f32 	%f2393, %f2332;
	mov.f32 	%f2394, %f2332;
	mov.f32 	%f2395, %f2332;
	mov.f32 	%f2396, %f2332;
	mov.f32 	%f2397, %f2332;
	mov.f32 	%f2398, %f2332;
	mov.f32 	%f2399, %f2332;
	mov.f32 	%f2400, %f2332;
	mov.f32 	%f2401, %f2332;
	mov.f32 	%f2402, %f2332;
	mov.f32 	%f2403, %f2332;
	mov.f32 	%f2404, %f2332;
	mov.f32 	%f2405, %f2332;
	mov.f32 	%f2406, %f2332;
	mov.f32 	%f2407, %f2332;
	mov.f32 	%f2408, %f2332;
	mov.f32 	%f2409, %f2332;
	mov.f32 	%f2410, %f2332;
	mov.f32 	%f2411, %f2332;
	mov.f32 	%f2412, %f2332;
	mov.f32 	%f2413, %f2332;
	mov.f32 	%f2414, %f2332;
	mov.f32 	%f2415, %f2332;
	mov.f32 	%f2416, %f2332;
	mov.f32 	%f2417, %f2332;
	mov.f32 	%f2418, %f2332;
	mov.f32 	%f2419, %f2332;
	mov.f32 	%f2420, %f2332;
	mov.f32 	%f2421, %f2332;
	mov.f32 	%f2422, %f2332;
	mov.f32 	%f2423, %f2332;
	mov.f32 	%f2424, %f2332;
	mov.f32 	%f2425, %f2332;
	mov.f32 	%f2426, %f2332;
	mov.f32 	%f2427, %f2332;
	mov.f32 	%f2428, %f2332;
	mov.f32 	%f2429, %f2332;
	mov.f32 	%f2430, %f2332;
	mov.f32 	%f2431, %f2332;
	mov.f32 	%f2432, %f2332;
	mov.f32 	%f2433, %f2332;
	mov.f32 	%f2434, %f2332;
	mov.f32 	%f2435, %f2332;
	mov.f32 	%f2436, %f2332;
	mov.f32 	%f2437, %f2332;
	mov.f32 	%f2438, %f2332;
	mov.f32 	%f2439, %f2332;
	mov.f32 	%f2440, %f2332;
	mov.f32 	%f2441, %f2332;
	mov.f32 	%f2442, %f2332;
	mov.f32 	%f2443, %f2332;
	mov.f32 	%f2444, %f2332;
	mov.f32 	%f2445, %f2332;
	mov.f32 	%f2446, %f2332;
	mov.f32 	%f2447, %f2332;
	mov.f32 	%f2448, %f2332;
	mov.f32 	%f2449, %f2332;
	mov.f32 	%f2450, %f2332;
	mov.f32 	%f2451, %f2332;
	mov.f32 	%f2452, %f2332;
	mov.f32 	%f2453, %f2332;
	mov.f32 	%f2454, %f2332;
	mov.f32 	%f2455, %f2332;
	mov.f32 	%f2456, %f2332;
	mov.f32 	%f2457, %f2332;
	mov.f32 	%f2458, %f2332;
	mov.f32 	%f2459, %f2332;
	mov.f32 	%f2268, %f2332;
	mov.f32 	%f2269, %f2332;
	mov.f32 	%f2270, %f2332;
	mov.f32 	%f2271, %f2332;
	mov.f32 	%f2272, %f2332;
	mov.f32 	%f2273, %f2332;
	mov.f32 	%f2274, %f2332;
	mov.f32 	%f2275, %f2332;
	mov.f32 	%f2276, %f2332;
	mov.f32 	%f2277, %f2332;
	mov.f32 	%f2278, %f2332;
	mov.f32 	%f2279, %f2332;
	mov.f32 	%f2280, %f2332;
	mov.f32 	%f2281, %f2332;
	mov.f32 	%f2282, %f2332;
	mov.f32 	%f2283, %f2332;
	mov.f32 	%f2284, %f2332;
	mov.f32 	%f2285, %f2332;
	mov.f32 	%f2286, %f2332;
	mov.f32 	%f2287, %f2332;
	mov.f32 	%f2288, %f2332;
	mov.f32 	%f2289, %f2332;
	mov.f32 	%f2290, %f2332;
	mov.f32 	%f2291, %f2332;
	mov.f32 	%f2292, %f2332;
	mov.f32 	%f2293, %f2332;
	mov.f32 	%f2294, %f2332;
	mov.f32 	%f2295, %f2332;
	mov.f32 	%f2296, %f2332;
	mov.f32 	%f2297, %f2332;
	mov.f32 	%f2298, %f2332;
	mov.f32 	%f2299, %f2332;
	mov.f32 	%f2300, %f2332;
	mov.f32 	%f2301, %f2332;
	mov.f32 	%f2302, %f2332;
	mov.f32 	%f2303, %f2332;
	mov.f32 	%f2304, %f2332;
	mov.f32 	%f2305, %f2332;
	mov.f32 	%f2306, %f2332;
	mov.f32 	%f2307, %f2332;
	mov.f32 	%f2308, %f2332;
	mov.f32 	%f2309, %f2332;
	mov.f32 	%f2310, %f2332;
	mov.f32 	%f2311, %f2332;
	mov.f32 	%f2312, %f2332;
	mov.f32 	%f2313, %f2332;
	mov.f32 	%f2314, %f2332;
	mov.f32 	%f2315, %f2332;
	mov.f32 	%f2316, %f2332;
	mov.f32 	%f2317, %f2332;
	mov.f32 	%f2318, %f2332;
	mov.f32 	%f2319, %f2332;
	mov.f32 	%f2320, %f2332;
	mov.f32 	%f2321, %f2332;
	mov.f32 	%f2322, %f2332;
	mov.f32 	%f2323, %f2332;
	mov.f32 	%f2324, %f2332;
	mov.f32 	%f2325, %f2332;
	mov.f32 	%f2326, %f2332;
	mov.f32 	%f2327, %f2332;
	mov.f32 	%f2328, %f2332;
	mov.f32 	%f2329, %f2332;
	mov.f32 	%f2330, %f2332;
	mov.f32 	%f2331, %f2332;
$L__BB23_2:
	ld.param.u64 	%rd67, [_Z34rwkv7_state_clampw_backward_kernelIfLi64ELi16EEviiPT_S1_S1_S1_S1_S1_S1_PfS2_S2_S1_S1_S1_S1_S1_S1__param_10];
	ld.param.u64 	%rd65, [_Z34rwkv7_state_clampw_backward_kernelIfLi64ELi16EEviiPT_S1_S1_S1_S1_S1_S1_PfS2_S2_S1_S1_S1_S1_S1_S1__param_8];
	ld.param.u64 	%rd64, [_Z34rwkv7_state_clampw_backward_kernelIfLi64ELi16EEviiPT_S1_S1_S1_S1_S1_S1_PfS2_S2_S1_S1_S1_S1_S1_S1__param_7];
	ld.param.u64 	%rd63, [_Z34rwkv7_state_clampw_backward_kernelIfLi64ELi16EEviiPT_S1_S1_S1_S1_S1_S1_PfS2_S2_S1_S1_S1_S1_S1_S1__param_6];
	ld.param.u64 	%rd62, [_Z34rwkv7_state_clampw_backward_kernelIfLi64ELi16EEviiPT_S1_S1_S1_S1_S1_S1_PfS2_S2_S1_S1_S1_S1_S1_S1__param_5];
	ld.param.u64 	%rd61, [_Z34rwkv7_state_clampw_backward_kernelIfLi64ELi16EEviiPT_S1_S1_S1_S1_S1_S1_PfS2_S2_S1_S1_S1_S1_S1_S1__param_4];
	ld.param.u64 	%rd60, [_Z34rwkv7_state_clampw_backward_kernelIfLi64ELi16EEviiPT_S1_S1_S1_S1_S1_S1_PfS2_S2_S1_S1_S1_S1_S1_S1__param_3];
	ld.param.u64 	%rd59, [_Z34rwkv7_state_clampw_backward_kernelIfLi64ELi16EEviiPT_S1_S1_S1_S1_S1_S1_PfS2_S2_S1_S1_S1_S1_S1_S1__param_2];
	bar.sync 	0;
	cvta.to.global.u64 	%rd17, %rd59;
	mul.wide.s32 	%rd18, %r68, 4;
	add.s64 	%rd19, %rd17, %rd18;
	ld.global.nc.f32 	%f193, [%rd19];
	st.shared.f32 	[%r28], %f193;
	cvta.to.global.u64 	%rd20, %rd60;
	add.s64 	%rd21, %rd20, %rd18;
	ld.global.nc.f32 	%f585, [%rd21];
	mul.f32 	%f586, %f585, 0fBFB8AA3B;
	ex2.approx.f32 	%f587, %f586;
	add.f32 	%f588, %f587, 0f3F800000;
	rcp.rn.f32 	%f194, %f588;
	mul.f32 	%f589, %f194, 0fBF1B4598;
	mul.f32 	%f590, %f589, 0f3FB8AA3B;
	ex2.approx.f32 	%f591, %f590;
	mov.u32 	%r29, _ZZ34rwkv7_state_clampw_backward_kernelIfLi64ELi16EEviiPT_S1_S1_S1_S1_S1_S1_PfS2_S2_S1_S1_S1_S1_S1_S1_E1w;
	add.s32 	%r30, %r29, %r26;
	st.shared.f32 	[%r30], %f591;
	cvta.to.global.u64 	%rd22, %rd61;
	add.s64 	%rd23, %rd22, %rd18;
	ld.global.nc.f32 	%f195, [%rd23];
	mov.u32 	%r31, _ZZ34rwkv7_state_clampw_backward_kernelIfLi64ELi16EEviiPT_S1_S1_S1_S1_S1_S1_PfS2_S2_S1_S1_S1_S1_S1_S1_E1k;
	add.s32 	%r32, %r31, %r26;
	st.shared.f32 	[%r32], %f195;
	cvta.to.global.u64 	%rd24, %rd62;
	add.s64 	%rd25, %rd24, %rd18;
	ld.global.nc.f32 	%f592, [%rd25];
	mov.u32 	%r33, _ZZ34rwkv7_state_clampw_backward_kernelIfLi64ELi16EEviiPT_S1_S1_S1_S1_S1_S1_PfS2_S2_S1_S1_S1_S1_S1_S1_E1v;
	add.s32 	%r34, %r33, %r26;
	st.shared.f32 	[%r34], %f592;
	cvta.to.global.u64 	%rd26, %rd63;
	add.s64 	%rd27, %rd26, %rd18;
	ld.global.nc.f32 	%f196, [%rd27];
	mov.u32 	%r35, _ZZ34rwkv7_state_clampw_backward_kernelIfLi64ELi16EEviiPT_S1_S1_S1_S1_S1_S1_PfS2_S2_S1_S1_S1_S1_S1_S1_E1a;
	add.s32 	%r36, %r35, %r26;
	st.shared.f32 	[%r36], %f196;
	cvta.to.global.u64 	%rd28, %rd64;
	add.s64 	%rd29, %rd28, %rd18;
	ld.global.nc.f32 	%f197, [%rd29];
	mov.u32 	%r37, _ZZ34rwkv7_state_clampw_backward_kernelIfLi64ELi16EEviiPT_S1_S1_S1_S1_S1_S1_PfS2_S2_S1_S1_S1_S1_S1_S1_E1b;
	add.s32 	%r38, %r37, %r26;
	st.shared.f32 	[%r38], %f197;
	cvta.to.global.u64 	%rd30, %rd65;
	add.s64 	%rd31, %rd30, %rd18;
	ld.global.nc.f32 	%f198, [%rd31];
	mov.u32 	%r39, _ZZ34rwkv7_state_clampw_backward_kernelIfLi64ELi16EEviiPT_S1_S1_S1_S1_S1_S1_PfS2_S2_S1_S1_S1_S1_S1_S1_E2dy;
	add.s32 	%r40, %r39, %r26;
	st.shared.f32 	[%r40], %f198;
	cvta.to.global.u64 	%rd32, %rd67;
	add.s64 	%rd33, %rd32, %rd18;
	ld.global.nc.f32 	%f593, [%rd33];
	mov.u32 	%r41, _ZZ34rwkv7_state_clampw_backward_kernelIfLi64ELi16EEviiPT_S1_S1_S1_S1_S1_S1_PfS2_S2_S1_S1_S1_S1_S1_S1_E2sa;
	add.s32 	%r42, %r41, %r26;
	st.shared.f32 	[%r42], %f593;
	bar.sync 	0;
	and.b32  	%r43, %r69, 15;
	setp.ne.s32 	%p2, %r43, 0;
	@%p2 bra 	$L__BB23_4;
	ld.param.u64 	%rd66, [_Z34rwkv7_state_clampw_backward_kernelIfLi64ELi16EEviiPT_S1_S1_S1_S1_S1_S1_PfS2_S2_S1_S1_S1_S1_S1_S1__param_9];
	ld.param.u32 	%r64, [_Z34rwkv7_state_clampw_backward_kernelIfLi64ELi16EEviiPT_S1_S1_S1_S1_S1_S1_PfS2_S2_S1_S1_S1_S1_S1_S1__param_1];
	add.s32 	%r44, %r67, -256;
	and.b32  	%r45, %r44, 2147479552;
	mov.u32 	%r46, %tid.x;
	shl.b32 	%r47, %r46, 6;
	add.s32 	%r48, %r45, %r47;
	cvt.u64.u32 	%rd34, %r48;
	mov.u32 	%r50, %ctaid.y;
	mov.u32 	%r51, %ctaid.x;
	mad.lo.s32 	%r52, %r64, %r50, %r51;
	mul.wide.s32 	%rd35, %r52, %r49;
	add.s64 	%rd36, %rd35, %rd34;
	cvta.to.global.u64 	%rd37, %rd66;
	shl.b64 	%rd38, %rd36, 2;
	add.s64 	%rd39, %rd37, %rd38;
	ld.global.nc.v4.f32 	{%f2395, %f2394, %f2393, %f2392}, [%rd39];
	ld.global.nc.v4.f32 	{%f2391, %f2390, %f2389, %f2388}, [%rd39+16];
	ld.global.nc.v4.f32 	{%f2387, %f2386, %f2385, %f2384}, [%rd39+32];
	ld.global.nc.v4.f32 	{%f2383, %f2382, %f2381, %f2380}, [%rd39+48];
	ld.global.nc.v4.f32 	{%f2379, %f2378, %f2377, %f2376}, [%rd39+64];
	ld.global.nc.v4.f32 	{%f2375, %f2374, %f2373, %f2372}, [%rd39+80];
	ld.global.nc.v4.f32 	{%f2371, %f2370, %f2369, %f2368}, [%rd39+96];
	ld.global.nc.v4.f32 	{%f2367, %f2366, %f2365, %f2364}, [%rd39+112];
	ld.global.nc.v4.f32 	{%f2363, %f2362, %f2361, %f2360}, [%rd39+128];
	ld.global.nc.v4.f32 	{%f2359, %f2358, %f2357, %f2356}, [%rd39+144];
	ld.global.nc.v4.f32 	{%f2355, %f2354, %f2353, %f2352}, [%rd39+160];
	ld.global.nc.v4.f32 	{%f2351, %f2350, %f2349, %f2348}, [%rd39+176];
	ld.global.nc.v4.f32 	{%f2347, %f2346, %f2345, %f2344}, [%rd39+192];
	ld.global.nc.v4.f32 	{%f2343, %f2342, %f2341, %f2340}, [%rd39+208];
	ld.global.nc.v4.f32 	{%f2339, %f2338, %f2337, %f2336}, [%rd39+224];
	ld.global.nc.v4.f32 	{%f2335, %f2334, %f2333, %f2332}, [%rd39+240];
$L__BB23_4:
	ld.param.u64 	%rd74, [_Z34rwkv7_state_clampw_backward_kernelIfLi64ELi16EEviiPT_S1_S1_S1_S1_S1_S1_PfS2_S2_S1_S1_S1_S1_S1_S1__param_17];
	ld.param.u64 	%rd73, [_Z34rwkv7_state_clampw_backward_kernelIfLi64ELi16EEviiPT_S1_S1_S1_S1_S1_S1_PfS2_S2_S1_S1_S1_S1_S1_S1__param_16];
	ld.param.u64 	%rd72, [_Z34rwkv7_state_clampw_backward_kernelIfLi64ELi16EEviiPT_S1_S1_S1_S1_S1_S1_PfS2_S2_S1_S1_S1_S1_S1_S1__param_15];
	ld.param.u64 	%rd71, [_Z34rwkv7_state_clampw_backward_kernelIfLi64ELi16EEviiPT_S1_S1_S1_S1_S1_S1_PfS2_S2_S1_S1_S1_S1_S1_S1__param_14];
	ld.param.u64 	%rd70, [_Z34rwkv7_state_clampw_backward_kernelIfLi64ELi16EEviiPT_S1_S1_S1_S1_S1_S1_PfS2_S2_S1_S1_S1_S1_S1_S1__param_13];
	ld.param.u64 	%rd69, [_Z34rwkv7_state_clampw_backward_kernelIfLi64ELi16EEviiPT_S1_S1_S1_S1_S1_S1_PfS2_S2_S1_S1_S1_S1_S1_S1__param_12];
	ld.param.u32 	%r65, [_Z34rwkv7_state_clampw_backward_kernelIfLi64ELi16EEviiPT_S1_S1_S1_S1_S1_S1_PfS2_S2_S1_S1_S1_S1_S1_S1__param_1];
	ld.shared.f32 	%f594, [_ZZ34rwkv7_state_clampw_backward_kernelIfLi64ELi16EEviiPT_S1_S1_S1_S1_S1_S1_PfS2_S2_S1_S1_S1_S1_S1_S1_E2dy];
	fma.rn.f32 	%f595, %f2395, %f594, 0f00000000;
	ld.shared.f32 	%f596, [_ZZ34rwkv7_state_clampw_backward_kernelIfLi64ELi16EEviiPT_S1_S1_S1_S1_S1_S1_PfS2_S2_S1_S1_S1_S1_S1_S1_E2dy+4];
	fma.rn.f32 	%f597, %f2394, %f596, %f595;
	ld.shared.f32 	%f598, [_ZZ34rwkv7_state_clampw_backward_kernelIfLi64ELi16EEviiPT_S1_S1_S1_S1_S1_S1_PfS2_S2_S1_S1_S1_S1_S1_S1_E2dy+8];
	fma.rn.f32 	%f599, %f2393, %f598, %f597;
	ld.shared.f32 	%f600, [_ZZ34rwkv7_state_clampw_backward_kernelIfLi64ELi16EEviiPT_S1_S1_S1_S1_S1_S1_PfS2_S2_S1_S1_S1_S1_S1_S1_E2dy+12];
	fma.rn.f32 	%f601, %f2392, %f600, %f599;
	ld.shared.f32 	%f602, [_ZZ34rwkv7_state_clampw_backward_kernelIfLi64ELi16EEviiPT_S1_S1_S1_S1_S1_S1_PfS2_S2_S1_S1_S1_S1_S1_S1_E2dy+16];
	fma.rn.f32 	%f603, %f2391, %f602, %f601;
	ld.shared.f32 	%f604, [_ZZ34rwkv7_state_clampw_backward_kernelIfLi64ELi16EEviiPT_S1_S1_S1_S1_S1_S1_PfS2_S2_S1_S1_S1_S1_S1_S1_E2dy+20];
	fma.rn.f32 	%f605, %f2390, %f604, %f603;
	ld.shared.f32 	%f606, [_ZZ34rwkv7_state_clampw_backward_kernelIfLi64ELi16EEviiPT_S1_S1_S1_S1_S1_S1_PfS2_S2_S1_S1_S1_S1_S1_S1_E2dy+24];
	fma.rn.f32 	%f607, %f2389, %f606, %f605;
	ld.shared.f32 	%f608, [_ZZ34rwkv7_state_clampw_backward_kernelIfLi64ELi16EEviiPT_S1_S1_S1_S1_S1_S1_PfS2_S2_S1_S1_S1_S1_S1_S1_E2dy+28];
	fma.rn.f32 	%f609, %f2388, %f608, %f607;
	ld.shared.f32 	%f610, [_ZZ34rwkv7_state_clampw_backward_kernelIfLi64ELi16EEviiPT_S1_S1_S1_S1_S1_S1_PfS2_S2_S1_S1_S1_S1_S1_S1_E2dy+32];
	fma.rn.f32 	%f611, %f2387, %f610, %f609;
	ld.shared.f32 	%f612, [_ZZ34rwkv7_state_clampw_backward_kernelIfLi64ELi16EEviiPT_S1_S1_S1_S1_S1_S1_PfS2_S2_S1_S1_S1_S1_S1_S1_E2dy+36];
	fma.rn.f32 	%f613, %f2386, %f612, %f611;
	ld.shared.f32 	%f614, [_ZZ34rwkv7_state_clampw_backward_kernelIfLi64ELi16EEviiPT_S1_S1_S1_S1_S1_S1_PfS2_S2_S1_S1_S1_S1_S1_S1_E2dy+40];
	fma.rn.f32 	%f615, %f2385, %f614, %f613;
	ld.shared.f32 	%f616, [_ZZ34rwkv7_state_clampw_backward_kernelIfLi64ELi16EEviiPT_S1_S1_S1_S1_S1_S1_PfS2_S2_S1_S1_S1_S1_S1_S1_E2dy+44];
	fma.rn.f32 	%f617, %f2384, %f616, %f615;
	ld.shared.f32 	%f618, [_ZZ34rwkv7_state_clampw_backward_kernelIfLi64ELi16EEviiPT_S1_S1_S1_S1_S1_S1_PfS2_S2_S1_S1_S1_S1_S1_S1_E2dy+48];
	fma.rn.f32 	%f619, %f2383, %f618, %f617;
	ld.shared.f32 	%f620, [_ZZ34rwkv7_state_clampw_backward_kernelIfLi64ELi16EEviiPT_S1_S1_S1_S1_S1_S1_PfS2_S2_S1_S1_S1_S1_S1_S1_E2dy+52];
	fma.rn.f32 	%f621, %f2382, %f620, %f619;
	ld.shared.f32 	%f622, [_ZZ34rwkv7_state_clampw_backward_kernelIfLi64ELi16EEviiPT_S1_S1_S1_S1_S1_S1_PfS2_S2_S1_S1_S1_S1_S1_S1_E2dy+56];
	fma.rn.f32 	%f623, %f2381, %f622, %f621;
	ld.shared.f32 	%f624, [_ZZ34rwkv7_state_clampw_backward_kernelIfLi64ELi16EEviiPT_S1_S1_S1_S1_S1_S1_PfS2_S2_S1_S1_S1_S1_S1_S1_E2dy+60];
	fma.rn.f32 	%f625, %f2380, %f624, %f623;
	ld.shared.f32 	%f626, [_ZZ34rwkv7_state_clampw_backward_kernelIfLi64ELi16EEviiPT_S1_S1_S1_S1_S1_S1_PfS2_S2_S1_S1_S1_S1_S1_S1_E2dy+64];
	fma.rn.f32 	%f627, %f2379, %f626, %f625;
	ld.shared.f32 	%f628, [_ZZ34rwkv7_state_clampw_backward_kernelIfLi64ELi16EEviiPT_S1_S1_S1_S1_S1_S1_PfS2_S2_S1_S1_S1_S1_S1_S1_E2dy+68];
	fma.rn.f32 	%f629, %f2378, %f628, %f627;
	ld.shared.f32 	%f630, [_ZZ34rwkv7_state_clampw_backward_kernelIfLi64ELi16EEviiPT_S1_S1_S1_S1_S1_S1_PfS2_S2_S1_S1_S1_S1_S1_S1_E2dy+72];
	fma.rn.f32 	%f631, %f2377, %f630, %f629;
	ld.shared.f32 	%f632, [_ZZ34rwkv7_state_clampw_backward_kernelIfLi64ELi16EEviiPT_S1_S1_S1_S1_S1_S1_PfS2_S2_S1_S1_S1_S1_S1_S1_E2dy+76];
	fma.rn.f32 	%f633, %f2376, %f632, %f631;
	ld.shared.f32 	%f634, [_ZZ34rwkv7_state_clampw_backward_kernelIfLi64ELi16EEviiPT_S1_S1_S1_S1_S1_S1_PfS2_S2_S1_S1_S1_S1_S1_S1_E2dy+80];
	fma.rn.f32 	%f635, %f2375, %f634, %f633;
	ld.shared.f32 	%f636, [_ZZ34rwkv7_state_clampw_backward_kernelIfLi64ELi16EEviiPT_S1_S1_S1_S1_S1_S1_PfS2_S2_S1_S1_S1_S1_S1_S1_E2dy+84];
	fma.rn.f32 	%f637, %f2374, %f636, %f635;
	ld.shared.f32 	%f638, [_ZZ34rwkv7_state_clampw_backward_kernelIfLi64ELi16EEviiPT_S1_S1_S1_S1_S1_S1_PfS2_S2_S1_S1_S1_S1_S1_S1_E2dy+88];
	fma.rn.f32 	%f639, %f2373, %f638, %f637;
	ld.shared.f32 	%f640, [_ZZ34rwkv7_state_clampw_backward_kernelIfLi64ELi16EEviiPT_S1_S1_S1_S1_S1_S1_PfS2_S2_S1_S1_S1_S1_S1_S1_E2dy+92];
	fma.rn.f32 	%f641, %f2372, %f640, %f639;
	ld.shared.f32 	%f642, [_ZZ34rwkv7_state_clampw_backward_kernelIfLi64ELi16EEviiPT_S1_S1_S1_S1_S1_S1_PfS2_S2_S1_S1_S1_S1_S1_S1_E2dy+96];
	fma.rn.f32 	%f643, %f2371, %f642, %f641;
	ld.shared.f32 	%f644, [_ZZ34rwkv7_state_clampw_backward_kernelIfLi64ELi16EEviiPT_S1_S1_S1_S1_S1_S1_PfS2_S2_S1_S1_S1_S1_S1_S1_E2dy+100];
	fma.rn.f32 	%f645, %f2370, %f644, %f643;
	ld.shared.f32 	%f646, [_ZZ34rwkv7_state_clampw_backward_kernelIfLi64ELi16EEviiPT_S1_S1_S1_S1_S1_S1_PfS2_S2_S1_S1_S1_S1_S1_S1_E2dy+104];
	fma.rn.f32 	%f647, %f2369, %f646, %f645;
	ld.shared.f32 	%f648, [_ZZ34rwkv7_state_clampw_backward_kernelIfLi64ELi16EEviiPT_S1_S1_S1_S1_S1_S1_PfS2_S2_S1_S1_S1_S1_S1_S1_E2dy+108];
	fma.rn.f32 	%f649, %f2368, %f648, %f647;
	ld.shared.f32 	%f650, [_ZZ34rwkv7_state_clampw_backward_kernelIfLi64ELi16EEviiPT_S1_S1_S1_S1_S1_S1_PfS2_S2_S1_S1_S1_S1_S1_S1_E2dy+112];
	fma.rn.f32 	%f651, %f2367, %f650, %f649;
	ld.shared.f32 	%f652, [_ZZ34rwkv7_state_clampw_backward_kernelIfLi64ELi16EEviiPT_S1_S1_S1_S1_S1_S1_PfS2_S2_S1_S1_S1_S1_S1_S1_E2dy+116];
	fma.rn.f32 	%f653, %f2366, %f652, %f651;
	ld.shared.f32 	%f654, [_ZZ34rwkv7_state_clampw_backward_kernelIfLi64ELi16EEviiPT_S1_S1_S1_S1_S1_S1_PfS2_S2_S1_S1_S1_S1_S1_S1_E2dy+120];
	fma.rn.f32 	%f655, %f2365, %f654, %f653;
	ld.shared.f32 	%f656, [_ZZ34rwkv7_state_clampw_backward_kernelIfLi64ELi16EEviiPT_S1_S1_S1_S1_S1_S1_PfS2_S2_S1_S1_S1_S1_S1_S1_E2dy+124];
	fma.rn.f32 	%f657, %f2364, %f656, %f655;
	ld.shared.f32 	%f658, [_ZZ34rwkv7_state_clampw_backward_kernelIfLi64ELi16EEviiPT_S1_S1_S1_S1_S1_S1_PfS2_S2_S1_S1_S1_S1_S1_S1_E2dy+128];
	fma.rn.f32 	%f659, %f2363, %f658, %f657;
	ld.shared.f32 	%f660, [_ZZ34rwkv7_state_clampw_backward_kernelIfLi64ELi16EEviiPT_S1_S1_S1_S1_S1_S1_PfS2_S2_S1_S1_S1_S1_S1_S1_E2dy+132];
	fma.rn.f32 	%f661, %f2362, %f660, %f659;
	ld.shared.f32 	%f662, [_ZZ34rwkv7_state_clampw_backward_kernelIfLi64ELi16EEviiPT_S1_S1_S1_S1_S1_S1_PfS2_S2_S1_S1_S1_S1_S1_S1_E2dy+136];
	fma.rn.f32 	%f663, %f2361, %f662, %f661;
	ld.shared.f32 	%f664, [_ZZ34rwkv7_state_clampw_backward_kernelIfLi64ELi16EEviiPT_S1_S1_S1_S1_S1_S1_PfS2_S2_S1_S1_S1_S1_S1_S1_E2dy+140];
	fma.rn.f32 	%f665, %f2360, %f664, %f663;
	ld.shared.f32 	%f666, [_ZZ34rwkv7_state_clampw_backward_kernelIfLi64ELi16EEviiPT_S1_S1_S1_S1_S1_S1_PfS2_S2_S1_S1_S1_S1_S1_S1_E2dy+144];
	fma.rn.f32 	%f667, %f2359, %f666, %f665;
	ld.shared.f32 	%f668, [_ZZ34rwkv7_state_clampw_backward_kernelIfLi64ELi16EEviiPT_S1_S1_S1_S1_S1_S1_PfS2_S2_S1_S1_S1_S1_S1_S1_E2dy+148];
	fma.rn.f32 	%f669, %f2358, %f668, %f667;
	ld.shared.f32 	%f670, [_ZZ34rwkv7_state_clampw_backward_kernelIfLi64ELi16EEviiPT_S1_S1_S1_S1_S1_S1_PfS2_S2_S1_S1_S1_S1_S1_S1_E2dy+152];
	fma.rn.f32 	%f671, %f2357, %f670, %f669;
	ld.shared.f32 	%f672, [_ZZ34rwkv7_state_clampw_backward_kernelIfLi64ELi16EEviiPT_S1_S1_S1_S1_S1_S1_PfS2_S2_S1_S1_S1_S1_S1_S1_E2dy+156];
	fma.rn.f32 	%f673, %f2356, %f672, %f671;
	ld.shared.f32 	%f674, [_ZZ34rwkv7_state_clampw_backward_kernelIfLi64ELi16EEviiPT_S1_S1_S1_S1_S1_S1_PfS2_S2_S1_S1_S1_S1_S1_S1_E2dy+160];
	fma.rn.f32 	%f675, %f2355, %f674, %f673;
	ld.shared.f32 	%f676, [_ZZ34rwkv7_state_clampw_backward_kernelIfLi64ELi16EEviiPT_S1_S1_S1_S1_S1_S1_PfS2_S2_S1_S1_S1_S1_S1_S1_E2dy+164];
	fma.rn.f32 	%f677, %f2354, %f676, %f675;
	ld.shared.f32 	%f678, [_ZZ34rwkv7_state_clampw_backward_kernelIfLi64ELi16EEviiPT_S1_S1_S1_S1_S1_S1_PfS2_S2_S1_S1_S1_S1_S1_S1_E2dy+168];
	fma.rn.f32 	%f679, %f2353, %f678, %f677;
	ld.shared.f32 	%f680, [_ZZ34rwkv7_state_clampw_backward_kernelIfLi64ELi16EEviiPT_S1_S1_S1_S1_S1_S1_PfS2_S2_S1_S1_S1_S1_S1_S1_E2dy+172];
	fma.rn.f32 	%f681, %f2352, %f680, %f679;
	ld.shared.f32 	%f682, [_ZZ34rwkv7_state_clampw_backward_kernelIfLi64ELi16EEviiPT_S1_S1_S1_S1_S1_S1_PfS2_S2_S1_S1_S1_S1_S1_S1_E2dy+176];
	fma.rn.f32 	%f683, %f2351, %f682, %f681;
	ld.shared.f32 	%f684, [_ZZ34rwkv7_state_clampw_backward_kernelIfLi64ELi16EEviiPT_S1_S1_S1_S1_S1_S1_PfS2_S2_S1_S1_S1_S1_S1_S1_E2dy+180];
	fma.rn.f32 	%f685, %f2350, %f684, %f683;
	ld.shared.f32 	%f686, [_ZZ34rwkv7_state_clampw_backward_kernelIfLi64ELi16EEviiPT_S1_S1_S1_S1_S1_S1_PfS2_S2_S1_S1_S1_S1_S1_S1_E2dy+184];
	fma.rn.f32 	%f687, %f2349, %f686, %f685;
	ld.shared.f32 	%f688, [_ZZ34rwkv7_state_clampw_backward_kernelIfLi64ELi16EEviiPT_S1_S1_S1_S1_S1_S1_PfS2_S2_S1_S1_S1_S1_S1_S1_E2dy+188];
	fma.rn.f32 	%f689, %f2348, %f688, %f687;
	ld.shared.f32 	%f690, [_ZZ34rwkv7_state_clampw_backward_kernelIfLi64ELi16EEviiPT_S1_S1_S1_S1_S1_S1_PfS2_S2_S1_S1_S1_S1_S1_S1_E2dy+192];
	fma.rn.f32 	%f691, %f2347, %f690, %f689;
	ld.shared.f32 	%f692, [_ZZ34rwkv7_state_clampw_backward_kernelIfLi64ELi16EEviiPT_S1_S1_S1_S1_S1_S1_PfS2_S2_S1_S1_S1_S1_S1_S1_E2dy+196];
	fma.rn.f32 	%f693, %f2346, %f692, %f691;
	ld.shared.f32 	%f694, [_ZZ34rwkv7_state_clampw_backward_kernelIfLi64ELi16EEviiPT_S1_S1_S1_S1_S1_S1_PfS2_S2_S1_S1_S1_S1_S1_S1_E2dy+200];
	fma.rn.f32 	%f695, %f2345, %f694, %f693;
	ld.shared.f32 	%f696, [_ZZ34rwkv7_state_clampw_backward_kernelIfLi64ELi16EEviiPT_S1_S1_S1_S1_S1_S1_PfS2_S2_S1_S1_S1_S1_S1_S1_E2dy+204];
	fma.rn.f32 	%f697, %f2344, %f696, %f695;
	ld.shared.f32 	%f698, [_ZZ34rwkv7_state_clampw_backward_kernelIfLi64ELi16EEviiPT_S1_S1_S1_S1_S1_S1_PfS2_S2_S1_S1_S1_S1_S1_S1_E2dy+208];
	fma.rn.f32 	%f699, %f2343, %f698, %f697;
	ld.shared.f32 	%f700, [_ZZ34rwkv7_state_clampw_backward_kernelIfLi64ELi16EEviiPT_S1_S1_S1_S1_S1_S1_PfS2_S2_S1_S1_S1_S1_S1_S1_E2dy+212];
	fma.rn.f32 	%f701, %f2342, %f700, %f699;
	ld.shared.f32 	%f702, [_ZZ34rwkv7_state_clampw_backward_kernelIfLi64ELi16EEviiPT_S1_S1_S1_S1_S1_S1_PfS2_S2_S1_S1_S1_S1_S1_S1_E2dy+216];
	fma.rn.f32 	%f703, %f2341, %f702, %f701;
	ld.shared.f32 	%f704, [_ZZ34rwkv7_state_clampw_backward_kernelIfLi64ELi16EEviiPT_S1_S1_S1_S1_S1_S1_PfS2_S2_S1_S1_S1_S1_S1_S1_E2dy+220];
	fma.rn.f32 	%f705, %f2340, %f704, %f703;
	ld.shared.f32 	%f706, [_ZZ34rwkv7_state_clampw_backward_kernelIfLi64ELi16EEviiPT_S1_S1_S1_S1_S1_S1_PfS2_S2_S1_S1_S1_S1_S1_S1_E2dy+224];
	fma.rn.f32 	%f707, %f2339, %f706, %f705;
	ld.shared.f32 	%f708, [_ZZ34rwkv7_state_clampw_backward_kernelIfLi64ELi16EEviiPT_S1_S1_S1_S1_S1_S1_PfS2_S2_S1_S1_S1_S1_S1_S1_E2dy+228];
	fma.rn.f32 	%f709, %f2338, %f708, %f707;
	ld.shared.f32 	%f710, [_ZZ34rwkv7_state_clampw_backward_kernelIfLi64ELi16EEviiPT_S1_S1_S1_S1_S1_S1_PfS2_S2_S1_S1_S1_S1_S1_S1_E2dy+232];
	fma.rn.f32 	%f711, %f2337, %f710, %f709;
	ld.shared.f32 	%f712, [_ZZ34rwkv7_state_clampw_backward_kernelIfLi64ELi16EEviiPT_S1_S1_S1_S1_S1_S1_PfS2_S2_S1_S1_S1_S1_S1_S1_E2dy+236];
	fma.rn.f32 	%f713, %f2336, %f712, %f711;
	ld.shared.f32 	%f714, [_ZZ34rwkv7_state_clampw_backward_kernelIfLi64ELi16EEviiPT_S1_S1_S1_S1_S1_S1_PfS2_S2_S1_S1_S1_S1_S1_S1_E2dy+240];
	fma.rn.f32 	%f715, %f2335, %f714, %f713;
	ld.shared.f32 	%f716, [_ZZ34rwkv7_state_clampw_backward_kernelIfLi64ELi16EEviiPT_S1_S1_S1_S1_S1_S1_PfS2_S2_S1_S1_S1_S1_S1_S1_E2dy+244];
	fma.rn.f32 	%f717, %f2334, %f716, %f715;
	ld.shared.f32 	%f718, [_ZZ34rwkv7_state_clampw_backward_kernelIfLi64ELi16EEviiPT_S1_S1_S1_S1_S1_S1_PfS2_S2_S1_S1_S1_S1_S1_S1_E2dy+248];
	fma.rn.f32 	%f719, %f2333, %f718, %f717;
	ld.shared.f32 	%f720, [_ZZ34rwkv7_state_clampw_backward_kernelIfLi64ELi16EEviiPT_S1_S1_S1_S1_S1_S1_PfS2_S2_S1_S1_S1_S1_S1_S1_E2dy+252];
	fma.rn.f32 	%f721, %f2332, %f720, %f719;
	cvta.to.global.u64 	%rd40, %rd69;
	mul.wide.s32 	%rd41, %r68, 4;
	add.s64 	%rd42, %rd40, %rd41;
	st.global.f32 	[%rd42], %f721;
	mul.f32 	%f722, %f194, 0fBF1B4598;
	mul.f32 	%f723, %f722, 0f3FB8AA3B;
	ex2.approx.f32 	%f724, %f723;
	rcp.rn.f32 	%f725, %f724;
	ld.shared.f32 	%f726, [_ZZ34rwkv7_state_clampw_backward_kernelIfLi64ELi16EEviiPT_S1_S1_S1_S1_S1_S1_PfS2_S2_S1_S1_S1_S1_S1_S1_E1v];
	mul.f32 	%f727, %f195, %f726;
	sub.f32 	%f728, %f2395, %f727;
	ld.shared.f32 	%f729, [_ZZ34rwkv7_state_clampw_backward_kernelIfLi64ELi16EEviiPT_S1_S1_S1_S1_S1_S1_PfS2_S2_S1_S1_S1_S1_S1_S1_E2sa];
	mul.f32 	%f730, %f197, %f729;
	sub.f32 	%f731, %f728, %f730;
	mul.f32 	%f2395, %f725, %f731;
	ld.shared.f32 	%f732, [_ZZ34rwkv7_state_clampw_backward_kernelIfLi64ELi16EEviiPT_S1_S1_S1_S1_S1_S1_PfS2_S2_S1_S1_S1_S1_S1_S1_E1r];
	fma.rn.f32 	%f733, %f198, %f732, %f2459;
	fma.rn.f32 	%f734, %f193, %f594, %f2331;
	ld.shared.f32 	%f735, [_ZZ34rwkv7_state_clampw_backward_kernelIfLi64ELi16EEviiPT_S1_S1_S1_S1_S1_S1_PfS2_S2_S1_S1_S1_S1_S1_S1_E1v+4];
	mul.f32 	%f736, %f195, %f735;
	sub.f32 	%f737, %f2394, %f736;
	ld.shared.f32 	%f738, [_ZZ34rwkv7_state_clampw_backward_kernelIfLi64ELi16EEviiPT_S1_S1_S1_S1_S1_S1_PfS2_S2_S1_S1_S1_S1_S1_S1_E2sa+4];
	mul.f32 	%f739, %f197, %f738;
	sub.f32 	%f740, %f737, %f739;
	mul.f32 	%f2394, %f725, %f740;
	ld.shared.f32 	%f741, [_ZZ34rwkv7_state_clampw_backward_kernelIfLi64ELi16EEviiPT_S1_S1_S1_S1_S1_S1_PfS2_S2_S1_S1_S1_S1_S1_S1_E1r+4];
	fma.rn.f32 	%f742, %f198, %f741, %f2458;
	fma.rn.f32 	%f743, %f193, %f596, %f2330;
	ld.shared.f32 	%f744, [_ZZ34rwkv7_state_clampw_backward_kernelIfLi64ELi16EEviiPT_S1_S1_S1_S1_S1_S1_PfS2_S2_S1_S1_S1_S1_S1_S1_E1v+8];
	mul.f32 	%f745, %f195, %f744;
	sub.f32 	%f746, %f2393, %f745;
	ld.shared.f32 	%f747, [_ZZ34rwkv7_state_clampw_backward_kernelIfLi64ELi16EEviiPT_S1_S1_S1_S1_S1_S1_PfS2_S2_S1_S1_S1_S1_S1_S1_E2sa+8];
	mul.f32 	%f748, %f197, %f747;
	sub.f32 	%f749, %f746, %f748;
	mul.f32 	%f2393, %f725, %f749;
	ld.shared.f32 	%f750, [_ZZ34rwkv7_state_clampw_backward_kernelIfLi64ELi16EEviiPT_S1_S1_S1_S1_S1_S1_PfS2_S2_S1_S1_S1_S1_S1_S1_E1r+8];
	fma.rn.f32 	%f751, %f198, %f750, %f2457;
	fma.rn.f32 	%f752, %f193, %f598, %f2329;
	ld.shared.f32 	%f753, [_ZZ34rwkv7_state_clampw_backward_kernelIfLi64ELi16EEviiPT_S1_S1_S1_S1_S1_S1_PfS2_S2_S1_S1_S1_S1_S1_S1_E1v+12];
	mul.f32 	%f754, %f195, %f753;
	sub.f32 	%f755, %f2392, %f754;
	ld.shared.f32 	%f756, [_ZZ34rwkv7_state_clampw_backward_kernelIfLi64ELi16EEviiPT_S1_S1_S1_S1_S1_S1_PfS2_S2_S1_S1_S1_S1_S1_S1_E2sa+12];
	mul.f32 	%f757, %f197, %f756;
	sub.f32 	%f758, %f755, %f757;
	mul.f32 	%f2392, %f725, %f758;
	ld.shared.f32 	%f759, [_ZZ34rwkv7_state_clampw_backward_kernelIfLi64ELi16EEviiPT_S1_S1_S1_S1_S1_S1_PfS2_S2_S1_S1_S1_S1_S1_S1_E1r+12];
	fma.rn.f32 	%f760, %f198, %f759, %f2456;
	fma.rn.f32 	%f761, %f193, %f600, %f2328;
	ld.shared.f32 	%f762, [_ZZ34rwkv7_state_clampw_backward_kernelIfLi64ELi16EEviiPT_S1_S1_S1_S1_S1_S1_PfS2_S2_S1_S1_S1_S1_S1_S1_E1v+16];
	mul.f32 	%f763, %f195, %f762;
	sub.f32 	%f764, %f2391, %f763;
	ld.shared.f32 	%f765, [_ZZ34rwkv7_state_clampw_backward_kernelIfLi64ELi16EEviiPT_S1_S1_S1_S1_S1_S1_PfS2_S2_S1_S1_S1_S1_S1_S1_E2sa+16];
	mul.f32 	%f766, %f197, %f765;
	sub.f32 	%f767, %f764, %f766;
	mul.f32 	%f2391, %f725, %f767;
	ld.shared.f32 	%f768, [_ZZ34rwkv7_state_clampw_backward_kernelIfLi64ELi16EEviiPT_S1_S1_S1_S1_S1_S1_PfS2_S2_S1_S1_S1_S1_S1_S1_E1r+16];
	fma.rn.f32 	%f769, %f198, %f768, %f2455;
	fma.rn.f32 	%f770, %f193, %f602, %f2327;
	ld.shared.f32 	%f771, [_ZZ34rwkv7_state_clampw_backward_kernelIfLi64ELi16EEviiPT_S1_S1_S1_S1_S1_S1_PfS2_S2_S1_S1_S1_S1_S1_S1_E1v+20];
	mul.f32 	%f772, %f195, %f771;
	sub.f32 	%f773, %f2390, %f772;
	ld.shared.f32 	%f774, [_ZZ34rwkv7_state_clampw_backward_kernelIfLi64ELi16EEviiPT_S1_S1_S1_S1_S1_S1_PfS2_S2_S1_S1_S1_S1_S1_S1_E2sa+20];
	mul.f32 	%f775, %f197, %f774;
	sub.f32 	%f776, %f773, %f775;
	mul.f32 	%f2390, %f725, %f776;
	ld.shared.f32 	%f777, [_ZZ34rwkv7_state_clampw_backward_kernelIfLi64ELi16EEviiPT_S1_S1_S1_S1_S1_S1_PfS2_S2_S1_S1_S1_S1_S1_S1_E1r+20];
	fma.rn.f32 	%f778, %f198, %f777, %f2454;
	fma.rn.f32 	%f779, %f193, %f604, %f2326;
	ld.shared.f32 	%f780, [_ZZ34rwkv7_state_clampw_backward_kernelIfLi64ELi16EEviiPT_S1_S1_S1_S1_S1_S1_PfS2_S2_S1_S1_S1_S1_S1_S1_E1v+24];
	mul.f32 	%f781, %f195, %f780;
	sub.f32 	%f782, %f2389, %f781;
	ld.shared.f32 	%f783, [_ZZ34rwkv7_state_clampw_backward_kernelIfLi64ELi16EEviiPT_S1_S1_S1_S1_S1_S1_PfS2_S2_S1_S1_S1_S1_S1_S1_E2sa+24];
	mul.f32 	%f784, %f197, %f783;
	sub.f32 	%f785, %f782, %f784;
	mul.f32 	%f2389, %f725, %f785;
	ld.shared.f32 	%f786, [_ZZ34rwkv7_state_clampw_backward_kernelIfLi64ELi16EEviiPT_S1_S1_S1_S1_S1_S1_PfS2_S2_S1_S1_S1_S1_S1_S1_E1r+24];
	fma.rn.f32 	%f787, %f198, %f786, %f2453;
	fma.rn.f32 	%f788, %f193, %f606, %f2325;
	ld.shared.f32 	%f789, [_ZZ34rwkv7_state_clampw_backward_kernelIfLi64ELi16EEviiPT_S1_S1_S1_S1_S1_S1_PfS2_S2_S1_S1_S1_S1_S1_S1_E1v+28];
	mul.f32 	%f790, %f195, %f789;
	sub.f32 	%f791, %f2388, %f790;
	ld.shared.f32 	%f792, [_ZZ34rwkv7_state_clampw_backward_kernelIfLi64ELi16EEviiPT_S1_S1_S1_S1_S1_S1_PfS2_S2_S1_S1_S1_S1_S1_S1_E2sa+28];
	mul.f32 	%f793, %f197, %f792;
	sub.f32 	%f794, %f791, %f793;
	mul.f32 	%f2388, %f725, %f794;
	ld.shared.f32 	%f795, [_ZZ34rwkv7_state_clampw_backward_kernelIfLi64ELi16EEviiPT_S1_S1_S1_S1_S1_S1_PfS2_S2_S1_S1_S1_S1_S1_S1_E1r+28];
	fma.rn.f32 	%f796, %f198, %f795, %f2452;
	fma.rn.f32 	%f797, %f193, %f608, %f2324;
	ld.shared.f32 	%f798, [_ZZ34rwkv7_state_clampw_backward_kernelIfLi64ELi16EEviiPT_S1_S1_S1_S1_S1_S1_PfS2_S2_S1_S1_S1_S1_S1_S1_E1v+32];
	mul.f32 	%f799, %f195, %f798;
	sub.f32 	%f800, %f2387, %f799;
	ld.shared.f32 	%f801, [_ZZ34rwkv7_state_clampw_backward_kernelIfLi64ELi16EEviiPT_S1_S1_S1_S1_S1_S1_PfS2_S2_S1_S1_S1_S1_S1_S1_E2sa+32];
	mul.f32 	%f802, %f197, %f801;
	sub.f32 	%f803, %f800, %f802;
	mul.f32 	%f2387, %f725, %f803;
	ld.shared.f32 	%f804, [_ZZ34rwkv7_state_clampw_backward_kernelIfLi64ELi16EEviiPT_S1_S1_S1_S1_S1_S1_PfS2_S2_S1_S1_S1_S1_S1_S1_E1r+32];
	fma.rn.f32 	%f805, %f198, %f804, %f2451;
	fma.rn.f32 	%f806, %f193, %f610, %f2323;
	ld.shared.f32 	%f807, [_ZZ34rwkv7_state_clampw_backward_kernelIfLi64ELi16EEviiPT_S1_S1_S1_S1_S1_S1_PfS2_S2_S1_S1_S1_S1_S1_S1_E1v+36];
	mul.f32 	%f808, %f195, %f807;
	sub.f32 	%f809, %f2386, %f808;
	ld.shared.f32 	%f810, [_ZZ34rwkv7_state_clampw_backward_kernelIfLi64ELi16EEviiPT_S1_S1_S1_S1_S1_S1_PfS2_S2_S1_S1_S1_S1_S1_S1_E2sa+36];
	mul.f32 	%f811, %f197, %f810;
	sub.f32 	%f812, %f809, %f811;
	mul.f32 	%f2386, %f725, %f812;
	ld.shared.f32 	%f813, [_ZZ34rwkv7_state_clampw_backward_kernelIfLi64ELi16EEviiPT_S1_S1_S1_S1_S1_S1_PfS2_S2_S1_S1_S1_S1_S1_S1_E1r+36];
	fma.rn.f32 	%f814, %f198, %f813, %f2450;
	fma.rn.f32 	%f815, %f193, %f612, %f2322;
	ld.shared.f32 	%f816, [_ZZ34rwkv7_state_clampw_backward_kernelIfLi64ELi16EEviiPT_S1_S1_S1_S1_S1_S1_PfS2_S2_S1_S1_S1_S1_S1_S1_E1v+40];
	mul.f32 	%f817, %f195, %f816;
	sub.f32 	%f818, %f2385, %f817;
	ld.shared.f32 	%f819, [_ZZ34rwkv7_state_clampw_backward_kernelIfLi64ELi16EEviiPT_S1_S1_S1_S1_S1_S1_PfS2_S2_S1_S1_S1_S1_S1_S1_E2sa+40];
	mul.f32 	%f820, %f197, %f819;
	sub.f32 	%f821, %f818, %f820;
	mul.f32 	%f2385, %f725, %f821;
	ld.shared.f32 	%f822, [_ZZ34rwkv7_state_clampw_backward_kernelIfLi64ELi16EEviiPT_S1_S1_S1_S1_S1_S1_PfS2_S2_S1_S1_S1_S1_S1_S1_E1r+40];
	fma.rn.f32 	%f823, %f198, %f822, %f2449;
	fma.rn.f32 	%f824, %f193, %f614, %f2321;
	ld.shared.f32 	%f825, [_ZZ34rwkv7_state_clampw_backward_kernelIfLi64ELi16EEviiPT_S1_S1_S1_S1_S1_S1_PfS2_S2_S1_S1_S1_S1_S1_S1_E1v+44];
	mul.f32 	%f826, %f195, %f825;
	sub.f32 	%f827, %f2384, %f826;
	ld.shared.f32 	%f828, [_ZZ34rwkv7_state_clampw_backward_kernelIfLi64ELi16EEviiPT_S1_S1_S1_S1_S1_S1_PfS2_S2_S1_S1_S1_S1_S1_S1_E2sa+44];
	mul.f32 	%f829, %f197, %f828;
	sub.f32 	%f830, %f827, %f829;
	mul.f32 	%f2384, %f725, %f830;
	ld.shared.f32 	%f831, [_ZZ34rwkv7_state_clampw_backward_kernelIfLi64ELi16EEviiPT_S1_S1_S1_S1_S1_S1_PfS2_S2_S1_S1_S1_S1_S1_S1_E1r+44];
	fma.rn.f32 	%f832, %f198, %f831, %f2448;
	fma.rn.f32 	%f833, %f193, %f616, %f2320;
	ld.shared.f32 	%f834, [_ZZ34rwkv7_state_clampw_backward_kernelIfLi64ELi16EEviiPT_S1_S1_S1_S1_S1_S1_PfS2_S2_S1_S1_S1_S1_S1_S1_E1v+48];
	mul.f32 	%f835, %f195, %f834;
	sub.f32 	%f836, %f2383, %f835;
	ld.shared.f32 	%f837, [_ZZ34rwkv7_state_clampw_backward_kernelIfLi64ELi16EEviiPT_S1_S1_S1_S1_S1_S1_PfS2_S2_S1_S1_S1_S1_S1_S1_E2sa+48];
	mul.f32 	%f838, %f197, %f837;
	sub.f32 	%f839, %f836, %f838;
	mul.f32 	%f2383, %f725, %f839;
	ld.shared.f32 	%f840, [_ZZ34rwkv7_state_clampw_backward_kernelIfLi64ELi16EEviiPT_S1_S1_S1_S1_S1_S1_PfS2_S2_S1_S1_S1_S1_S1_S1_E1r+48];
	fma.rn.f32 	%f841, %f198, %f840, %f2447;
	fma.rn.f32 	%f842, %f193, %f618, %f2319;
	ld.shared.f32 	%f843, [_ZZ34rwkv7_state_clampw_backward_kernelIfLi64ELi16EEviiPT_S1_S1_S1_S1_S1_S1_PfS2_S2_S1_S1_S1_S1_S1_S1_E1v+52];
	mul.f32 	%f844, %f195, %f843;
	sub.f32 	%f845, %f2382, %f844;
	ld.shared.f32 	%f846, [_ZZ34rwkv7_state_clampw_backward_kernelIfLi64ELi16EEviiPT_S1_S1_S1_S1_S1_S1_PfS2_S2_S1_S1_S1_S1_S1_S1_E2sa+52];
	mul.f32 	%f847, %f197, %f846;
	sub.f32 	%f848, %f845, %f847;
	mul.f32 	%f2382, %f725, %f848;
	ld.shared.f32 	%f849, [_ZZ34rwkv7_state_clampw_backward_kernelIfLi64ELi16EEviiPT_S1_S1_S1_S1_S1_S1_PfS2_S2_S1_S1_S1_S1_S1_S1_E1r+52];
	fma.rn.f32 	%f850, %f198, %f849, %f2446;
	fma.rn.f32 	%f851, %f193, %f620, %f2318;
	ld.shared.f32 	%f852, [_ZZ34rwkv7_state_clampw_backward_kernelIfLi64ELi16EEviiPT_S1_S1_S1_S1_S1_S1_PfS2_S2_S1_S1_S1_S1_S1_S1_E1v+56];
	mul.f32 	%f853, %f195, %f852;
	sub.f32 	%f854, %f2381, %f853;
	ld.shared.f32 	%f855, [_ZZ34rwkv7_state_clampw_backward_kernelIfLi64ELi16EEviiPT_S1_S1_S1_S1_S1_S1_PfS2_S2_S1_S1_S1_S1_S1_S1_E2sa+56];
	mul.f32 	%f856, %f197, %f855;
	sub.f32 	%f857, %f854, %f856;
	mul.f32 	%f2381, %f725, %f857;
	ld.shared.f32 	%f858, [_ZZ34rwkv7_state_clampw_backward_kernelIfLi64ELi16EEviiPT_S1_S1_S1_S1_S1_S1_PfS2_S2_S1_S1_S1_S1_S1_S1_E1r+56];
	fma.rn.f32 	%f859, %f198, %f858, %f2445;
	fma.rn.f32 	%f860, %f193, %f622, %f2317;
	ld.shared.f32 	%f861, [_ZZ34rwkv7_state_clampw_backward_kernelIfLi64ELi16EEviiPT_S1_S1_S1_S1_S1_S1_PfS2_S2_S1_S1_S1_S1_S1_S1_E1v+60];
	mul.f32 	%f862, %f195, %f861;
	sub.f32 	%f863, %f2380, %f862;
	ld.shared.f32 	%f864, [_ZZ34rwkv7_state_clampw_backward_kernelIfLi64ELi16EEviiPT_S1_S1_S1_S1_S1_S1_PfS2_S2_S1_S1_S1_S1_S1_S1_E2sa+60];
	mul.f32 	%f865, %f197, %f864;
	sub.f32 	%f866, %f863, %f865;
	mul.f32 	%f2380, %f725, %f866;
	ld.shared.f32 	%f867, [_ZZ34rwkv7_state_clampw_backward_kernelIfLi64ELi16EEviiPT_S1_S1_S1_S1_S1_S1_PfS2_S2_S1_S1_S1_S1_S1_S1_E1r+60];
	fma.rn.f32 	%f868, %f198, %f867, %f2444;
	fma.rn.f32 	%f869, %f193, %f624, %f2316;
	ld.shared.f32 	%f870, [_ZZ34rwkv7_state_clampw_backward_kernelIfLi64ELi16EEviiPT_S1_S1_S1_S1_S1_S1_PfS2_S2_S1_S1_S1_S1_S1_S1_E1v+64];
	mul.f32 	%f871, %f195, %f870;
	sub.f32 	%f872, %f2379, %f871;
	ld.shared.f32 	%f873, [_ZZ34rwkv7_state_clampw_backward_kernelIfLi64ELi16EEviiPT_S1_S1_S1_S1_S1_S1_PfS2_S2_S1_S1_S1_S1_S1_S1_E2sa+64];
	mul.f32 	%f874, %f197, %f873;
	sub.f32 	%f875, %f872, %f874;
	mul.f32 	%f2379, %f725, %f875;
	ld.shared.f32 	%f876, [_ZZ34rwkv7_state_clampw_backward_kernelIfLi64ELi16EEviiPT_S1_S1_S1_S1_S1_S1_PfS2_S2_S1_S1_S1_S1_S1_S1_E1r+64];
	fma.rn.f32 	%f877, %f198, %f876, %f2443;
	fma.rn.f32 	%f878, %f193, %f626, %f2315;
	ld.shared.f32 	%f879, [_ZZ34rwkv7_state_clampw_backward_kernelIfLi64ELi16EEviiPT_S1_S1_S1_S1_S1_S1_PfS2_S2_S1_S1_S1_S1_S1_S1_E1v+68];
	mul.f32 	%f880, %f195, %f879;
	sub.f32 	%f881, %f2378, %f880;
	ld.shared.f32 	%f882, [_ZZ34rwkv7_state_clampw_backward_kernelIfLi64ELi16EEviiPT_S1_S1_S1_S1_S1_S1_PfS2_S2_S1_S1_S1_S1_S1_S1_E2sa+68];
	mul.f32 	%f883, %f197, %f882;
	sub.f32 	%f884, %f881, %f883;
	mul.f32 	%f2378, %f725, %f884;
	ld.shared.f32 	%f885, [_ZZ34rwkv7_state_clampw_backward_kernelIfLi64ELi16EEviiPT_S1_S1_S1_S1_S1_S1_PfS2_S2_S1_S1_S1_S1_S1_S1_E1r+68];
	fma.rn.f32 	%f886, %f198, %f885, %f2442;
	fma.rn.f32 	%f887, %f193, %f628, %f2314;
	ld.shared.f32 	%f888, [_ZZ34rwkv7_state_clampw_backward_kernelIfLi64ELi16EEviiPT_S1_S1_S1_S1_S1_S1_PfS2_S2_S1_S1_S1_S1_S1_S1_E1v+72];
	mul.f32 	%f889, %f195, %f888;
	sub.f32 	%f890, %f2377, %f889;
	ld.shared.f32 	%f891, [_ZZ34rwkv7_state_clampw_backward_kernelIfLi64ELi16EEviiPT_S1_S1_S1_S1_S1_S1_PfS2_S2_S1_S1_S1_S1_S1_S1_E2sa+72];
	mul.f32 	%f892, %f197, %f891;
	sub.f32 	%f893, %f890, %f892;
	mul.f32 	%f2377, %f725, %f893;
	ld.shared.f32 	%f894, [_ZZ34rwkv7_state_clampw_backward_kernelIfLi64ELi16EEviiPT_S1_S1_S1_S1_S1_S1_PfS2_S2_S1_S1_S1_S1_S1_S1_E1r+72];
	fma.rn.f32 	%f895, %f198, %f894, %f2441;
	fma.rn.f32 	%f896, %f193, %f630, %f2313;
	ld.shared.f32 	%f897, [_ZZ34rwkv7_state_clampw_backward_kernelIfLi64ELi16EEviiPT_S1_S1_S1_S1_S1_S1_PfS2_S2_S1_S1_S1_S1_S1_S1_E1v+76];
	mul.f32 	%f898, %f195, %f897;
	sub.f32 	%f899, %f2376, %f898;
	ld.shared.f32 	%f900, [_ZZ34rwkv7_state_clampw_backward_kernelIfLi64ELi16EEviiPT_S1_S1_S1_S1_S1_S1_PfS2_S2_S1_S1_S1_S1_S1_S1_E2sa+76];
	mul.f32 	%f901, %f197, %f900;
	sub.f32 	%f902, %f899, %f901;
	mul.f32 	%f2376, %f725, %f902;
	ld.shared.f32 	%f903, [_ZZ34rwkv7_state_clampw_backward_kernelIfLi64ELi16EEviiPT_S1_S1_S1_S1_S1_S1_PfS2_S2_S1_S1_S1_S1_S1_S1_E1r+76];
	fma.rn.f32 	%f904, %f198, %f903, %f2440;
	fma.rn.f32 	%f905, %f193, %f632, %f2312;
	ld.shared.f32 	%f906, [_ZZ34rwkv7_state_clampw_backward_kernelIfLi64ELi16EEviiPT_S1_S1_S1_S1_S1_S1_PfS2_S2_S1_S1_S1_S1_S1_S1_E1v+80];
	mul.f32 	%f907, %f195, %f906;
	sub.f32 	%f908, %f2375, %f907;
	ld.shared.f32 	%f909, [_ZZ34rwkv7_state_clampw_backward_kernelIfLi64ELi16EEviiPT_S1_S1_S1_S1_S1_S1_PfS2_S2_S1_S1_S1_S1_S1_S1_E2sa+80];
	mul.f32 	%f910, %f197, %f909;
	sub.f32 	%f911, %f908, %f910;
	mul.f32 	%f2375, %f725, %f911;
	ld.shared.f32 	%f912, [_ZZ34rwkv7_state_clampw_backward_kernelIfLi64ELi16EEviiPT_S1_S1_S1_S1_S1_S1_PfS2_S2_S1_S1_S1_S1_S1_S1_E1r+80];
	fma.rn.f32 	%f913, %f198, %f912, %f2439;
	fma.rn.f32 	%f914, %f193, %f634, %f2311;
	ld.shared.f32 	%f915, [_ZZ34rwkv7_state_clampw_backward_kernelIfLi64ELi16EEviiPT_S1_S1_S1_S1_S1_S1_PfS2_S2_S1_S1_S1_S1_S1_S1_E1v+84];
	mul.f32 	%f916, %f195, %f915;
	sub.f32 	%f917, %f2374, %f916;
	ld.shared.f32 	%f918, [_ZZ34rwkv7_state_clampw_backward_kernelIfLi64ELi16EEviiPT_S1_S1_S1_S1_S1_S1_PfS2_S2_S1_S1_S1_S1_S1_S1_E2sa+84];
	mul.f32 	%f919, %f197, %f918;
	sub.f32 	%f920, %f917, %f919;
	mul.f32 	%f2374, %f725, %f920;
	ld.shared.f32 	%f921, [_ZZ34rwkv7_state_clampw_backward_kernelIfLi64ELi16EEviiPT_S1_S1_S1_S1_S1_S1_PfS2_S2_S1_S1_S1_S1_S1_S1_E1r+84];
	fma.rn.f32 	%f922, %f198, %f921, %f2438;
	fma.rn.f32 	%f923, %f193, %f636, %f2310;
	ld.shared.f32 	%f924, [_ZZ34rwkv7_state_clampw_backward_kernelIfLi64ELi16EEviiPT_S1_S1_S1_S1_S1_S1_PfS2_S2_S1_S1_S1_S1_S1_S1_E1v+88];
	mul.f32 	%f925, %f195, %f924;
	sub.f32 	%f926, %f2373, %f925;
	ld.shared.f32 	%f927, [_ZZ34rwkv7_state_clampw_backward_kernelIfLi64ELi16EEviiPT_S1_S1_S1_S1_S1_S1_PfS2_S2_S1_S1_S1_S1_S1_S1_E2sa+88];
	mul.f32 	%f928, %f197, %f927;
	sub.f32 	%f929, %f926, %f928;
	mul.f32 	%f2373, %f725, %f929;
	ld.shared.f32 	%f930, [_ZZ34rwkv7_state_clampw_backward_kernelIfLi64ELi16EEviiPT_S1_S1_S1_S1_S1_S1_PfS2_S2_S1_S1_S1_S1_S1_S1_E1r+88];
	fma.rn.f32 	%f931, %f198, %f930, %f2437;
	fma.rn.f32 	%f932, %f193, %f638, %f2309;
	ld.shared.f32 	%f933, [_ZZ34rwkv7_state_clampw_backward_kernelIfLi64ELi16EEviiPT_S1_S1_S1_S1_S1_S1_PfS2_S2_S1_S1_S1_S1_S1_S1_E1v+92];
	mul.f32 	%f934, %f195, %f933;
	sub.f32 	%f935, %f2372, %f934;
	ld.shared.f32 	%f936, [_ZZ34rwkv7_state_clampw_backward_kernelIfLi64ELi16EEviiPT_S1_S1_S1_S1_S1_S1_PfS2_S2_S1_S1_S1_S1_S1_S1_E2sa+92];
	mul.f32 	%f937, %f197, %f936;
	sub.f32 	%f938, %f935, %f937;
	mul.f32 	%f2372, %f725, %f938;
	ld.shared.f32 	%f939, [_ZZ34rwkv7_state_clampw_backward_kernelIfLi64ELi16EEviiPT_S1_S1_S1_S1_S1_S1_PfS2_S2_S1_S1_S1_S1_S1_S1_E1r+92];
	fma.rn.f32 	%f940, %f198, %f939, %f2436;
	fma.rn.f32 	%f941, %f193, %f640, %f2308;
	ld.shared.f32 	%f942, [_ZZ34rwkv7_state_clampw_backward_kernelIfLi64ELi16EEviiPT_S1_S1_S1_S1_S1_S1_PfS2_S2_S1_S1_S1_S1_S1_S1_E1v+96];
	mul.f32 	%f943, %f195, %f942;
	sub.f32 	%f944, %f2371, %f943;
	ld.shared.f32 	%f945, [_ZZ34rwkv7_state_clampw_backward_kernelIfLi64ELi16EEviiPT_S1_S1_S1_S1_S1_S1_PfS2_S2_S1_S1_S1_S1_S1_S1_E2sa+96];
	mul.f32 	%f946, %f197, %f945;
	sub.f32 	%f947, %f944, %f946;
	mul.f32 	%f2371, %f725, %f947;
	ld.shared.f32 	%f948, [_ZZ34rwkv7_state_clampw_backward_kernelIfLi64ELi16EEviiPT_S1_S1_S1_S1_S1_S1_PfS2_S2_S1_S1_S1_S1_S1_S1_E1r+96];
	fma.rn.f32 	%f949, %f198, %f948, %f2435;
	fma.rn.f32 	%f950, %f193, %f642, %f2307;
	ld.shared.f32 	%f951, [_ZZ34rwkv7_state_clampw_backward_kernelIfLi64ELi16EEviiPT_S1_S1_S1_S1_S1_S1_PfS2_S2_S1_S1_S1_S1_S1_S1_E1v+100];
	mul.f32 	%f952, %f195, %f951;
	sub.f32 	%f953, %f2370, %f952;
	ld.shared.f32 	%f954, [_ZZ34rwkv7_state_clampw_backward_kernelIfLi64ELi16EEviiPT_S1_S1_S1_S1_S1_S1_PfS2_S2_S1_S1_S1_S1_S1_S1_E2sa+100];
	mul.f32 	%f955, %f197, %f954;
	sub.f32 	%f956, %f953, %f955;
	mul.f32 	%f2370, %f725, %f956;
	ld.shared.f32 	%f957, [_ZZ34rwkv7_state_clampw_backward_kernelIfLi64ELi16EEviiPT_S1_S1_S1_S1_S1_S1_PfS2_S2_S1_S1_S1_S1_S1_S1_E1r+100];
	fma.rn.f32 	%f958, %f198, %f957, %f2434;
	fma.rn.f32 	%f959, %f193, %f644, %f2306;
	ld.shared.f32 	%f960, [_ZZ34rwkv7_state_clampw_backward_kernelIfLi64ELi16EEviiPT_S1_S1_S1_S1_S1_S1_PfS2_S2_S1_S1_S1_S1_S1_S1_E1v+104];
	mul.f32 	%f961, %f195, %f960;
	sub.f32 	%f962, %f2369, %f961;
	ld.shared.f32 	%f963, [_ZZ34rwkv7_state_clampw_backward_kernelIfLi64ELi16EEviiPT_S1_S1_S1_S1_S1_S1_PfS2_S2_S1_S1_S1_S1_S1_S1_E2sa+104];
	mul.f32 	%f964, %f197, %f963;
	sub.f32 	%f965, %f962, %f964;
	mul.f32 	%f2369, %f725, %f965;
	ld.shared.f32 	%f966, [_ZZ34rwkv7_state_clampw_backward_kernelIfLi64ELi16EEviiPT_S1_S1_S1_S1_S1_S1_PfS2_S2_S1_S1_S1_S1_S1_S1_E1r+104];
	fma.rn.f32 	%f967, %f198, %f966, %f2433;
	fma.rn.f32 	%f968, %f193, %f646, %f2305;
	ld.shared.f32 	%f969, [_ZZ34rwkv7_state_clampw_backward_kernelIfLi64ELi16EEviiPT_S1_S1_S1_S1_S1_S1_PfS2_S2_S1_S1_S1_S1_S1_S1_E1v+108];
	mul.f32 	%f970, %f195, %f969;
	sub.f32 	%f971, %f2368, %f970;
	ld.shared.f32 	%f972, [_ZZ34rwkv7_state_clampw_backward_kernelIfLi64ELi16EEviiPT_S1_S1_S1_S1_S1_S1_PfS2_S2_S1_S1_S1_S1_S1_S1_E2sa+108];
	mul.f32 	%f973, %f197, %f972;
	sub.f32 	%f974, %f971, %f973;
	mul.f32 	%f2368, %f725, %f974;
	ld.shared.f32 	%f975, [_ZZ34rwkv7_state_clampw_backward_kernelIfLi64ELi16EEviiPT_S1_S1_S1_S1_S1_S1_PfS2_S2_S1_S1_S1_S1_S1_S1_E1r+108];
	fma.rn.f32 	%f976, %f198, %f975, %f2432;
	fma.rn.f32 	%f977, %f193, %f648, %f2304;
	ld.shared.f32 	%f978, [_ZZ34rwkv7_state_clampw_backward_kernelIfLi64ELi16EEviiPT_S1_S1_S1_S1_S1_S1_PfS2_S2_S1_S1_S1_S1_S1_S1_E1v+112];
	mul.f32 	%f979, %f195, %f978;
	sub.f32 	%f980, %f2367, %f979;
	ld.shared.f32 	%f981, [_ZZ34rwkv7_state_clampw_backward_kernelIfLi64ELi16EEviiPT_S1_S1_S1_S1_S1_S1_PfS2_S2_S1_S1_S1_S1_S1_S1_E2sa+112];
	mul.f32 	%f982, %f197, %f981;
	sub.f32 	%f983, %f980, %f982;
	mul.f32 	%f2367, %f725, %f983;
	ld.shared.f32 	%f984, [_ZZ34rwkv7_state_clampw_backward_kernelIfLi64ELi16EEviiPT_S1_S1_S1_S1_S1_S1_PfS2_S2_S1_S1_S1_S1_S1_S1_E1r+112];
	fma.rn.f32 	%f985, %f198, %f984, %f2431;
	fma.rn.f32 	%f986, %f193, %f650, %f2303;
	ld.shared.f32 	%f987, [_ZZ34rwkv7_state_clampw_backward_kernelIfLi64ELi16EEviiPT_S1_S1_S1_S1_S1_S1_PfS2_S2_S1_S1_S1_S1_S1_S1_E1v+116];
	mul.f32 	%f988, %f195, %f987;
	sub.f32 	%f989, %f2366, %f988;
	ld.shared.f32 	%f990, [_ZZ34rwkv7_state_clampw_backward_kernelIfLi64ELi16EEviiPT_S1_S1_S1_S1_S1_S1_PfS2_S2_S1_S1_S1_S1_S1_S1_E2sa+116];
	mul.f32 	%f991, %f197, %f990;
	sub.f32 	%f992, %f989, %f991;
	mul.f32 	%f2366, %f725, %f992;
	ld.shared.f32 	%f993, [_ZZ34rwkv7_state_clampw_backward_kernelIfLi64ELi16EEviiPT_S1_S1_S1_S1_S1_S1_PfS2_S2_S1_S1_S1_S1_S1_S1_E1r+116];
	fma.rn.f32 	%f994, %f198, %f993, %f2430;
	fma.rn.f32 	%f995, %f193, %f652, %f2302;
	ld.shared.f32 	%f996, [_ZZ34rwkv7_state_clampw_backward_kernelIfLi64ELi16EEviiPT_S1_S1_S1_S1_S1_S1_PfS2_S2_S1_S1_S1_S1_S1_S1_E1v+120];
	mul.f32 	%f997, %f195, %f996;
	sub.f32 	%f998, %f2365, %f997;
	ld.shared.f32 	%f999, [_ZZ34rwkv7_state_clampw_backward_kernelIfLi64ELi16EEviiPT_S1_S1_S1_S1_S1_S1_PfS2_S2_S1_S1_S1_S1_S1_S1_E2sa+120];
	mul.f32 	%f1000, %f197, %f999;
	sub.f32 	%f1001, %f998, %f1000;
	mul.f32 	%f2365, %f725, %f1001;
	ld.shared.f32 	%f1002, [_ZZ34rwkv7_state_clampw_backward_kernelIfLi64ELi16EEviiPT_S1_S1_S1_S1_S1_S1_PfS2_S2_S1_S1_S1_S1_S1_S1_E1r+120];
	fma.rn.f32 	%f1003, %f198, %f1002, %f2429;
	fma.rn.f32 	%f1004, %f193, %f654, %f2301;
	ld.shared.f32 	%f1005, [_ZZ34rwkv7_state_clampw_backward_kernelIfLi64ELi16EEviiPT_S1_S1_S1_S1_S1_S1_PfS2_S2_S1_S1_S1_S1_S1_S1_E1v+124];
	mul.f32 	%f1006, %f195, %f1005;
	sub.f32 	%f1007, %f2364, %f1006;
	ld.shared.f32 	%f1008, [_ZZ34rwkv7_state_clampw_backward_kernelIfLi64ELi16EEviiPT_S1_S1_S1_S1_S1_S1_PfS2_S2_S1_S1_S1_S1_S1_S1_E2sa+124];
	mul.f32 	%f1009, %f197, %f1008;
	sub.f32 	%f1010, %f1007, %f1009;
	mul.f32 	%f2364, %f725, %f1010;
	ld.shared.f32 	%f1011, [_ZZ34rwkv7_state_clampw_backward_kernelIfLi64ELi16EEviiPT_S1_S1_S1_S1_S1_S1_PfS2_S2_S1_S1_S1_S1_S1_S1_E1r+124];
	fma.rn.f32 	%f1012, %f198, %f1011, %f2428;
	fma.rn.f32 	%f1013, %f193, %f656, %f2300;
	ld.shared.f32 	%f1014, [_ZZ34rwkv7_state_clampw_backward_kernelIfLi64ELi16EEviiPT_S1_S1_S1_S1_S1_S1_PfS2_S2_S1_S1_S1_S1_S1_S1_E1v+128];
	mul.f32 	%f1015, %f195, %f1014;
	sub.f32 	%f1016, %f2363, %f1015;
	ld.shared.f32 	%f1017, [_ZZ34rwkv7_state_clampw_backward_kernelIfLi64ELi16EEviiPT_S1_S1_S1_S1_S1_S1_PfS2_S2_S1_S1_S1_S1_S1_S1_E2sa+128];
	mul.f32 	%f1018, %f197, %f1017;
	sub.f32 	%f1019, %f1016, %f1018;
	mul.f32 	%f2363, %f725, %f1019;
	ld.shared.f32 	%f1020, [_ZZ34rwkv7_state_clampw_backward_kernelIfLi64ELi16EEviiPT_S1_S1_S1_S1_S1_S1_PfS2_S2_S1_S1_S1_S1_S1_S1_E1r+128];
	fma.rn.f32 	%f1021, %f198, %f1020, %f2427;
	fma.rn.f32 	%f1022, %f193, %f658, %f2299;
	ld.shared.f32 	%f1023, [_ZZ34rwkv7_state_clampw_backward_kernelIfLi64ELi16EEviiPT_S1_S1_S1_S1_S1_S1_PfS2_S2_S1_S1_S1_S1_S1_S1_E1v+132];
	mul.f32 	%f1024, %f195, %f1023;
	sub.f32 	%f1025, %f2362, %f1024;
	ld.shared.f32 	%f1026, [_ZZ34rwkv7_state_clampw_backward_kernelIfLi64ELi16EEviiPT_S1_S1_S1_S1_S1_S1_PfS2_S2_S1_S1_S1_S1_S1_S1_E2sa+132];
	mul.f32 	%f1027, %f197, %f1026;
	sub.f32 	%f1028, %f1025, %f1027;
	mul.f32 	%f2362, %f725, %f1028;
	ld.shared.f32 	%f1029, [_ZZ34rwkv7_state_clampw_backward_kernelIfLi64ELi16EEviiPT_S1_S1_S1_S1_S1_S1_PfS2_S2_S1_S1_S1_S1_S1_S1_E1r+132];
	fma.rn.f32 	%f1030, %f198, %f1029, %f2426;
	fma.rn.f32 	%f1031, %f193, %f660, %f2298;
	ld.shared.f32 	%f1032, [_ZZ34rwkv7_state_clampw_backward_kernelIfLi64ELi16EEviiPT_S1_S1_S1_S1_S1_S1_PfS2_S2_S1_S1_S1_S1_S1_S1_E1v+136];
	mul.f32 	%f1033, %f195, %f1032;
	sub.f32 	%f1034, %f2361, %f1033;
	ld.shared.f32 	%f1035, [_ZZ34rwkv7_state_clampw_backward_kernelIfLi64ELi16EEviiPT_S1_S1_S1_S1_S1_S1_PfS2_S2_S1_S1_S1_S1_S1_S1_E2sa+136];
	mul.f32 	%f1036, %f197, %f1035;
	sub.f32 	%f1037, %f1034, %f1036;
	mul.f32 	%f2361, %f725, %f1037;
	ld.shared.f32 	%f1038, [_ZZ34rwkv7_state_clampw_backward_kernelIfLi64ELi16EEviiPT_S1_S1_S1_S1_S1_S1_PfS2_S2_S1_S1_S1_S1_S1_S1_E1r+136];
	fma.rn.f32 	%f1039, %f198, %f1038, %f2425;
	fma.rn.f32 	%f1040, %f193, %f662, %f2297;
	ld.shared.f32 	%f1041, [_ZZ34rwkv7_state_clampw_backward_kernelIfLi64ELi16EEviiPT_S1_S1_S1_S1_S1_S1_PfS2_S2_S1_S1_S1_S1_S1_S1_E1v+140];
	mul.f32 	%f1042, %f195, %f1041;
	sub.f32 	%f1043, %f2360, %f1042;
	ld.shared.f32 	%f1044, [_ZZ34rwkv7_state_clampw_backward_kernelIfLi64ELi16EEviiPT_S1_S1_S1_S1_S1_S1_PfS2_S2_S1_S1_S1_S1_S1_S1_E2sa+140];
	mul.f32 	%f1045, %f197, %f1044;
	sub.f32 	%f1046, %f1043, %f1045;
	mul.f32 	%f2360, %f725, %f1046;
	ld.shared.f32 	%f1047, [_ZZ34rwkv7_state_clampw_backward_kernelIfLi64ELi16EEviiPT_S1_S1_S1_S1_S1_S1_PfS2_S2_S1_S1_S1_S1_S1_S1_E1r+140];
	fma.rn.f32 	%f1048, %f198, %f1047, %f2424;
	fma.rn.f32 	%f1049, %f193, %f664, %f2296;
	ld.shared.f32 	%f1050, [_ZZ34rwkv7_state_clampw_backward_kernelIfLi64ELi16EEviiPT_S1_S1_S1_S1_S1_S1_PfS2_S2_S1_S1_S1_S1_S1_S1_E1v+144];
	mul.f32 	%f1051, %f195, %f1050;
	sub.f32 	%f1052, %f2359, %f1051;
	ld.shared.f32 	%f1053, [_ZZ34rwkv7_state_clampw_backward_kernelIfLi64ELi16EEviiPT_S1_S1_S1_S1_S1_S1_PfS2_S2_S1_S1_S1_S1_S1_S1_E2sa+144];
	mul.f32 	%f1054, %f197, %f1053;
	sub.f32 	%f1055, %f1052, %f1054;
	mul.f32 	%f2359, %f725, %f1055;
	ld.shared.f32 	%f1056, [_ZZ34rwkv7_state_clampw_backward_kernelIfLi64ELi16EEviiPT_S1_S1_S1_S1_S1_S1_PfS2_S2_S1_S1_S1_S1_S1_S1_E1r+144];
	fma.rn.f32 	%f1057, %f198, %f1056, %f2423;
	fma.rn.f32 	%f1058, %f193, %f666, %f2295;
	ld.shared.f32 	%f1059, [_ZZ34rwkv7_state_clampw_backward_kernelIfLi64ELi16EEviiPT_S1_S1_S1_S1_S1_S1_PfS2_S2_S1_S1_S1_S1_S1_S1_E1v+148];
	mul.f32 	%f1060, %f195, %f1059;
	sub.f32 	%f1061, %f2358, %f1060;
	ld.shared.f32 	%f1062, [_ZZ34rwkv7_state_clampw_backward_kernelIfLi64ELi16EEviiPT_S1_S1_S1_S1_S1_S1_PfS2_S2_S1_S1_S1_S1_S1_S1_E2sa+148];
	mul.f32 	%f1063, %f197, %f1062;
	sub.f32 	%f1064, %f1061, %f1063;
	mul.f32 	%f2358, %f725, %f1064;
	ld.shared.f32 	%f1065, [_ZZ34rwkv7_state_clampw_backward_kernelIfLi64ELi16EEviiPT_S1_S1_S1_S1_S1_S1_PfS2_S2_S1_S1_S1_S1_S1_S1_E1r+148];
	fma.rn.f32 	%f1066, %f198, %f1065, %f2422;
	fma.rn.f32 	%f1067, %f193, %f668, %f2294;
	ld.shared.f32 	%f1068, [_ZZ34rwkv7_state_clampw_backward_kernelIfLi64ELi16EEviiPT_S1_S1_S1_S1_S1_S1_PfS2_S2_S1_S1_S1_S1_S1_S1_E1v+152];
	mul.f32 	%f1069, %f195, %f1068;
	sub.f32 	%f1070, %f2357, %f1069;
	ld.shared.f32 	%f1071, [_ZZ34rwkv7_state_clampw_backward_kernelIfLi64ELi16EEviiPT_S1_S1_S1_S1_S1_S1_PfS2_S2_S1_S1_S1_S1_S1_S1_E2sa+152];
	mul.f32 	%f1072, %f197, %f1071;
	sub.f32 	%f1073, %f1070, %f1072;
	mul.f32 	%f2357, %f725, %f1073;
	ld.shared.f32 	%f1074, [_ZZ34rwkv7_state_clampw_backward_kernelIfLi64ELi16EEviiPT_S1_S1_S1_S1_S1_S1_PfS2_S2_S1_S1_S1_S1_S1_S1_E1r+152];
	fma.rn.f32 	%f1075, %f198, %f1074, %f2421;
	fma.rn.f32 	%f1076, %f193, %f670, %f2293;
	ld.shared.f32 	%f1077, [_ZZ34rwkv7_state_clampw_backward_kernelIfLi64ELi16EEviiPT_S1_S1_S1_S1_S1_S1_PfS2_S2_S1_S1_S1_S1_S1_S1_E1v+156];
	mul.f32 	%f1078, %f195, %f1077;
	sub.f32 	%f1079, %f2356, %f1078;
	ld.shared.f32 	%f1080, [_ZZ34rwkv7_state_clampw_backward_kernelIfLi64ELi16EEviiPT_S1_S1_S1_S1_S1_S1_PfS2_S2_S1_S1_S1_S1_S1_S1_E2sa+156];
	mul.f32 	%f1081, %f197, %f1080;
	sub.f32 	%f1082, %f1079, %f1081;
	mul.f32 	%f2356, %f725, %f1082;
	ld.shared.f32 	%f1083, [_ZZ34rwkv7_state_clampw_backward_kernelIfLi64ELi16EEviiPT_S1_S1_S1_S1_S1_S1_PfS2_S2_S1_S1_S1_S1_S1_S1_E1r+156];
	fma.rn.f32 	%f1084, %f198, %f1083, %f2420;
	fma.rn.f32 	%f1085, %f193, %f672, %f2292;
	ld.shared.f32 	%f1086, [_ZZ34rwkv7_state_clampw_backward_kernelIfLi64ELi16EEviiPT_S1_S1_S1_S1_S1_S1_PfS2_S2_S1_S1_S1_S1_S1_S1_E1v+160];
	mul.f32 	%f1087, %f195, %f1086;
	sub.f32 	%f1088, %f2355, %f1087;
	ld.shared.f32 	%f1089, [_ZZ34rwkv7_state_clampw_backward_kernelIfLi64ELi16EEviiPT_S1_S1_S1_S1_S1_S1_PfS2_S2_S1_S1_S1_S1_S1_S1_E2sa+160];
	mul.f32 	%f1090, %f197, %f1089;
	sub.f32 	%f1091, %f1088, %f1090;
	mul.f32 	%f2355, %f725, %f1091;
	ld.shared.f32 	%f1092, [_ZZ34rwkv7_state_clampw_backward_kernelIfLi64ELi16EEviiPT_S1_S1_S1_S1_S1_S1_PfS2_S2_S1_S1_S1_S1_S1_S1_E1r+160];
	fma.rn.f32 	%f1093, %f198, %f1092, %f2419;
	fma.rn.f32 	%f1094, %f193, %f674, %f2291;
	ld.shared.f32 	%f1095, [_ZZ34rwkv7_state_clampw_backward_kernelIfLi64ELi16EEviiPT_S1_S1_S1_S1_S1_S1_PfS2_S2_S1_S1_S1_S1_S1_S1_E1v+164];
	mul.f32 	%f1096, %f195, %f1095;
	sub.f32 	%f1097, %f2354, %f1096;
	ld.shared.f32 	%f1098, [_ZZ34rwkv7_state_clampw_backward_kernelIfLi64ELi16EEviiPT_S1_S1_S1_S1_S1_S1_PfS2_S2_S1_S1_S1_S1_S1_S1_E2sa+164];
	mul.f32 	%f1099, %f197, %f1098;
	sub.f32 	%f1100, %f1097, %f1099;
	mul.f32 	%f2354, %f725, %f1100;
	ld.shared.f32 	%f1101, [_ZZ34rwkv7_state_clampw_backward_kernelIfLi64ELi16EEviiPT_S1_S1_S1_S1_S1_S1_PfS2_S2_S1_S1_S1_S1_S1_S1_E1r+164];
	fma.rn.f32 	%f1102, %f198, %f1101, %f2418;
	fma.rn.f32 	%f1103, %f193, %f676, %f2290;
	ld.shared.f32 	%f1104, [_ZZ34rwkv7_state_clampw_backward_kernelIfLi64ELi16EEviiPT_S1_S1_S1_S1_S1_S1_PfS2_S2_S1_S1_S1_S1_S1_S1_E1v+168];
	mul.f32 	%f1105, %f195, %f1104;
	sub.f32 	%f1106, %f2353, %f1105;
	ld.shared.f32 	%f1107, [_ZZ34rwkv7_state_clampw_backward_kernelIfLi64ELi16EEviiPT_S1_S1_S1_S1_S1_S1_PfS2_S2_S1_S1_S1_S1_S1_S1_E2sa+168];
	mul.f32 	%f1108, %f197, %f1107;
	sub.f32 	%f1109, %f1106, %f1108;
	mul.f32 	%f2353, %f725, %f1109;
	ld.shared.f32 	%f1110, [_ZZ34rwkv7_state_clampw_backward_kernelIfLi64ELi16EEviiPT_S1_S1_S1_S1_S1_S1_PfS2_S2_S1_S1_S1_S1_S1_S1_E1r+168];
	fma.rn.f32 	%f1111, %f198, %f1110, %f2417;
	fma.rn.f32 	%f1112, %f193, %f678, %f2289;
	ld.shared.f32 	%f1113, [_ZZ34rwkv7_state_clampw_backward_kernelIfLi64ELi16EEviiPT_S1_S1_S1_S1_S1_S1_PfS2_S2_S1_S1_S1_S1_S1_S1_E1v+172];
	mul.f32 	%f1114, %f195, %f1113;
	sub.f32 	%f1115, %f2352, %f1114;
	ld.shared.f32 	%f1116, [_ZZ34rwkv7_state_clampw_backward_kernelIfLi64ELi16EEviiPT_S1_S1_S1_S1_S1_S1_PfS2_S2_S1_S1_S1_S1_S1_S1_E2sa+172];
	mul.f32 	%f1117, %f197, %f1116;
	sub.f32 	%f1118, %f1115, %f1117;
	mul.f32 	%f2352, %f725, %f1118;
	ld.shared.f32 	%f1119, [_ZZ34rwkv7_state_clampw_backward_kernelIfLi64ELi16EEviiPT_S1_S1_S1_S1_S1_S1_PfS2_S2_S1_S1_S1_S1_S1_S1_E1r+172];
	fma.rn.f32 	%f1120, %f198, %f1119, %f2416;
	fma.rn.f32 	%f1121, %f193, %f680, %f2288;
	ld.shared.f32 	%f1122, [_ZZ34rwkv7_state_clampw_backward_kernelIfLi64ELi16EEviiPT_S1_S1_S1_S1_S1_S1_PfS2_S2_S1_S1_S1_S1_S1_S1_E1v+176];
	mul.f32 	%f1123, %f195, %f1122;
	sub.f32 	%f1124, %f2351, %f1123;
	ld.shared.f32 	%f1125, [_ZZ34rwkv7_state_clampw_backward_kernelIfLi64ELi16EEviiPT_S1_S1_S1_S1_S1_S1_PfS2_S2_S1_S1_S1_S1_S1_S1_E2sa+176];
	mul.f32 	%f1126, %f197, %f1125;
	sub.f32 	%f1127, %f1124, %f1126;
	mul.f32 	%f2351, %f725, %f1127;
	ld.shared.f32 	%f1128, [_ZZ34rwkv7_state_clampw_backward_kernelIfLi64ELi16EEviiPT_S1_S1_S1_S1_S1_S1_PfS2_S2_S1_S1_S1_S1_S1_S1_E1r+176];
	fma.rn.f32 	%f1129, %f198, %f1128, %f2415;
	fma.rn.f32 	%f1130, %f193, %f682, %f2287;
	ld.shared.f32 	%f1131, [_ZZ34rwkv7_state_clampw_backward_kernelIfLi64ELi16EEviiPT_S1_S1_S1_S1_S1_S1_PfS2_S2_S1_S1_S1_S1_S1_S1_E1v+180];
	mul.f32 	%f1132, %f195, %f1131;
	sub.f32 	%f1133, %f2350, %f1132;
	ld.shared.f32 	%f1134, [_ZZ34rwkv7_state_clampw_backward_kernelIfLi64ELi16EEviiPT_S1_S1_S1_S1_S1_S1_PfS2_S2_S1_S1_S1_S1_S1_S1_E2sa+180];
	mul.f32 	%f1135, %f197, %f1134;
	sub.f32 	%f1136, %f1133, %f1135;
	mul.f32 	%f2350, %f725, %f1136;
	ld.shared.f32 	%f1137, [_ZZ34rwkv7_state_clampw_backward_kernelIfLi64ELi16EEviiPT_S1_S1_S1_S1_S1_S1_PfS2_S2_S1_S1_S1_S1_S1_S1_E1r+180];
	fma.rn.f32 	%f1138, %f198, %f1137, %f2414;
	fma.rn.f32 	%f1139, %f193, %f684, %f2286;
	ld.shared.f32 	%f1140, [_ZZ34rwkv7_state_clampw_backward_kernelIfLi64ELi16EEviiPT_S1_S1_S1_S1_S1_S1_PfS2_S2_S1_S1_S1_S1_S1_S1_E1v+184];
	mul.f32 	%f1141, %f195, %f1140;
	sub.f32 	%f1142, %f2349, %f1141;
	ld.shared.f32 	%f1143, [_ZZ34rwkv7_state_clampw_backward_kernelIfLi64ELi16EEviiPT_S1_S1_S1_S1_S1_S1_PfS2_S2_S1_S1_S1_S1_S1_S1_E2sa+184];
	mul.f32 	%f1144, %f197, %f1143;
	sub.f32 	%f1145, %f1142, %f1144;
	mul.f32 	%f2349, %f725, %f1145;
	ld.shared.f32 	%f1146, [_ZZ34rwkv7_state_clampw_backward_kernelIfLi64ELi16EEviiPT_S1_S1_S1_S1_S1_S1_PfS2_S2_S1_S1_S1_S1_S1_S1_E1r+184];
	fma.rn.f32 	%f1147, %f198, %f1146, %f2413;
	fma.rn.f32 	%f1148, %f193, %f686, %f2285;
	ld.shared.f32 	%f1149, [_ZZ34rwkv7_state_clampw_backward_kernelIfLi64ELi16EEviiPT_S1_S1_S1_S1_S1_S1_PfS2_S2_S1_S1_S1_S1_S1_S1_E1v+188];
	mul.f32 	%f1150, %f195, %f1149;
	sub.f32 	%f1151, %f2348, %f1150;
	ld.shared.f32 	%f1152, [_ZZ34rwkv7_state_clampw_backward_kernelIfLi64ELi16EEviiPT_S1_S1_S1_S1_S1_S1_PfS2_S2_S1_S1_S1_S1_S1_S1_E2sa+188];
	mul.f32 	%f1153, %f197, %f1152;
	sub.f32 	%f1154, %f1151, %f1153;
	mul.f32 	%f2348, %f725, %f1154;
	ld.shared.f32 	%f1155, [_ZZ34rwkv7_state_clampw_backward_kernelIfLi64ELi16EEviiPT_S1_S1_S1_S1_S1_S1_PfS2_S2_S1_S1_S1_S1_S1_S1_E1r+188];
	fma.rn.f32 	%f1156, %f198, %f1155, %f2412;
	fma.rn.f32 	%f1157, %f193, %f688, %f2284;
	ld.shared.f32 	%f1158, [_ZZ34rwkv7_state_clampw_backward_kernelIfLi64ELi16EEviiPT_S1_S1_S1_S1_S1_S1_PfS2_S2_S1_S1_S1_S1_S1_S1_E1v+192];
	mul.f32 	%f1159, %f195, %f1158;
	sub.f32 	%f1160, %f2347, %f1159;
	ld.shared.f32 	%f1161, [_ZZ34rwkv7_state_clampw_backward_kernelIfLi64ELi16EEviiPT_S1_S1_S1_S1_S1_S1_PfS2_S2_S1_S1_S1_S1_S1_S1_E2sa+192];
	mul.f32 	%f1162, %f197, %f1161;
	sub.f32 	%f1163, %f1160, %f1162;
	mul.f32 	%f2347, %f725, %f1163;
	ld.shared.f32 	%f1164, [_ZZ34rwkv7_state_clampw_backward_kernelIfLi64ELi16EEviiPT_S1_S1_S1_S1_S1_S1_PfS2_S2_S1_S1_S1_S1_S1_S1_E1r+192];
	fma.rn.f32 	%f1165, %f198, %f1164, %f2411;
	fma.rn.f32 	%f1166, %f193, %f690, %f2283;
	ld.shared.f32 	%f1167, [_ZZ34rwkv7_state_clampw_backward_kernelIfLi64ELi16EEviiPT_S1_S1_S1_S1_S1_S1_PfS2_S2_S1_S1_S1_S1_S1_S1_E1v+196];
	mul.f32 	%f1168, %f195, %f1167;
	sub.f32 	%f1169, %f2346, %f1168;
	ld.shared.f32 	%f1170, [_ZZ34rwkv7_state_clampw_backward_kernelIfLi64ELi16EEviiPT_S1_S1_S1_S1_S1_S1_PfS2_S2_S1_S1_S1_S1_S1_S1_E2sa+196];
	mul.f32 	%f1171, %f197, %f1170;
	sub.f32 	%f1172, %f1169, %f1171;
	mul.f32 	%f2346, %f725, %f1172;
	ld.shared.f32 	%f1173, [_ZZ34rwkv7_state_clampw_backward_kernelIfLi64ELi16EEviiPT_S1_S1_S1_S1_S1_S1_PfS2_S2_S1_S1_S1_S1_S1_S1_E1r+196];
	fma.rn.f32 	%f1174, %f198, %f1173, %f2410;
	fma.rn.f32 	%f1175, %f193, %f692, %f2282;
	ld.shared.f32 	%f1176, [_ZZ34rwkv7_state_clampw_backward_kernelIfLi64ELi16EEviiPT_S1_S1_S1_S1_S1_S1_PfS2_S2_S1_S1_S1_S1_S1_S1_E1v+200];
	mul.f32 	%f1177, %f195, %f1176;
	sub.f32 	%f1178, %f2345, %f1177;
	ld.shared.f32 	%f1179, [_ZZ34rwkv7_state_clampw_backward_kernelIfLi64ELi16EEviiPT_S1_S1_S1_S1_S1_S1_PfS2_S2_S1_S1_S1_S1_S1_S1_E2sa+200];
	mul.f32 	%f1180, %f197, %f1179;
	sub.f32 	%f1181, %f1178, %f1180;
	mul.f32 	%f2345, %f725, %f1181;
	ld.shared.f32 	%f1182, [_ZZ34rwkv7_state_clampw_backward_kernelIfLi64ELi16EEviiPT_S1_S1_S1_S1_S1_S1_PfS2_S2_S1_S1_S1_S1_S1_S1_E1r+200];
	fma.rn.f32 	%f1183, %f198, %f1182, %f2409;
	fma.rn.f32 	%f1184, %f193, %f694, %f2281;
	ld.shared.f32 	%f1185, [_ZZ34rwkv7_state_clampw_backward_kernelIfLi64ELi16EEviiPT_S1_S1_S1_S1_S1_S1_PfS2_S2_S1_S1_S1_S1_S1_S1_E1v+204];
	mul.f32 	%f1186, %f195, %f1185;
	sub.f32 	%f1187, %f2344, %f1186;
	ld.shared.f32 	%f1188, [_ZZ34rwkv7_state_clampw_backward_kernelIfLi64ELi16EEviiPT_S1_S1_S1_S1_S1_S1_PfS2_S2_S1_S1_S1_S1_S1_S1_E2sa+204];
	mul.f32 	%f1189, %f197, %f1188;
	sub.f32 	%f1190, %f1187, %f1189;
	mul.f32 	%f2344, %f725, %f1190;
	ld.shared.f32 	%f1191, [_ZZ34rwkv7_state_clampw_backward_kernelIfLi64ELi16EEviiPT_S1_S1_S1_S1_S1_S1_PfS2_S2_S1_S1_S1_S1_S1_S1_E1r+204];
	fma.rn.f32 	%f1192, %f198, %f1191, %f2408;
	fma.rn.f32 	%f1193, %f193, %f696, %f2280;
	ld.shared.f32 	%f1194, [_ZZ34rwkv7_state_clampw_backward_kernelIfLi64ELi16EEviiPT_S1_S1_S1_S1_S1_S1_PfS2_S2_S1_S1_S1_S1_S1_S1_E1v+208];
	mul.f32 	%f1195, %f195, %f1194;
	sub.f32 	%f1196, %f2343, %f1195;
	ld.shared.f32 	%f1197, [_ZZ34rwkv7_state_clampw_backward_kernelIfLi64ELi16EEviiPT_S1_S1_S1_S1_S1_S1_PfS2_S2_S1_S1_S1_S1_S1_S1_E2sa+208];
	mul.f32 	%f1198, %f197, %f1197;
	sub.f32 	%f1199, %f1196, %f1198;
	mul.f32 	%f2343, %f725, %f1199;
	ld.shared.f32 	%f1200, [_ZZ34rwkv7_state_clampw_backward_kernelIfLi64ELi16EEviiPT_S1_S1_S1_S1_S1_S1_PfS2_S2_S1_S1_S1_S1_S1_S1_E1r+208];
	fma.rn.f32 	%f1201, %f198, %f1200, %f2407;
	fma.rn.f32 	%f1202, %f193, %f698, %f2279;
	ld.shared.f32 	%f1203, [_ZZ34rwkv7_state_clampw_backward_kernelIfLi64ELi16EEviiPT_S1_S1_S1_S1_S1_S1_PfS2_S2_S1_S1_S1_S1_S1_S1_E1v+212];
	mul.f32 	%f1204, %f195, %f1203;
	sub.f32 	%f1205, %f2342, %f1204;
	ld.shared.f32 	%f1206, [_ZZ34rwkv7_state_clampw_backward_kernelIfLi64ELi16EEviiPT_S1_S1_S1_S1_S1_S1_PfS2_S2_S1_S1_S1_S1_S1_S1_E2sa+212];
	mul.f32 	%f1207, %f197, %f1206;
	sub.f32 	%f1208, %f1205, %f1207;
	mul.f32 	%f2342, %f725, %f1208;
	ld.shared.f32 	%f1209, [_ZZ34rwkv7_state_clampw_backward_kernelIfLi64ELi16EEviiPT_S1_S1_S1_S1_S1_S1_PfS2_S2_S1_S1_S1_S1_S1_S1_E1r+212];
	fma.rn.f32 	%f1210, %f198, %f1209, %f2406;
	fma.rn.f32 	%f1211, %f193, %f700, %f2278;
	ld.shared.f32 	%f1212, [_ZZ34rwkv7_state_clampw_backward_kernelIfLi64ELi16EEviiPT_S1_S1_S1_S1_S1_S1_PfS2_S2_S1_S1_S1_S1_S1_S1_E1v+216];
	mul.f32 	%f1213, %f195, %f1212;
	sub.f32 	%f1214, %f2341, %f1213;
	ld.shared.f32 	%f1215, [_ZZ34rwkv7_state_clampw_backward_kernelIfLi64ELi16EEviiPT_S1_S1_S1_S1_S1_S1_PfS2_S2_S1_S1_S1_S1_S1_S1_E2sa+216];
	mul.f32 	%f1216, %f197, %f1215;
	sub.f32 	%f1217, %f1214, %f1216;
	mul.f32 	%f2341, %f725, %f1217;
	ld.shared.f32 	%f1218, [_ZZ34rwkv7_state_clampw_backward_kernelIfLi64ELi16EEviiPT_S1_S1_S1_S1_S1_S1_PfS2_S2_S1_S1_S1_S1_S1_S1_E1r+216];
	fma.rn.f32 	%f1219, %f198, %f1218, %f2405;
	fma.rn.f32 	%f1220, %f193, %f702, %f2277;
	ld.shared.f32 	%f1221, [_ZZ34rwkv7_state_clampw_backward_kernelIfLi64ELi16EEviiPT_S1_S1_S1_S1_S1_S1_PfS2_S2_S1_S1_S1_S1_S1_S1_E1v+220];
	mul.f32 	%f1222, %f195, %f1221;
	sub.f32 	%f1223, %f2340, %f1222;
	ld.shared.f32 	%f1224, [_ZZ34rwkv7_state_clampw_backward_kernelIfLi64ELi16EEviiPT_S1_S1_S1_S1_S1_S1_PfS2_S2_S1_S1_S1_S1_S1_S1_E2sa+220];
	mul.f32 	%f1225, %f197, %f1224;
	sub.f32 	%f1226, %f1223, %f1225;
	mul.f32 	%f2340, %f725, %f1226;
	ld.shared.f32 	%f1227, [_ZZ34rwkv7_state_clampw_backward_kernelIfLi64ELi16EEviiPT_S1_S1_S1_S1_S1_S1_PfS2_S2_S1_S1_S1_S1_S1_S1_E1r+220];
	fma.rn.f32 	%f1228, %f198, %f1227, %f2404;
	fma.rn.f32 	%f1229, %f193, %f704, %f2276;
	ld.shared.f32 	%f1230, [_ZZ34rwkv7_state_clampw_backward_kernelIfLi64ELi16EEviiPT_S1_S1_S1_S1_S1_S1_PfS2_S2_S1_S1_S1_S1_S1_S1_E1v+224];
	mul.f32 	%f1231, %f195, %f1230;
	sub.f32 	%f1232, %f2339, %f1231;
	ld.shared.f32 	%f1233, [_ZZ34rwkv7_state_clampw_backward_kernelIfLi64ELi16EEviiPT_S1_S1_S1_S1_S1_S1_PfS2_S2_S1_S1_S1_S1_S1_S1_E2sa+224];
	mul.f32 	%f1234, %f197, %f1233;
	sub.f32 	%f1235, %f1232, %f1234;
	mul.f32 	%f2339, %f725, %f1235;
	ld.shared.f32 	%f1236, [_ZZ34rwkv7_state_clampw_backward_kernelIfLi64ELi16EEviiPT_S1_S1_S1_S1_S1_S1_PfS2_S2_S1_S1_S1_S1_S1_S1_E1r+224];
	fma.rn.f32 	%f1237, %f198, %f1236, %f2403;
	fma.rn.f32 	%f1238, %f193, %f706, %f2275;
	ld.shared.f32 	%f1239, [_ZZ34rwkv7_state_clampw_backward_kernelIfLi64ELi16EEviiPT_S1_S1_S1_S1_S1_S1_PfS2_S2_S1_S1_S1_S1_S1_S1_E1v+228];
	mul.f32 	%f1240, %f195, %f1239;
	sub.f32 	%f1241, %f2338, %f1240;
	ld.shared.f32 	%f1242, [_ZZ34rwkv7_state_clampw_backward_kernelIfLi64ELi16EEviiPT_S1_S1_S1_S1_S1_S1_PfS2_S2_S1_S1_S1_S1_S1_S1_E2sa+228];
	mul.f32 	%f1243, %f197, %f1242;
	sub.f32 	%f1244, %f1241, %f1243;
	mul.f32 	%f2338, %f725, %f1244;
	ld.shared.f32 	%f1245, [_ZZ34rwkv7_state_clampw_backward_kernelIfLi64ELi16EEviiPT_S1_S1_S1_S1_S1_S1_PfS2_S2_S1_S1_S1_S1_S1_S1_E1r+228];
	fma.rn.f32 	%f1246, %f198, %f1245, %f2402;
	fma.rn.f32 	%f1247, %f193, %f708, %f2274;
	ld.shared.f32 	%f1248, [_ZZ34rwkv7_state_clampw_backward_kernelIfLi64ELi16EEviiPT_S1_S1_S1_S1_S1_S1_PfS2_S2_S1_S1_S1_S1_S1_S1_E1v+232];
	mul.f32 	%f1249, %f195, %f1248;
	sub.f32 	%f1250, %f2337, %f1249;
	ld.shared.f32 	%f1251, [_ZZ34rwkv7_state_clampw_backward_kernelIfLi64ELi16EEviiPT_S1_S1_S1_S1_S1_S1_PfS2_S2_S1_S1_S1_S1_S1_S1_E2sa+232];
	mul.f32 	%f1252, %f197, %f1251;
	sub.f32 	%f1253, %f1250, %f1252;
	mul.f32 	%f2337, %f725, %f1253;
	ld.shared.f32 	%f1254, [_ZZ34rwkv7_state_clampw_backward_kernelIfLi64ELi16EEviiPT_S1_S1_S1_S1_S1_S1_PfS2_S2_S1_S1_S1_S1_S1_S1_E1r+232];
	fma.rn.f32 	%f1255, %f198, %f1254, %f2401;
	fma.rn.f32 	%f1256, %f193, %f710, %f2273;
	ld.shared.f32 	%f1257, [_ZZ34rwkv7_state_clampw_backward_kernelIfLi64ELi16EEviiPT_S1_S1_S1_S1_S1_S1_PfS2_S2_S1_S1_S1_S1_S1_S1_E1v+236];
	mul.f32 	%f1258, %f195, %f1257;
	sub.f32 	%f1259, %f2336, %f1258;
	ld.shared.f32 	%f1260, [_ZZ34rwkv7_state_clampw_backward_kernelIfLi64ELi16EEviiPT_S1_S1_S1_S1_S1_S1_PfS2_S2_S1_S1_S1_S1_S1_S1_E2sa+236];
	mul.f32 	%f1261, %f197, %f1260;
	sub.f32 	%f1262, %f1259, %f1261;
	mul.f32 	%f2336, %f725, %f1262;
	ld.shared.f32 	%f1263, [_ZZ34rwkv7_state_clampw_backward_kernelIfLi64ELi16EEviiPT_S1_S1_S1_S1_S1_S1_PfS2_S2_S1_S1_S1_S1_S1_S1_E1r+236];
	fma.rn.f32 	%f1264, %f198, %f1263, %f2400;
	fma.rn.f32 	%f1265, %f193, %f712, %f2272;
	ld.shared.f32 	%f1266, [_ZZ34rwkv7_state_clampw_backward_kernelIfLi64ELi16EEviiPT_S1_S1_S1_S1_S1_S1_PfS2_S2_S1_S1_S1_S1_S1_S1_E1v+240];
	mul.f32 	%f1267, %f195, %f1266;
	sub.f32 	%f1268, %f2335, %f1267;
	ld.shared.f32 	%f1269, [_ZZ34rwkv7_state_clampw_backward_kernelIfLi64ELi16EEviiPT_S1_S1_S1_S1_S1_S1_PfS2_S2_S1_S1_S1_S1_S1_S1_E2sa+240];
	mul.f32 	%f1270, %f197, %f1269;
	sub.f32 	%f1271, %f1268, %f1270;
	mul.f32 	%f2335, %f725, %f1271;
	ld.shared.f32 	%f1272, [_ZZ34rwkv7_state_clampw_backward_kernelIfLi64ELi16EEviiPT_S1_S1_S1_S1_S1_S1_PfS2_S2_S1_S1_S1_S1_S1_S1_E1r+240];
	fma.rn.f32 	%f1273, %f198, %f1272, %f2399;
	fma.rn.f32 	%f1274, %f193, %f714, %f2271;
	ld.shared.f32 	%f1275, [_ZZ34rwkv7_state_clampw_backward_kernelIfLi64ELi16EEviiPT_S1_S1_S1_S1_S1_S1_PfS2_S2_S1_S1_S1_S1_S1_S1_E1v+244];
	mul.f32 	%f1276, %f195, %f1275;
	sub.f32 	%f1277, %f2334, %f1276;
	ld.shared.f32 	%f1278, [_ZZ34rwkv7_state_clampw_backward_kernelIfLi64ELi16EEviiPT_S1_S1_S1_S1_S1_S1_PfS2_S2_S1_S1_S1_S1_S1_S1_E2sa+244];
	mul.f32 	%f1279, %f197, %f1278;
	sub.f32 	%f1280, %f1277, %f1279;
	mul.f32 	%f2334, %f725, %f1280;
	ld.shared.f32 	%f1281, [_ZZ34rwkv7_state_clampw_backward_kernelIfLi64ELi16EEviiPT_S1_S1_S1_S1_S1_S1_PfS2_S2_S1_S1_S1_S1_S1_S1_E1r+244];
	fma.rn.f32 	%f1282, %f198, %f1281, %f2398;
	fma.rn.f32 	%f1283, %f193, %f716, %f2270;
	ld.shared.f32 	%f1284, [_ZZ34rwkv7_state_clampw_backward_kernelIfLi64ELi16EEviiPT_S1_S1_S1_S1_S1_S1_PfS2_S2_S1_S1_S1_S1_S1_S1_E1v+248];
	mul.f32 	%f1285, %f195, %f1284;
	sub.f32 	%f1286, %f2333, %f1285;
	ld.shared.f32 	%f1287, [_ZZ34rwkv7_state_clampw_backward_kernelIfLi64ELi16EEviiPT_S1_S1_S1_S1_S1_S1_PfS2_S2_S1_S1_S1_S1_S1_S1_E2sa+248];
	mul.f32 	%f1288, %f197, %f1287;
	sub.f32 	%f1289, %f1286, %f1288;
	mul.f32 	%f2333, %f725, %f1289;
	ld.shared.f32 	%f1290, [_ZZ34rwkv7_state_clampw_backward_kernelIfLi64ELi16EEviiPT_S1_S1_S1_S1_S1_S1_PfS2_S2_S1_S1_S1_S1_S1_S1_E1r+248];
	fma.rn.f32 	%f1291, %f198, %f1290, %f2397;
	fma.rn.f32 	%f1292, %f193, %f718, %f2269;
	ld.shared.f32 	%f1293, [_ZZ34rwkv7_state_clampw_backward_kernelIfLi64ELi16EEviiPT_S1_S1_S1_S1_S1_S1_PfS2_S2_S1_S1_S1_S1_S1_S1_E1v+252];
	mul.f32 	%f1294, %f195, %f1293;
	sub.f32 	%f1295, %f2332, %f1294;
	ld.shared.f32 	%f1296, [_ZZ34rwkv7_state_clampw_backward_kernelIfLi64ELi16EEviiPT_S1_S1_S1_S1_S1_S1_PfS2_S2_S1_S1_S1_S1_S1_S1_E2sa+252];
	mul.f32 	%f1297, %f197, %f1296;
	sub.f32 	%f1298, %f1295, %f1297;
	mul.f32 	%f2332, %f725, %f1298;
	ld.shared.f32 	%f1299, [_ZZ34rwkv7_state_clampw_backward_kernelIfLi64ELi16EEviiPT_S1_S1_S1_S1_S1_S1_PfS2_S2_S1_S1_S1_S1_S1_S1_E1r+252];
	fma.rn.f32 	%f1300, %f198, %f1299, %f2396;
	fma.rn.f32 	%f1301, %f193, %f720, %f2268;
	fma.rn.f32 	%f1302, %f734, %f2395, 0f00000000;
	fma.rn.f32 	%f1303, %f734, %f726, 0f00000000;
	ld.shared.f32 	%f1304, [_ZZ34rwkv7_state_clampw_backward_kernelIfLi64ELi16EEviiPT_S1_S1_S1_S1_S1_S1_PfS2_S2_S1_S1_S1_S1_S1_S1_E1k];
	fma.rn.f32 	%f1305, %f733, %f1304, 0f00000000;
	ld.shared.f32 	%f1306, [_ZZ34rwkv7_state_clampw_backward_kernelIfLi64ELi16EEviiPT_S1_S1_S1_S1_S1_S1_PfS2_S2_S1_S1_S1_S1_S1_S1_E1b];
	fma.rn.f32 	%f1307, %f733, %f1306, 0f00000000;
	fma.rn.f32 	%f1308, %f734, %f729, 0f00000000;
	fma.rn.f32 	%f1309, %f743, %f2394, %f1302;
	fma.rn.f32 	%f1310, %f743, %f735, %f1303;
	ld.shared.f32 	%f1311, [_ZZ34rwkv7_state_clampw_backward_kernelIfLi64ELi16EEviiPT_S1_S1_S1_S1_S1_S1_PfS2_S2_S1_S1_S1_S1_S1_S1_E1k+4];
	fma.rn.f32 	%f1312, %f742, %f1311, %f1305;
	ld.shared.f32 	%f1313, [_ZZ34rwkv7_state_clampw_backward_kernelIfLi64ELi16EEviiPT_S1_S1_S1_S1_S1_S1_PfS2_S2_S1_S1_S1_S1_S1_S1_E1b+4];
	fma.rn.f32 	%f1314, %f742, %f1313, %f1307;
	fma.rn.f32 	%f1315, %f743, %f738, %f1308;
	fma.rn.f32 	%f1316, %f752, %f2393, %f1309;
	fma.rn.f32 	%f1317, %f752, %f744, %f1310;
	ld.shared.f32 	%f1318, [_ZZ34rwkv7_state_clampw_backward_kernelIfLi64ELi16EEviiPT_S1_S1_S1_S1_S1_S1_PfS2_S2_S1_S1_S1_S1_S1_S1_E1k+8];
	fma.rn.f32 	%f1319, %f751, %f1318, %f1312;
	ld.shared.f32 	%f1320, [_ZZ34rwkv7_state_clampw_backward_kernelIfLi64ELi16EEviiPT_S1_S1_S1_S1_S1_S1_PfS2_S2_S1_S1_S1_S1_S1_S1_E1b+8];
	fma.rn.f32 	%f1321, %f751, %f1320, %f1314;
	fma.rn.f32 	%f1322, %f752, %f747, %f1315;
	fma.rn.f32 	%f1323, %f761, %f2392, %f1316;
	fma.rn.f32 	%f1324, %f761, %f753, %f1317;
	ld.shared.f32 	%f1325, [_ZZ34rwkv7_state_clampw_backward_kernelIfLi64ELi16EEviiPT_S1_S1_S1_S1_S1_S1_PfS2_S2_S1_S1_S1_S1_S1_S1_E1k+12];
	fma.rn.f32 	%f1326, %f760, %f1325, %f1319;
	ld.shared.f32 	%f1327, [_ZZ34rwkv7_state_clampw_backward_kernelIfLi64ELi16EEviiPT_S1_S1_S1_S1_S1_S1_PfS2_S2_S1_S1_S1_S1_S1_S1_E1b+12];
	fma.rn.f32 	%f1328, %f760, %f1327, %f1321;
	fma.rn.f32 	%f1329, %f761, %f756, %f1322;
	fma.rn.f32 	%f1330, %f770, %f2391, %f1323;
	fma.rn.f32 	%f1331, %f770, %f762, %f1324;
	ld.shared.f32 	%f1332, [_ZZ34rwkv7_state_clampw_backward_kernelIfLi64ELi16EEviiPT_S1_S1_S1_S1_S1_S1_PfS2_S2_S1_S1_S1_S1_S1_S1_E1k+16];
	fma.rn.f32 	%f1333, %f769, %f1332, %f1326;
	ld.shared.f32 	%f1334, [_ZZ34rwkv7_state_clampw_backward_kernelIfLi64ELi16EEviiPT_S1_S1_S1_S1_S1_S1_PfS2_S2_S1_S1_S1_S1_S1_S1_E1b+16];
	fma.rn.f32 	%f1335, %f769, %f1334, %f1328;
	fma.rn.f32 	%f1336, %f770, %f765, %f1329;
	fma.rn.f32 	%f1337, %f779, %f2390, %f1330;
	fma.rn.f32 	%f1338, %f779, %f771, %f1331;
	ld.shared.f32 	%f1339, [_ZZ34rwkv7_state_clampw_backward_kernelIfLi64ELi16EEviiPT_S1_S1_S1_S1_S1_S1_PfS2_S2_S1_S1_S1_S1_S1_S1_E1k+20];
	fma.rn.f32 	%f1340, %f778, %f1339, %f1333;
	ld.shared.f32 	%f1341, [_ZZ34rwkv7_state_clampw_backward_kernelIfLi64ELi16EEviiPT_S1_S1_S1_S1_S1_S1_PfS2_S2_S1_S1_S1_S1_S1_S1_E1b+20];
	fma.rn.f32 	%f1342, %f778, %f1341, %f1335;
	fma.rn.f32 	%f1343, %f779, %f774, %f1336;
	fma.rn.f32 	%f1344, %f788, %f2389, %f1337;
	fma.rn.f32 	%f1345, %f788, %f780, %f1338;
	ld.shared.f32 	%f1346, [_ZZ34rwkv7_state_clampw_backward_kernelIfLi64ELi16EEviiPT_S1_S1_S1_S1_S1_S1_PfS2_S2_S1_S1_S1_S1_S1_S1_E1k+24];
	fma.rn.f32 	%f1347, %f787, %f1346, %f1340;
	ld.shared.f32 	%f1348, [_ZZ34rwkv7_state_clampw_backward_kernelIfLi64ELi16EEviiPT_S1_S1_S1_S1_S1_S1_PfS2_S2_S1_S1_S1_S1_S1_S1_E1b+24];
	fma.rn.f32 	%f1349, %f787, %f1348, %f1342;
	fma.rn.f32 	%f1350, %f788, %f783, %f1343;
	fma.rn.f32 	%f1351, %f797, %f2388, %f1344;
	fma.rn.f32 	%f1352, %f797, %f789, %f1345;
	ld.shared.f32 	%f1353, [_ZZ34rwkv7_state_clampw_backward_kernelIfLi64ELi16EEviiPT_S1_S1_S1_S1_S1_S1_PfS2_S2_S1_S1_S1_S1_S1_S1_E1k+28];
	fma.rn.f32 	%f1354, %f796, %f1353, %f1347;
	ld.shared.f32 	%f1355, [_ZZ34rwkv7_state_clampw_backward_kernelIfLi64ELi16EEviiPT_S1_S1_S1_S1_S1_S1_PfS2_S2_S1_S1_S1_S1_S1_S1_E1b+28];
	fma.rn.f32 	%f1356, %f796, %f1355, %f1349;
	fma.rn.f32 	%f1357, %f797, %f792, %f1350;
	fma.rn.f32 	%f1358, %f806, %f2387, %f1351;
	fma.rn.f32 	%f1359, %f806, %f798, %f1352;
	ld.shared.f32 	%f1360, [_ZZ34rwkv7_state_clampw_backward_kernelIfLi64ELi16EEviiPT_S1_S1_S1_S1_S1_S1_PfS2_S2_S1_S1_S1_S1_S1_S1_E1k+32];
	fma.rn.f32 	%f1361, %f805, %f1360, %f1354;
	ld.shared.f32 	%f1362, [_ZZ34rwkv7_state_clampw_backward_kernelIfLi64ELi16EEviiPT_S1_S1_S1_S1_S1_S1_PfS2_S2_S1_S1_S1_S1_S1_S1_E1b+32];
	fma.rn.f32 	%f1363, %f805, %f1362, %f1356;
	fma.rn.f32 	%f1364, %f806, %f801, %f1357;
	fma.rn.f32 	%f1365, %f815, %f2386, %f1358;
	fma.rn.f32 	%f1366, %f815, %f807, %f1359;
	ld.shared.f32 	%f1367, [_ZZ34rwkv7_state_clampw_backward_kernelIfLi64ELi16EEviiPT_S1_S1_S1_S1_S1_S1_PfS2_S2_S1_S1_S1_S1_S1_S1_E1k+36];
	fma.rn.f32 	%f1368, %f814, %f1367, %f1361;
	ld.shared.f32 	%f1369, [_ZZ34rwkv7_state_clampw_backward_kernelIfLi64ELi16EEviiPT_S1_S1_S1_S1_S1_S1_PfS2_S2_S1_S1_S1_S1_S1_S1_E1b+36];
	fma.rn.f32 	%f1370, %f814, %f1369, %f1363;
	fma.rn.f32 	%f1371, %f815, %f810, %f1364;
	fma.rn.f32 	%f1372, %f824, %f2385, %f1365;
	fma.rn.f32 	%f1373, %f824, %f816, %f1366;
	ld.shared.f32 	%f1374, [_ZZ34rwkv7_state_clampw_backward_kernelIfLi64ELi16EEviiPT_S1_S1_S1_S1_S1_S1_PfS2_S2_S1_S1_S1_S1_S1_S1_E1k+40];
	fma.rn.f32 	%f1375, %f823, %f1374, %f1368;
	ld.shared.f32 	%f1376, [_ZZ34rwkv7_state_clampw_backward_kernelIfLi64ELi16EEviiPT_S1_S1_S1_S1_S1_S1_PfS2_S2_S1_S1_S1_S1_S1_S1_E1b+40];
	fma.rn.f32 	%f1377, %f823, %f1376, %f1370;
	fma.rn.f32 	%f1378, %f824, %f819, %f1371;
	fma.rn.f32 	%f1379, %f833, %f2384, %f1372;
	fma.rn.f32 	%f1380, %f833, %f825, %f1373;
	ld.shared.f32 	%f1381, [_ZZ34rwkv7_state_clampw_backward_kernelIfLi64ELi16EEviiPT_S1_S1_S1_S1_S1_S1_PfS2_S2_S1_S1_S1_S1_S1_S1_E1k+44];
	fma.rn.f32 	%f1382, %f832, %f1381, %f1375;
	ld.shared.f32 	%f1383, [_ZZ34rwkv7_state_clampw_backward_kernelIfLi64ELi16EEviiPT_S1_S1_S1_S1_S1_S1_PfS2_S2_S1_S1_S1_S1_S1_S1_E1b+44];
	fma.rn.f32 	%f1384, %f832, %f1383, %f1377;
	fma.rn.f32 	%f1385, %f833, %f828, %f1378;
	fma.rn.f32 	%f1386, %f842, %f2383, %f1379;
	fma.rn.f32 	%f1387, %f842, %f834, %f1380;
	ld.shared.f32 	%f1388, [_ZZ34rwkv7_state_clampw_backward_kernelIfLi64ELi16EEviiPT_S1_S1_S1_S1_S1_S1_PfS2_S2_S1_S1_S1_S1_S1_S1_E1k+48];
	fma.rn.f32 	%f1389, %f841, %f1388, %f1382;
	ld.shared.f32 	%f1390, [_ZZ34rwkv7_state_clampw_backward_kernelIfLi64ELi16EEviiPT_S1_S1_S1_S1_S1_S1_PfS2_S2_S1_S1_S1_S1_S1_S1_E1b+48];
	fma.rn.f32 	%f1391, %f841, %f1390, %f1384;
	fma.rn.f32 	%f1392, %f842, %f837, %f1385;
	fma.rn.f32 	%f1393, %f851, %f2382, %f1386;
	fma.rn.f32 	%f1394, %f851, %f843, %f1387;
	ld.shared.f32 	%f1395, [_ZZ34rwkv7_state_clampw_backward_kernelIfLi64ELi16EEviiPT_S1_S1_S1_S1_S1_S1_PfS2_S2_S1_S1_S1_S1_S1_S1_E1k+52];
	fma.rn.f32 	%f1396, %f850, %f1395, %f1389;
	ld.shared.f32 	%f1397, [_ZZ34rwkv7_state_clampw_backward_kernelIfLi64ELi16EEviiPT_S1_S1_S1_S1_S1_S1_PfS2_S2_S1_S1_S1_S1_S1_S1_E1b+52];
	fma.rn.f32 	%f1398, %f850, %f1397, %f1391;
	fma.rn.f32 	%f1399, %f851, %f846, %f1392;
	fma.rn.f32 	%f1400, %f860, %f2381, %f1393;
	fma.rn.f32 	%f1401, %f860, %f852, %f1394;
	ld.shared.f32 	%f1402, [_ZZ34rwkv7_state_clampw_backward_kernelIfLi64ELi16EEviiPT_S1_S1_S1_S1_S1_S1_PfS2_S2_S1_S1_S1_S1_S1_S1_E1k+56];
	fma.rn.f32 	%f1403, %f859, %f1402, %f1396;
	ld.shared.f32 	%f1404, [_ZZ34rwkv7_state_clampw_backward_kernelIfLi64ELi16EEviiPT_S1_S1_S1_S1_S1_S1_PfS2_S2_S1_S1_S1_S1_S1_S1_E1b+56];
	fma.rn.f32 	%f1405, %f859, %f1404, %f1398;
	fma.rn.f32 	%f1406, %f860, %f855, %f1399;
	fma.rn.f32 	%f1407, %f869, %f2380, %f1400;
	fma.rn.f32 	%f1408, %f869, %f861, %f1401;
	ld.shared.f32 	%f1409, [_ZZ34rwkv7_state_clampw_backward_kernelIfLi64ELi16EEviiPT_S1_S1_S1_S1_S1_S1_PfS2_S2_S1_S1_S1_S1_S1_S1_E1k+60];
	fma.rn.f32 	%f1410, %f868, %f1409, %f1403;
	ld.shared.f32 	%f1411, [_ZZ34rwkv7_state_clampw_backward_kernelIfLi64ELi16EEviiPT_S1_S1_S1_S1_S1_S1_PfS2_S2_S1_S1_S1_S1_S1_S1_E1b+60];
	fma.rn.f32 	%f1412, %f868, %f1411, %f1405;
	fma.rn.f32 	%f1413, %f869, %f864, %f1406;
	fma.rn.f32 	%f1414, %f878, %f2379, %f1407;
	fma.rn.f32 	%f1415, %f878, %f870, %f1408;
	ld.shared.f32 	%f1416, [_ZZ34rwkv7_state_clampw_backward_kernelIfLi64ELi16EEviiPT_S1_S1_S1_S1_S1_S1_PfS2_S2_S1_S1_S1_S1_S1_S1_E1k+64];
	fma.rn.f32 	%f1417, %f877, %f1416, %f1410;
	ld.shared.f32 	%f1418, [_ZZ34rwkv7_state_clampw_backward_kernelIfLi64ELi16EEviiPT_S1_S1_S1_S1_S1_S1_PfS2_S2_S1_S1_S1_S1_S1_S1_E1b+64];
	fma.rn.f32 	%f1419, %f877, %f1418, %f1412;
	fma.rn.f32 	%f1420, %f878, %f873, %f1413;
	fma.rn.f32 	%f1421, %f887, %f2378, %f1414;
	fma.rn.f32 	%f1422, %f887, %f879, %f1415;
	ld.shared.f32 	%f1423, [_ZZ34rwkv7_state_clampw_backward_kernelIfLi64ELi16EEviiPT_S1_S1_S1_S1_S1_S1_PfS2_S2_S1_S1_S1_S1_S1_S1_E1k+68];
	fma.rn.f32 	%f1424, %f886, %f1423, %f1417;
	ld.shared.f32 	%f1425, [_ZZ34rwkv7_state_clampw_backward_kernelIfLi64ELi16EEviiPT_S1_S1_S1_S1_S1_S1_PfS2_S2_S1_S1_S1_S1_S1_S1_E1b+68];
	fma.rn.f32 	%f1426, %f886, %f1425, %f1419;
	fma.rn.f32 	%f1427, %f887, %f882, %f1420;
	fma.rn.f32 	%f1428, %f896, %f2377, %f1421;
	fma.rn.f32 	%f1429, %f896, %f888, %f1422;
	ld.shared.f32 	%f1430, [_ZZ34rwkv7_state_clampw_backward_kernelIfLi64ELi16EEviiPT_S1_S1_S1_S1_S1_S1_PfS2_S2_S1_S1_S1_S1_S1_S1_E1k+72];
	fma.rn.f32 	%f1431, %f895, %f1430, %f1424;
	ld.shared.f32 	%f1432, [_ZZ34rwkv7_state_clampw_backward_kernelIfLi64ELi16EEviiPT_S1_S1_S1_S1_S1_S1_PfS2_S2_S1_S1_S1_S1_S1_S1_E1b+72];
	fma.rn.f32 	%f1433, %f895, %f1432, %f1426;
	fma.rn.f32 	%f1434, %f896, %f891, %f1427;
	fma.rn.f32 	%f1435, %f905, %f2376, %f1428;
	fma.rn.f32 	%f1436, %f905, %f897, %f1429;
	ld.shared.f32 	%f1437, [_ZZ34rwkv7_state_clampw_backward_kernelIfLi64ELi16EEviiPT_S1_S1_S1_S1_S1_S1_PfS2_S2_S1_S1_S1_S1_S1_S1_E1k+76];
	fma.rn.f32 	%f1438, %f904, %f1437, %f1431;
	ld.shared.f32 	%f1439, [_ZZ34rwkv7_state_clampw_backward_kernelIfLi64ELi16EEviiPT_S1_S1_S1_S1_S1_S1_PfS2_S2_S1_S1_S1_S1_S1_S1_E1b+76];
	fma.rn.f32 	%f1440, %f904, %f1439, %f1433;
	fma.rn.f32 	%f1441, %f905, %f900, %f1434;
	fma.rn.f32 	%f1442, %f914, %f2375, %f1435;
	fma.rn.f32 	%f1443, %f914, %f906, %f1436;
	ld.shared.f32 	%f1444, [_ZZ34rwkv7_state_clampw_backward_kernelIfLi64ELi16EEviiPT_S1_S1_S1_S1_S1_S1_PfS2_S2_S1_S1_S1_S1_S1_S1_E1k+80];
	fma.rn.f32 	%f1445, %f913, %f1444, %f1438;
	ld.shared.f32 	%f1446, [_ZZ34rwkv7_state_clampw_backward_kernelIfLi64ELi16EEviiPT_S1_S1_S1_S1_S1_S1_PfS2_S2_S1_S1_S1_S1_S1_S1_E1b+80];
	fma.rn.f32 	%f1447, %f913, %f1446, %f1440;
	fma.rn.f32 	%f1448, %f914, %f909, %f1441;
	fma.rn.f32 	%f1449, %f923, %f2374, %f1442;
	fma.rn.f32 	%f1450, %f923, %f915, %f1443;
	ld.shared.f32 	%f1451, [_ZZ34rwkv7_state_clampw_backward_kernelIfLi64ELi16EEviiPT_S1_S1_S1_S1_S1_S1_PfS2_S2_S1_S1_S1_S1_S1_S1_E1k+84];
	fma.rn.f32 	%f1452, %f922, %f1451, %f1445;
	ld.shared.f32 	%f1453, [_ZZ34rwkv7_state_clampw_backward_kernelIfLi64ELi16EEviiPT_S1_S1_S1_S1_S1_S1_PfS2_S2_S1_S1_S1_S1_S1_S1_E1b+84];
	fma.rn.f32 	%f1454, %f922, %f1453, %f1447;
	fma.rn.f32 	%f1455, %f923, %f918, %f1448;
	fma.rn.f32 	%f1456, %f932, %f2373, %f1449;
	fma.rn.f32 	%f1457, %f932, %f924, %f1450;
	ld.shared.f32 	%f1458, [_ZZ34rwkv7_state_clampw_backward_kernelIfLi64ELi16EEviiPT_S1_S1_S1_S1_S1_S1_PfS2_S2_S1_S1_S1_S1_S1_S1_E1k+88];
	fma.rn.f32 	%f1459, %f931, %f1458, %f1452;
	ld.shared.f32 	%f1460, [_ZZ34rwkv7_state_clampw_backward_kernelIfLi64ELi16EEviiPT_S1_S1_S1_S1_S1_S1_PfS2_S2_S1_S1_S1_S1_S1_S1_E1b+88];
	fma.rn.f32 	%f1461, %f931, %f1460, %f1454;
	fma.rn.f32 	%f1462, %f932, %f927, %f1455;
	fma.rn.f32 	%f1463, %f941, %f2372, %f1456;
	fma.rn.f32 	%f1464, %f941, %f933, %f1457;
	ld.shared.f32 	%f1465, [_ZZ34rwkv7_state_clampw_backward_kernelIfLi64ELi16EEviiPT_S1_S1_S1_S1_S1_S1_PfS2_S2_S1_S1_S1_S1_S1_S1_E1k+92];
	fma.rn.f32 	%f1466, %f940, %f1465, %f1459;
	ld.shared.f32 	%f1467, [_ZZ34rwkv7_state_clampw_backward_kernelIfLi64ELi16EEviiPT_S1_S1_S1_S1_S1_S1_PfS2_S2_S1_S1_S1_S1_S1_S1_E1b+92];
	fma.rn.f32 	%f1468, %f940, %f1467, %f1461;
	fma.rn.f32 	%f1469, %f941, %f936, %f1462;
	fma.rn.f32 	%f1470, %f950, %f2371, %f1463;
	fma.rn.f32 	%f1471, %f950, %f942, %f1464;
	ld.shared.f32 	%f1472, [_ZZ34rwkv7_state_clampw_backward_kernelIfLi64ELi16EEviiPT_S1_S1_S1_S1_S1_S1_PfS2_S2_S1_S1_S1_S1_S1_S1_E1k+96];
	fma.rn.f32 	%f1473, %f949, %f1472, %f1466;
	ld.shared.f32 	%f1474, [_ZZ34rwkv7_state_clampw_backward_kernelIfLi64ELi16EEviiPT_S1_S1_S1_S1_S1_S1_PfS2_S2_S1_S1_S1_S1_S1_S1_E1b+96];
	fma.rn.f32 	%f1475, %f949, %f1474, %f1468;
	fma.rn.f32 	%f1476, %f950, %f945, %f1469;
	fma.rn.f32 	%f1477, %f959, %f2370, %f1470;
	fma.rn.f32 	%f1478, %f959, %f951, %f1471;
	ld.shared.f32 	%f1479, [_ZZ34rwkv7_state_clampw_backward_kernelIfLi64ELi16EEviiPT_S1_S1_S1_S1_S1_S1_PfS2_S2_S1_S1_S1_S1_S1_S1_E1k+100];
	fma.rn.f32 	%f1480, %f958, %f1479, %f1473;
	ld.shared.f32 	%f1481, [_ZZ34rwkv7_state_clampw_backward_kernelIfLi64ELi16EEviiPT_S1_S1_S1_S1_S1_S1_PfS2_S2_S1_S1_S1_S1_S1_S1_E1b+100];
	fma.rn.f32 	%f1482, %f958, %f1481, %f1475;
	fma.rn.f32 	%f1483, %f959, %f954, %f1476;
	fma.rn.f32 	%f1484, %f968, %f2369, %f1477;
	fma.rn.f32 	%f1485, %f968, %f960, %f1478;
	ld.shared.f32 	%f1486, [_ZZ34rwkv7_state_clampw_backward_kernelIfLi64ELi16EEviiPT_S1_S1_S1_S1_S1_S1_PfS2_S2_S1_S1_S1_S1_S1_S1_E1k+104];
	fma.rn.f32 	%f1487, %f967, %f1486, %f1480;
	ld.shared.f32 	%f1488, [_ZZ34rwkv7_state_clampw_backward_kernelIfLi64ELi16EEviiPT_S1_S1_S1_S1_S1_S1_PfS2_S2_S1_S1_S1_S1_S1_S1_E1b+104];
	fma.rn.f32 	%f1489, %f967, %f1488, %f1482;
	fma.rn.f32 	%f1490, %f968, %f963, %f1483;
	fma.rn.f32 	%f1491, %f977, %f2368, %f1484;
	fma.rn.f32 	%f1492, %f977, %f969, %f1485;
	ld.shared.f32 	%f1493, [_ZZ34rwkv7_state_clampw_backward_kernelIfLi64ELi16EEviiPT_S1_S1_S1_S1_S1_S1_PfS2_S2_S1_S1_S1_S1_S1_S1_E1k+108];
	fma.rn.f32 	%f1494, %f976, %f1493, %f1487;
	ld.shared.f32 	%f1495, [_ZZ34rwkv7_state_clampw_backward_kernelIfLi64ELi16EEviiPT_S1_S1_S1_S1_S1_S1_PfS2_S2_S1_S1_S1_S1_S1_S1_E1b+108];
	fma.rn.f32 	%f1496, %f976, %f1495, %f1489;
	fma.rn.f32 	%f1497, %f977, %f972, %f1490;
	fma.rn.f32 	%f1498, %f986, %f2367, %f1491;
	fma.rn.f32 	%f1499, %f986, %f978, %f1492;
	ld.shared.f32 	%f1500, [_ZZ34rwkv7_state_clampw_backward_kernelIfLi64ELi16EEviiPT_S1_S1_S1_S1_S1_S1_PfS2_S2_S1_S1_S1_S1_S1_S1_E1k+112];
	fma.rn.f32 	%f1501, %f985, %f1500, %f1494;
	ld.shared.f32 	%f1502, [_ZZ34rwkv7_state_clampw_backward_kernelIfLi64ELi16EEviiPT_S1_S1_S1_S1_S1_S1_PfS2_S2_S1_S1_S1_S1_S1_S1_E1b+112];
	fma.rn.f32 	%f1503, %f985, %f1502, %f1496;
	fma.rn.f32 	%f1504, %f986, %f981, %f1497;
	fma.rn.f32 	%f1505, %f995, %f2366, %f1498;
	fma.rn.f32 	%f1506, %f995, %f987, %f1499;
	ld.shared.f32 	%f1507, [_ZZ34rwkv7_state_clampw_backward_kernelIfLi64ELi16EEviiPT_S1_S1_S1_S1_S1_S1_PfS2_S2_S1_S1_S1_S1_S1_S1_E1k+116];
	fma.rn.f32 	%f1508, %f994, %f1507, %f1501;
	ld.shared.f32 	%f1509, [_ZZ34rwkv7_state_clampw_backward_kernelIfLi64ELi16EEviiPT_S1_S1_S1_S1_S1_S1_PfS2_S2_S1_S1_S1_S1_S1_S1_E1b+116];
	fma.rn.f32 	%f1510, %f994, %f1509, %f1503;
	fma.rn.f32 	%f1511, %f995, %f990, %f1504;
	fma.rn.f32 	%f1512, %f1004, %f2365, %f1505;
	fma.rn.f32 	%f1513, %f1004, %f996, %f1506;
	ld.shared.f32 	%f1514, [_ZZ34rwkv7_state_clampw_backward_kernelIfLi64ELi16EEviiPT_S1_S1_S1_S1_S1_S1_PfS2_S2_S1_S1_S1_S1_S1_S1_E1k+120];
	fma.rn.f32 	%f1515, %f1003, %f1514, %f1508;
	ld.shared.f32 	%f1516, [_ZZ34rwkv7_state_clampw_backward_kernelIfLi64ELi16EEviiPT_S1_S1_S1_S1_S1_S1_PfS2_S2_S1_S1_S1_S1_S1_S1_E1b+120];
	fma.rn.f32 	%f1517, %f1003, %f1516, %f1510;
	fma.rn.f32 	%f1518, %f1004, %f999, %f1511;
	fma.rn.f32 	%f1519, %f1013, %f2364, %f1512;
	fma.rn.f32 	%f1520, %f1013, %f1005, %f1513;
	ld.shared.f32 	%f1521, [_ZZ34rwkv7_state_clampw_backward_kernelIfLi64ELi16EEviiPT_S1_S1_S1_S1_S1_S1_PfS2_S2_S1_S1_S1_S1_S1_S1_E1k+124];
	fma.rn.f32 	%f1522, %f1012, %f1521, %f1515;
	ld.shared.f32 	%f1523, [_ZZ34rwkv7_state_clampw_backward_kernelIfLi64ELi16EEviiPT_S1_S1_S1_S1_S1_S1_PfS2_S2_S1_S1_S1_S1_S1_S1_E1b+124];
	fma.rn.f32 	%f1524, %f1012, %f1523, %f1517;
	fma.rn.f32 	%f1525, %f1013, %f1008, %f1518;
	fma.rn.f32 	%f1526, %f1022, %f2363, %f1519;
	fma.rn.f32 	%f1527, %f1022, %f1014, %f1520;
	ld.shared.f32 	%f1528, [_ZZ34rwkv7_state_clampw_backward_kernelIfLi64ELi16EEviiPT_S1_S1_S1_S1_S1_S1_PfS2_S2_S1_S1_S1_S1_S1_S1_E1k+128];
	fma.rn.f32 	%f1529, %f1021, %f1528, %f1522;
	ld.shared.f32 	%f1530, [_ZZ34rwkv7_state_clampw_backward_kernelIfLi64ELi16EEviiPT_S1_S1_S1_S1_S1_S1_PfS2_S2_S1_S1_S1_S1_S1_S1_E1b+128];
	fma.rn.f32 	%f1531, %f1021, %f1530, %f1524;
	fma.rn.f32 	%f1532, %f1022, %f1017, %f1525;
	fma.rn.f32 	%f1533, %f1031, %f2362, %f1526;
	fma.rn.f32 	%f1534, %f1031, %f1023, %f1527;
	ld.shared.f32 	%f1535, [_ZZ34rwkv7_state_clampw_backward_kernelIfLi64ELi16EEviiPT_S1_S1_S1_S1_S1_S1_PfS2_S2_S1_S1_S1_S1_S1_S1_E1k+132];
	fma.rn.f32 	%f1536, %f1030, %f1535, %f1529;
	ld.shared.f32 	%f1537, [_ZZ34rwkv7_state_clampw_backward_kernelIfLi64ELi16EEviiPT_S1_S1_S1_S1_S1_S1_PfS2_S2_S1_S1_S1_S1_S1_S1_E1b+132];
	fma.rn.f32 	%f1538, %f1030, %f1537, %f1531;
	fma.rn.f32 	%f1539, %f1031, %f1026, %f1532;
	fma.rn.f32 	%f1540, %f1040, %f2361, %f1533;
	fma.rn.f32 	%f1541, %f1040, %f1032, %f1534;
	ld.shared.f32 	%f1542, [_ZZ34rwkv7_state_clampw_backward_kernelIfLi64ELi16EEviiPT_S1_S1_S1_S1_S1_S1_PfS2_S2_S1_S1_S1_S1_S1_S1_E1k+136];
	fma.rn.f32 	%f1543, %f1039, %f1542, %f1536;
	ld.shared.f32 	%f1544, [_ZZ34rwkv7_state_clampw_backward_kernelIfLi64ELi16EEviiPT_S1_S1_S1_S1_S1_S1_PfS2_S2_S1_S1_S1_S1_S1_S1_E1b+136];
	fma.rn.f32 	%f1545, %f1039, %f1544, %f1538;
	fma.rn.f32 	%f1546, %f1040, %f1035, %f1539;
	fma.rn.f32 	%f1547, %f1049, %f2360, %f1540;
	fma.rn.f32 	%f1548, %f1049, %f1041, %f1541;
	ld.shared.f32 	%f1549, [_ZZ34rwkv7_state_clampw_backward_kernelIfLi64ELi16EEviiPT_S1_S1_S1_S1_S1_S1_PfS2_S2_S1_S1_S1_S1_S1_S1_E1k+140];
	fma.rn.f32 	%f1550, %f1048, %f1549, %f1543;
	ld.shared.f32 	%f1551, [_ZZ34rwkv7_state_clampw_backward_kernelIfLi64ELi16EEviiPT_S1_S1_S1_S1_S1_S1_PfS2_S2_S1_S1_S1_S1_S1_S1_E1b+140];
	fma.rn.f32 	%f1552, %f1048, %f1551, %f1545;
	fma.rn.f32 	%f1553, %f1049, %f1044, %f1546;
	fma.rn.f32 	%f1554, %f1058, %f2359, %f1547;
	fma.rn.f32 	%f1555, %f1058, %f1050, %f1548;
	ld.shared.f32 	%f1556, [_ZZ34rwkv7_state_clampw_backward_kernelIfLi64ELi16EEviiPT_S1_S1_S1_S1_S1_S1_PfS2_S2_S1_S1_S1_S1_S1_S1_E1k+144];
	fma.rn.f32 	%f1557, %f1057, %f1556, %f1550;
	ld.shared.f32 	%f1558, [_ZZ34rwkv7_state_clampw_backward_kernelIfLi64ELi16EEviiPT_S1_S1_S1_S1_S1_S1_PfS2_S2_S1_S1_S1_S1_S1_S1_E1b+144];
	fma.rn.f32 	%f1559, %f1057, %f1558, %f1552;
	fma.rn.f32 	%f1560, %f1058, %f1053, %f1553;
	fma.rn.f32 	%f1561, %f1067, %f2358, %f1554;
	fma.rn.f32 	%f1562, %f1067, %f1059, %f1555;
	ld.shared.f32 	%f1563, [_ZZ34rwkv7_state_clampw_backward_kernelIfLi64ELi16EEviiPT_S1_S1_S1_S1_S1_S1_PfS2_S2_S1_S1_S1_S1_S1_S1_E1k+148];
	fma.rn.f32 	%f1564, %f1066, %f1563, %f1557;
	ld.shared.f32 	%f1565, [_ZZ34rwkv7_state_clampw_backward_kernelIfLi64ELi16EEviiPT_S1_S1_S1_S1_S1_S1_PfS2_S2_S1_S1_S1_S1_S1_S1_E1b+148];
	fma.rn.f32 	%f1566, %f1066, %f1565, %f1559;
	fma.rn.f32 	%f1567, %f1067, %f1062, %f1560;
	fma.rn.f32 	%f1568, %f1076, %f2357, %f1561;
	fma.rn.f32 	%f1569, %f1076, %f1068, %f1562;
	ld.shared.f32 	%f1570, [_ZZ34rwkv7_state_clampw_backward_kernelIfLi64ELi16EEviiPT_S1_S1_S1_S1_S1_S1_PfS2_S2_S1_S1_S1_S1_S1_S1_E1k+152];
	fma.rn.f32 	%f1571, %f1075, %f1570, %f1564;
	ld.shared.f32 	%f1572, [_ZZ34rwkv7_state_clampw_backward_kernelIfLi64ELi16EEviiPT_S1_S1_S1_S1_S1_S1_PfS2_S2_S1_S1_S1_S1_S1_S1_E1b+152];
	fma.rn.f32 	%f1573, %f1075, %f1572, %f1566;
	fma.rn.f32 	%f1574, %f1076, %f1071, %f1567;
	fma.rn.f32 	%f1575, %f1085, %f2356, %f1568;
	fma.rn.f32 	%f1576, %f1085, %f1077, %f1569;
	ld.shared.f32 	%f1577, [_ZZ34rwkv7_state_clampw_backward_kernelIfLi64ELi16EEviiPT_S1_S1_S1_S1_S1_S1_PfS2_S2_S1_S1_S1_S1_S1_S1_E1k+156];
	fma.rn.f32 	%f1578, %f1084, %f1577, %f1571;
	ld.shared.f32 	%f1579, [_ZZ34rwkv7_state_clampw_backward_kernelIfLi64ELi16EEviiPT_S1_S1_S1_S1_S1_S1_PfS2_S2_S1_S1_S1_S1_S1_S1_E1b+156];
	fma.rn.f32 	%f1580, %f1084, %f1579, %f1573;
	fma.rn.f32 	%f1581, %f1085, %f1080, %f1574;
	fma.rn.f32 	%f1582, %f1094, %f2355, %f1575;
	fma.rn.f32 	%f1583, %f1094, %f1086, %f1576;
	ld.shared.f32 	%f1584, [_ZZ34rwkv7_state_clampw_backward_kernelIfLi64ELi16EEviiPT_S1_S1_S1_S1_S1_S1_PfS2_S2_S1_S1_S1_S1_S1_S1_E1k+160];
	fma.rn.f32 	%f1585, %f1093, %f1584, %f1578;
	ld.shared.f32 	%f1586, [_ZZ34rwkv7_state_clampw_backward_kernelIfLi64ELi16EEviiPT_S1_S1_S1_S1_S1_S1_PfS2_S2_S1_S1_S1_S1_S1_S1_E1b+160];
	fma.rn.f32 	%f1587, %f1093, %f1586, %f1580;
	fma.rn.f32 	%f1588, %f1094, %f1089, %f1581;
	fma.rn.f32 	%f1589, %f1103, %f2354, %f1582;
	fma.rn.f32 	%f1590, %f1103, %f1095, %f1583;
	ld.shared.f32 	%f1591, [_ZZ34rwkv7_state_clampw_backward_kernelIfLi64ELi16EEviiPT_S1_S1_S1_S1_S1_S1_PfS2_S2_S1_S1_S1_S1_S1_S1_E1k+164];
	fma.rn.f32 	%f1592, %f1102, %f1591, %f1585;
	ld.shared.f32 	%f1593, [_ZZ34rwkv7_state_clampw_backward_kernelIfLi64ELi16EEviiPT_S1_S1_S1_S1_S1_S1_PfS2_S2_S1_S1_S1_S1_S1_S1_E1b+164];
	fma.rn.f32 	%f1594, %f1102, %f1593, %f1587;
	fma.rn.f32 	%f1595, %f1103, %f1098, %f1588;
	fma.rn.f32 	%f1596, %f1112, %f2353, %f1589;
	fma.rn.f32 	%f1597, %f1112, %f1104, %f1590;
	ld.shared.f32 	%f1598, [_ZZ34rwkv7_state_clampw_backward_kernelIfLi64ELi16EEviiPT_S1_S1_S1_S1_S1_S1_PfS2_S2_S1_S1_S1_S1_S1_S1_E1k+168];
	fma.rn.f32 	%f1599, %f1111, %f1598, %f1592;
	ld.shared.f32 	%f1600, [_ZZ34rwkv7_state_clampw_backward_kernelIfLi64ELi16EEviiPT_S1_S1_S1_S1_S1_S1_PfS2_S2_S1_S1_S1_S1_S1_S1_E1b+168];
	fma.rn.f32 	%f1601, %f1111, %f1600, %f1594;
	fma.rn.f32 	%f1602, %f1112, %f1107, %f1595;
	fma.rn.f32 	%f1603, %f1121, %f2352, %f1596;
	fma.rn.f32 	%f1604, %f1121, %f1113, %f1597;
	ld.shared.f32 	%f1605, [_ZZ34rwkv7_state_clampw_backward_kernelIfLi64ELi16EEviiPT_S1_S1_S1_S1_S1_S1_PfS2_S2_S1_S1_S1_S1_S1_S1_E1k+172];
	fma.rn.f32 	%f1606, %f1120, %f1605, %f1599;
	ld.shared.f32 	%f1607, [_ZZ34rwkv7_state_clampw_backward_kernelIfLi64ELi16EEviiPT_S1_S1_S1_S1_S1_S1_PfS2_S2_S1_S1_S1_S1_S1_S1_E1b+172];
	fma.rn.f32 	%f1608, %f1120, %f1607, %f1601;
	fma.rn.f32 	%f1609, %f1121, %f1116, %f1602;
	fma.rn.f32 	%f1610, %f1130, %f2351, %f1603;
	fma.rn.f32 	%f1611, %f1130, %f1122, %f1604;
	ld.shared.f32 	%f1612, [_ZZ34rwkv7_state_clampw_backward_kernelIfLi64ELi16EEviiPT_S1_S1_S1_S1_S1_S1_PfS2_S2_S1_S1_S1_S1_S1_S1_E1k+176];
	fma.rn.f32 	%f1613, %f1129, %f1612, %f1606;
	ld.shared.f32 	%f1614, [_ZZ34rwkv7_state_clampw_backward_kernelIfLi64ELi16EEviiPT_S1_S1_S1_S1_S1_S1_PfS2_S2_S1_S1_S1_S1_S1_S1_E1b+176];
	fma.rn.f32 	%f1615, %f1129, %f1614, %f1608;
	fma.rn.f32 	%f1616, %f1130, %f1125, %f1609;
	fma.rn.f32 	%f1617, %f1139, %f2350, %f1610;
	fma.rn.f32 	%f1618, %f1139, %f1131, %f1611;
	ld.shared.f32 	%f1619, [_ZZ34rwkv7_state_clampw_backward_kernelIfLi64ELi16EEviiPT_S1_S1_S1_S1_S1_S1_PfS2_S2_S1_S1_S1_S1_S1_S1_E1k+180];
	fma.rn.f32 	%f1620, %f1138, %f1619, %f1613;
	ld.shared.f32 	%f1621, [_ZZ34rwkv7_state_clampw_backward_kernelIfLi64ELi16EEviiPT_S1_S1_S1_S1_S1_S1_PfS2_S2_S1_S1_S1_S1_S1_S1_E1b+180];
	fma.rn.f32 	%f1622, %f1138, %f1621, %f1615;
	fma.rn.f32 	%f1623, %f1139, %f1134, %f1616;
	fma.rn.f32 	%f1624, %f1148, %f2349, %f1617;
	fma.rn.f32 	%f1625, %f1148, %f1140, %f1618;
	ld.shared.f32 	%f1626, [_ZZ34rwkv7_state_clampw_backward_kernelIfLi64ELi16EEviiPT_S1_S1_S1_S1_S1_S1_PfS2_S2_S1_S1_S1_S1_S1_S1_E1k+184];
	fma.rn.f32 	%f1627, %f1147, %f1626, %f1620;
	ld.shared.f32 	%f1628, [_ZZ34rwkv7_state_clampw_backward_kernelIfLi64ELi16EEviiPT_S1_S1_S1_S1_S1_S1_PfS2_S2_S1_S1_S1_S1_S1_S1_E1b+184];
	fma.rn.f32 	%f1629, %f1147, %f1628, %f1622;
	fma.rn.f32 	%f1630, %f1148, %f1143, %f1623;
	fma.rn.f32 	%f1631, %f1157, %f2348, %f1624;
	fma.rn.f32 	%f1632, %f1157, %f1149, %f1625;
	ld.shared.f32 	%f1633, [_ZZ34rwkv7_state_clampw_backward_kernelIfLi64ELi16EEviiPT_S1_S1_S1_S1_S1_S1_PfS2_S2_S1_S1_S1_S1_S1_S1_E1k+188];
	fma.rn.f32 	%f1634, %f1156, %f1633, %f1627;
	ld.shared.f32 	%f1635, [_ZZ34rwkv7_state_clampw_backward_kernelIfLi64ELi16EEviiPT_S1_S1_S1_S1_S1_S1_PfS2_S2_S1_S1_S1_S1_S1_S1_E1b+188];
	fma.rn.f32 	%f1636, %f1156, %f1635, %f1629;
	fma.rn.f32 	%f1637, %f1157, %f1152, %f1630;
	fma.rn.f32 	%f1638, %f1166, %f2347, %f1631;
	fma.rn.f32 	%f1639, %f1166, %f1158, %f1632;
	ld.shared.f32 	%f1640, [_ZZ34rwkv7_state_clampw_backward_kernelIfLi64ELi16EEviiPT_S1_S1_S1_S1_S1_S1_PfS2_S2_S1_S1_S1_S1_S1_S1_E1k+192];
	fma.rn.f32 	%f1641, %f1165, %f1640, %f1634;
	ld.shared.f32 	%f1642, [_ZZ34rwkv7_state_clampw_backward_kernelIfLi64ELi16EEviiPT_S1_S1_S1_S1_S1_S1_PfS2_S2_S1_S1_S1_S1_S1_S1_E1b+192];
	fma.rn.f32 	%f1643, %f1165, %f1642, %f1636;
	fma.rn.f32 	%f1644, %f1166, %f1161, %f1637;
	fma.rn.f32 	%f1645, %f1175, %f2346, %f1638;
	fma.rn.f32 	%f1646, %f1175, %f1167, %f1639;
	ld.shared.f32 	%f1647, [_ZZ34rwkv7_state_clampw_backward_kernelIfLi64ELi16EEviiPT_S1_S1_S1_S1_S1_S1_PfS2_S2_S1_S1_S1_S1_S1_S1_E1k+196];
	fma.rn.f32 	%f1648, %f1174, %f1647, %f1641;
	ld.shared.f32 	%f1649, [_ZZ34rwkv7_state_clampw_backward_kernelIfLi64ELi16EEviiPT_S1_S1_S1_S1_S1_S1_PfS2_S2_S1_S1_S1_S1_S1_S1_E1b+196];
	fma.rn.f32 	%f1650, %f1174, %f1649, %f1643;
	fma.rn.f32 	%f1651, %f1175, %f1170, %f1644;
	fma.rn.f32 	%f1652, %f1184, %f2345, %f1645;
	fma.rn.f32 	%f1653, %f1184, %f1176, %f1646;
	ld.shared.f32 	%f1654, [_ZZ34rwkv7_state_clampw_backward_kernelIfLi64ELi16EEviiPT_S1_S1_S1_S1_S1_S1_PfS2_S2_S1_S1_S1_S1_S1_S1_E1k+200];
	fma.rn.f32 	%f1655, %f1183, %f1654, %f1648;
	ld.shared.f32 	%f1656, [_ZZ34rwkv7_state_clampw_backward_kernelIfLi64ELi16EEviiPT_S1_S1_S1_S1_S1_S1_PfS2_S2_S1_S1_S1_S1_S1_S1_E1b+200];
	fma.rn.f32 	%f1657, %f1183, %f1656, %f1650;
	fma.rn.f32 	%f1658, %f1184, %f1179, %f1651;
	fma.rn.f32 	%f1659, %f1193, %f2344, %f1652;
	fma.rn.f32 	%f1660, %f1193, %f1185, %f1653;
	ld.shared.f32 	%f1661, [_ZZ34rwkv7_state_clampw_backward_kernelIfLi64ELi16EEviiPT_S1_S1_S1_S1_S1_S1_PfS2_S2_S1_S1_S1_S1_S1_S1_E1k+204];
	fma.rn.f32 	%f1662, %f1192, %f1661, %f1655;
	ld.shared.f32 	%f1663, [_ZZ34rwkv7_state_clampw_backward_kernelIfLi64ELi16EEviiPT_S1_S1_S1_S1_S1_S1_PfS2_S2_S1_S1_S1_S1_S1_S1_E1b+204];
	fma.rn.f32 	%f1664, %f1192, %f1663, %f1657;
	fma.rn.f32 	%f1665, %f1193, %f1188, %f1658;
	fma.rn.f32 	%f1666, %f1202, %f2343, %f1659;
	fma.rn.f32 	%f1667, %f1202, %f1194, %f1660;
	ld.shared.f32 	%f1668, [_ZZ34rwkv7_state_clampw_backward_kernelIfLi64ELi16EEviiPT_S1_S1_S1_S1_S1_S1_PfS2_S2_S1_S1_S1_S1_S1_S1_E1k+208];
	fma.rn.f32 	%f1669, %f1201, %f1668, %f1662;
	ld.shared.f32 	%f1670, [_ZZ34rwkv7_state_clampw_backward_kernelIfLi64ELi16EEviiPT_S1_S1_S1_S1_S1_S1_PfS2_S2_S1_S1_S1_S1_S1_S1_E1b+208];
	fma.rn.f32 	%f1671, %f1201, %f1670, %f1664;
	fma.rn.f32 	%f1672, %f1202, %f1197, %f1665;
	fma.rn.f32 	%f1673, %f1211, %f2342, %f1666;
	fma.rn.f32 	%f1674, %f1211, %f1203, %f1667;
	ld.shared.f32 	%f1675, [_ZZ34rwkv7_state_clampw_backward_kernelIfLi64ELi16EEviiPT_S1_S1_S1_S1_S1_S1_PfS2_S2_S1_S1_S1_S1_S1_S1_E1k+212];
	fma.rn.f32 	%f1676, %f1210, %f1675, %f1669;
	ld.shared.f32 	%f1677, [_ZZ34rwkv7_state_clampw_backward_kernelIfLi64ELi16EEviiPT_S1_S1_S1_S1_S1_S1_PfS2_S2_S1_S1_S1_S1_S1_S1_E1b+212];
	fma.rn.f32 	%f1678, %f1210, %f1677, %f1671;
	fma.rn.f32 	%f1679, %f1211, %f1206, %f1672;
	fma.rn.f32 	%f1680, %f1220, %f2341, %f1673;
	fma.rn.f32 	%f1681, %f1220, %f1212, %f1674;
	ld.shared.f32 	%f1682, [_ZZ34rwkv7_state_clampw_backward_kernelIfLi64ELi16EEviiPT_S1_S1_S1_S1_S1_S1_PfS2_S2_S1_S1_S1_S1_S1_S1_E1k+216];
	fma.rn.f32 	%f1683, %f1219, %f1682, %f1676;
	ld.shared.f32 	%f1684, [_ZZ34rwkv7_state_clampw_backward_kernelIfLi64ELi16EEviiPT_S1_S1_S1_S1_S1_S1_PfS2_S2_S1_S1_S1_S1_S1_S1_E1b+216];
	fma.rn.f32 	%f1685, %f1219, %f1684, %f1678;
	fma.rn.f32 	%f1686, %f1220, %f1215, %f1679;
	fma.rn.f32 	%f1687, %f1229, %f2340, %f1680;
	fma.rn.f32 	%f1688, %f1229, %f1221, %f1681;
	ld.shared.f32 	%f1689, [_ZZ34rwkv7_state_clampw_backward_kernelIfLi64ELi16EEviiPT_S1_S1_S1_S1_S1_S1_PfS2_S2_S1_S1_S1_S1_S1_S1_E1k+220];
	fma.rn.f32 	%f1690, %f1228, %f1689, %f1683;
	ld.shared.f32 	%f1691, [_ZZ34rwkv7_state_clampw_backward_kernelIfLi64ELi16EEviiPT_S1_S1_S1_S1_S1_S1_PfS2_S2_S1_S1_S1_S1_S1_S1_E1b+220];
	fma.rn.f32 	%f1692, %f1228, %f1691, %f1685;
	fma.rn.f32 	%f1693, %f1229, %f1224, %f1686;
	fma.rn.f32 	%f1694, %f1238, %f2339, %f1687;
	fma.rn.f32 	%f1695, %f1238, %f1230, %f1688;
	ld.shared.f32 	%f1696, [_ZZ34rwkv7_state_clampw_backward_kernelIfLi64ELi16EEviiPT_S1_S1_S1_S1_S1_S1_PfS2_S2_S1_S1_S1_S1_S1_S1_E1k+224];
	fma.rn.f32 	%f1697, %f1237, %f1696, %f1690;
	ld.shared.f32 	%f1698, [_ZZ34rwkv7_state_clampw_backward_kernelIfLi64ELi16EEviiPT_S1_S1_S1_S1_S1_S1_PfS2_S2_S1_S1_S1_S1_S1_S1_E1b+224];
	fma.rn.f32 	%f1699, %f1237, %f1698, %f1692;
	fma.rn.f32 	%f1700, %f1238, %f1233, %f1693;
	fma.rn.f32 	%f1701, %f1247, %f2338, %f1694;
	fma.rn.f32 	%f1702, %f1247, %f1239, %f1695;
	ld.shared.f32 	%f1703, [_ZZ34rwkv7_state_clampw_backward_kernelIfLi64ELi16EEviiPT_S1_S1_S1_S1_S1_S1_PfS2_S2_S1_S1_S1_S1_S1_S1_E1k+228];
	fma.rn.f32 	%f1704, %f1246, %f1703, %f1697;
	ld.shared.f32 	%f1705, [_ZZ34rwkv7_state_clampw_backward_kernelIfLi64ELi16EEviiPT_S1_S1_S1_S1_S1_S1_PfS2_S2_S1_S1_S1_S1_S1_S1_E1b+228];
	fma.rn.f32 	%f1706, %f1246, %f1705, %f1699;
	fma.rn.f32 	%f1707, %f1247, %f1242, %f1700;
	fma.rn.f32 	%f1708, %f1256, %f2337, %f1701;
	fma.rn.f32 	%f1709, %f1256, %f1248, %f1702;
	ld.shared.f32 	%f1710, [_ZZ34rwkv7_state_clampw_backward_kernelIfLi64ELi16EEviiPT_S1_S1_S1_S1_S1_S1_PfS2_S2_S1_S1_S1_S1_S1_S1_E1k+232];
	fma.rn.f32 	%f1711, %f1255, %f1710, %f1704;
	ld.shared.f32 	%f1712, [_ZZ34rwkv7_state_clampw_backward_kernelIfLi64ELi16EEviiPT_S1_S1_S1_S1_S1_S1_PfS2_S2_S1_S1_S1_S1_S1_S1_E1b+232];
	fma.rn.f32 	%f1713, %f1255, %f1712, %f1706;
	fma.rn.f32 	%f1714, %f1256, %f1251, %f1707;
	fma.rn.f32 	%f1715, %f1265, %f2336, %f1708;
	fma.rn.f32 	%f1716, %f1265, %f1257, %f1709;
	ld.shared.f32 	%f1717, [_ZZ34rwkv7_state_clampw_backward_kernelIfLi64ELi16EEviiPT_S1_S1_S1_S1_S1_S1_PfS2_S2_S1_S1_S1_S1_S1_S1_E1k+236];
	fma.rn.f32 	%f1718, %f1264, %f1717, %f1711;
	ld.shared.f32 	%f1719, [_ZZ34rwkv7_state_clampw_backward_kernelIfLi64ELi16EEviiPT_S1_S1_S1_S1_S1_S1_PfS2_S2_S1_S1_S1_S1_S1_S1_E1b+236];
	fma.rn.f32 	%f1720, %f1264, %f1719, %f1713;
	fma.rn.f32 	%f1721, %f1265, %f1260, %f1714;
	fma.rn.f32 	%f1722, %f1274, %f2335, %f1715;
	fma.rn.f32 	%f1723, %f1274, %f1266, %f1716;
	ld.shared.f32 	%f1724, [_ZZ34rwkv7_state_clampw_backward_kernelIfLi64ELi16EEviiPT_S1_S1_S1_S1_S1_S1_PfS2_S2_S1_S1_S1_S1_S1_S1_E1k+240];
	fma.rn.f32 	%f1725, %f1273, %f1724, %f1718;
	ld.shared.f32 	%f1726, [_ZZ34rwkv7_state_clampw_backward_kernelIfLi64ELi16EEviiPT_S1_S1_S1_S1_S1_S1_PfS2_S2_S1_S1_S1_S1_S1_S1_E1b+240];
	fma.rn.f32 	%f1727, %f1273, %f1726, %f1720;
	fma.rn.f32 	%f1728, %f1274, %f1269, %f1721;
	fma.rn.f32 	%f1729, %f1283, %f2334, %f1722;
	fma.rn.f32 	%f1730, %f1283, %f1275, %f1723;
	ld.shared.f32 	%f1731, [_ZZ34rwkv7_state_clampw_backward_kernelIfLi64ELi16EEviiPT_S1_S1_S1_S1_S1_S1_PfS2_S2_S1_S1_S1_S1_S1_S1_E1k+244];
	fma.rn.f32 	%f1732, %f1282, %f1731, %f1725;
	ld.shared.f32 	%f1733, [_ZZ34rwkv7_state_clampw_backward_kernelIfLi64ELi16EEviiPT_S1_S1_S1_S1_S1_S1_PfS2_S2_S1_S1_S1_S1_S1_S1_E1b+244];
	fma.rn.f32 	%f1734, %f1282, %f1733, %f1727;
	fma.rn.f32 	%f1735, %f1283, %f1278, %f1728;
	fma.rn.f32 	%f1736, %f1292, %f2333, %f1729;
	fma.rn.f32 	%f1737, %f1292, %f1284, %f1730;
	ld.shared.f32 	%f1738, [_ZZ34rwkv7_state_clampw_backward_kernelIfLi64ELi16EEviiPT_S1_S1_S1_S1_S1_S1_PfS2_S2_S1_S1_S1_S1_S1_S1_E1k+248];
	fma.rn.f32 	%f1739, %f1291, %f1738, %f1732;
	ld.shared.f32 	%f1740, [_ZZ34rwkv7_state_clampw_backward_kernelIfLi64ELi16EEviiPT_S1_S1_S1_S1_S1_S1_PfS2_S2_S1_S1_S1_S1_S1_S1_E1b+248];
	fma.rn.f32 	%f1741, %f1291, %f1740, %f1734;
	fma.rn.f32 	%f1742, %f1292, %f1287, %f1735;
	fma.rn.f32 	%f1743, %f1301, %f2332, %f1736;
	fma.rn.f32 	%f1744, %f1301, %f1293, %f1737;
	ld.shared.f32 	%f1745, [_ZZ34rwkv7_state_clampw_backward_kernelIfLi64ELi16EEviiPT_S1_S1_S1_S1_S1_S1_PfS2_S2_S1_S1_S1_S1_S1_S1_E1k+252];
	fma.rn.f32 	%f1746, %f1300, %f1745, %f1739;
	ld.shared.f32 	%f1747, [_ZZ34rwkv7_state_clampw_backward_kernelIfLi64ELi16EEviiPT_S1_S1_S1_S1_S1_S1_PfS2_S2_S1_S1_S1_S1_S1_S1_E1b+252];
	fma.rn.f32 	%f1748, %f1300, %f1747, %f1741;
	fma.rn.f32 	%f1749, %f1301, %f1296, %f1742;
	mul.f32 	%f1750, %f1743, 0fBF1B4598;
	mul.f32 	%f1751, %f724, %f1750;
	mul.f32 	%f1752, %f194, %f1751;
	mov.f32 	%f1753, 0f3F800000;
	sub.f32 	%f1754, %f1753, %f194;
	mul.f32 	%f1755, %f1754, %f1752;
	cvta.to.global.u64 	%rd43, %rd70;
	add.s64 	%rd44, %rd43, %rd41;
	st.global.f32 	[%rd44], %f1755;
	cvta.to.global.u64 	%rd45, %rd71;
	add.s64 	%rd46, %rd45, %rd41;
	st.global.f32 	[%rd46], %f1744;
	cvta.to.global.u64 	%rd47, %rd72;
	add.s64 	%rd48, %rd47, %rd41;
	st.global.f32 	[%rd48], %f1746;
	cvta.to.global.u64 	%rd49, %rd74;
	add.s64 	%rd50, %rd49, %rd41;
	st.global.f32 	[%rd50], %f1749;
	bar.sync 	0;
	mov.u32 	%r53, %tid.x;
	shl.b32 	%r54, %r53, 2;
	mov.u32 	%r55, _ZZ34rwkv7_state_clampw_backward_kernelIfLi64ELi16EEviiPT_S1_S1_S1_S1_S1_S1_PfS2_S2_S1_S1_S1_S1_S1_S1_E10dSb_shared;
	add.s32 	%r56, %r55, %r54;
	st.shared.f32 	[%r56], %f1748;
	bar.sync 	0;
	ld.shared.f32 	%f1756, [_ZZ34rwkv7_state_clampw_backward_kernelIfLi64ELi16EEviiPT_S1_S1_S1_S1_S1_S1_PfS2_S2_S1_S1_S1_S1_S1_S1_E10dSb_shared];
	fma.rn.f32 	%f1757, %f2395, %f1756, 0f00000000;
	ld.shared.f32 	%f1758, [_ZZ34rwkv7_state_clampw_backward_kernelIfLi64ELi16EEviiPT_S1_S1_S1_S1_S1_S1_PfS2_S2_S1_S1_S1_S1_S1_S1_E10dSb_shared+4];
	fma.rn.f32 	%f1759, %f2394, %f1758, %f1757;
	ld.shared.f32 	%f1760, [_ZZ34rwkv7_state_clampw_backward_kernelIfLi64ELi16EEviiPT_S1_S1_S1_S1_S1_S1_PfS2_S2_S1_S1_S1_S1_S1_S1_E10dSb_shared+8];
	fma.rn.f32 	%f1761, %f2393, %f1760, %f1759;
	ld.shared.f32 	%f1762, [_ZZ34rwkv7_state_clampw_backward_kernelIfLi64ELi16EEviiPT_S1_S1_S1_S1_S1_S1_PfS2_S2_S1_S1_S1_S1_S1_S1_E10dSb_shared+12];
	fma.rn.f32 	%f1763, %f2392, %f1762, %f1761;
	ld.shared.f32 	%f1764, [_ZZ34rwkv7_state_clampw_backward_kernelIfLi64ELi16EEviiPT_S1_S1_S1_S1_S1_S1_PfS2_S2_S1_S1_S1_S1_S1_S1_E10dSb_shared+16];
	fma.rn.f32 	%f1765, %f2391, %f1764, %f1763;
	ld.shared.f32 	%f1766, [_ZZ34rwkv7_state_clampw_backward_kernelIfLi64ELi16EEviiPT_S1_S1_S1_S1_S1_S1_PfS2_S2_S1_S1_S1_S1_S1_S1_E10dSb_shared+20];
	fma.rn.f32 	%f1767, %f2390, %f1766, %f1765;
	ld.shared.f32 	%f1768, [_ZZ34rwkv7_state_clampw_backward_kernelIfLi64ELi16EEviiPT_S1_S1_S1_S1_S1_S1_PfS2_S2_S1_S1_S1_S1_S1_S1_E10dSb_shared+24];
	fma.rn.f32 	%f1769, %f2389, %f1768, %f1767;
	ld.shared.f32 	%f1770, [_ZZ34rwkv7_state_clampw_backward_kernelIfLi64ELi16EEviiPT_S1_S1_S1_S1_S1_S1_PfS2_S2_S1_S1_S1_S1_S1_S1_E10dSb_shared+28];
	fma.rn.f32 	%f1771, %f2388, %f1770, %f1769;
	ld.shared.f32 	%f1772, [_ZZ34rwkv7_state_clampw_backward_kernelIfLi64ELi16EEviiPT_S1_S1_S1_S1_S1_S1_PfS2_S2_S1_S1_S1_S1_S1_S1_E10dSb_shared+32];
	fma.rn.f32 	%f1773, %f2387, %f1772, %f1771;
	ld.shared.f32 	%f1774, [_ZZ34rwkv7_state_clampw_backward_kernelIfLi64ELi16EEviiPT_S1_S1_S1_S1_S1_S1_PfS2_S2_S1_S1_S1_S1_S1_S1_E10dSb_shared+36];
	fma.rn.f32 	%f1775, %f2386, %f1774, %f1773;
	ld.shared.f32 	%f1776, [_ZZ34rwkv7_state_clampw_backward_kernelIfLi64ELi16EEviiPT_S1_S1_S1_S1_S1_S1_PfS2_S2_S1_S1_S1_S1_S1_S1_E10dSb_shared+40];
	fma.rn.f32 	%f1777, %f2385, %f1776, %f1775;
	ld.shared.f32 	%f1778, [_ZZ34rwkv7_state_clampw_backward_kernelIfLi64ELi16EEviiPT_S1_S1_S1_S1_S1_S1_PfS2_S2_S1_S1_S1_S1_S1_S1_E10dSb_shared+44];
	fma.rn.f32 	%f1779, %f2384, %f1778, %f1777;
	ld.shared.f32 	%f1780, [_ZZ34rwkv7_state_clampw_backward_kernelIfLi64ELi16EEviiPT_S1_S1_S1_S1_S1_S1_PfS2_S2_S1_S1_S1_S1_S1_S1_E10dSb_shared+48];
	fma.rn.f32 	%f1781, %f2383, %f1780, %f1779;
	ld.shared.f32 	%f1782, [_ZZ34rwkv7_state_clampw_backward_kernelIfLi64ELi16EEviiPT_S1_S1_S1_S1_S1_S1_PfS2_S2_S1_S1_S1_S1_S1_S1_E10dSb_shared+52];
	fma.rn.f32 	%f1783, %f2382, %f1782, %f1781;
	ld.shared.f32 	%f1784, [_ZZ34rwkv7_state_clampw_backward_kernelIfLi64ELi16EEviiPT_S1_S1_S1_S1_S1_S1_PfS2_S2_S1_S1_S1_S1_S1_S1_E10dSb_shared+56];
	fma.rn.f32 	%f1785, %f2381, %f1784, %f1783;
	ld.shared.f32 	%f1786, [_ZZ34rwkv7_state_clampw_backward_kernelIfLi64ELi16EEviiPT_S1_S1_S1_S1_S1_S1_PfS2_S2_S1_S1_S1_S1_S1_S1_E10dSb_shared+60];
	fma.rn.f32 	%f1787, %f2380, %f1786, %f1785;
	ld.shared.f32 	%f1788, [_ZZ34rwkv7_state_clampw_backward_kernelIfLi64ELi16EEviiPT_S1_S1_S1_S1_S1_S1_PfS2_S2_S1_S1_S1_S1_S1_S1_E10dSb_shared+64];
	fma.rn.f32 	%f1789, %f2379, %f1788, %f1787;
	ld.shared.f32 	%f1790, [_ZZ34rwkv7_state_clampw_backward_kernelIfLi64ELi16EEviiPT_S1_S1_S1_S1_S1_S1_PfS2_S2_S1_S1_S1_S1_S1_S1_E10dSb_shared+68];
	fma.rn.f32 	%f1791, %f2378, %f1790, %f1789;
	ld.shared.f32 	%f1792, [_ZZ34rwkv7_state_clampw_backward_kernelIfLi64ELi16EEviiPT_S1_S1_S1_S1_S1_S1_PfS2_S2_S1_S1_S1_S1_S1_S1_E10dSb_shared+72];
	fma.rn.f32 	%f1793, %f2377, %f1792, %f1791;
	ld.shared.f32 	%f1794, [_ZZ34rwkv7_state_clampw_backward_kernelIfLi64ELi16EEviiPT_S1_S1_S1_S1_S1_S1_PfS2_S2_S1_S1_S1_S1_S1_S1_E10dSb_shared+76];
	fma.rn.f32 	%f1795, %f2376, %f1794, %f1793;
	ld.shared.f32 	%f1796, [_ZZ34rwkv7_state_clampw_backward_kernelIfLi64ELi16EEviiPT_S1_S1_S1_S1_S1_S1_PfS2_S2_S1_S1_S1_S1_S1_S1_E10dSb_shared+80];
	fma.rn.f32 	%f1797, %f2375, %f1796, %f1795;
	ld.shared.f32 	%f1798, [_ZZ34rwkv7_state_clampw_backward_kernelIfLi64ELi16EEviiPT_S1_S1_S1_S1_S1_S1_PfS2_S2_S1_S1_S1_S1_S1_S1_E10dSb_shared+84];
	fma.rn.f32 	%f1799, %f2374, %f1798, %f1797;
	ld.shared.f32 	%f1800, [_ZZ34rwkv7_state_clampw_backward_kernelIfLi64ELi16EEviiPT_S1_S1_S1_S1_S1_S1_PfS2_S2_S1_S1_S1_S1_S1_S1_E10dSb_shared+88];
	fma.rn.f32 	%f1801, %f2373, %f1800, %f1799;
	ld.shared.f32 	%f1802, [_ZZ34rwkv7_state_clampw_backward_kernelIfLi64ELi16EEviiPT_S1_S1_S1_S1_S1_S1_PfS2_S2_S1_S1_S1_S1_S1_S1_E10dSb_shared+92];
	fma.rn.f32 	%f1803, %f2372, %f1802, %f1801;
	ld.shared.f32 	%f1804, [_ZZ34rwkv7_state_clampw_backward_kernelIfLi64ELi16EEviiPT_S1_S1_S1_S1_S1_S1_PfS2_S2_S1_S1_S1_S1_S1_S1_E10dSb_shared+96];
	fma.rn.f32 	%f1805, %f2371, %f1804, %f1803;
	ld.shared.f32 	%f1806, [_ZZ34rwkv7_state_clampw_backward_kernelIfLi64ELi16EEviiPT_S1_S1_S1_S1_S1_S1_PfS2_S2_S1_S1_S1_S1_S1_S1_E10dSb_shared+100];
	fma.rn.f32 	%f1807, %f2370, %f1806, %f1805;
	ld.shared.f32 	%f1808, [_ZZ34rwkv7_state_clampw_backward_kernelIfLi64ELi16EEviiPT_S1_S1_S1_S1_S1_S1_PfS2_S2_S1_S1_S1_S1_S1_S1_E10dSb_shared+104];
	fma.rn.f32 	%f1809, %f2369, %f1808, %f1807;
	ld.shared.f32 	%f1810, [_ZZ34rwkv7_state_clampw_backward_kernelIfLi64ELi16EEviiPT_S1_S1_S1_S1_S1_S1_PfS2_S2_S1_S1_S1_S1_S1_S1_E10dSb_shared+108];
	fma.rn.f32 	%f1811, %f2368, %f1810, %f1809;
	ld.shared.f32 	%f1812, [_ZZ34rwkv7_state_clampw_backward_kernelIfLi64ELi16EEviiPT_S1_S1_S1_S1_S1_S1_PfS2_S2_S1_S1_S1_S1_S1_S1_E10dSb_shared+112];
	fma.rn.f32 	%f1813, %f2367, %f1812, %f1811;
	ld.shared.f32 	%f1814, [_ZZ34rwkv7_state_clampw_backward_kernelIfLi64ELi16EEviiPT_S1_S1_S1_S1_S1_S1_PfS2_S2_S1_S1_S1_S1_S1_S1_E10dSb_shared+116];
	fma.rn.f32 	%f1815, %f2366, %f1814, %f1813;
	ld.shared.f32 	%f1816, [_ZZ34rwkv7_state_clampw_backward_kernelIfLi64ELi16EEviiPT_S1_S1_S1_S1_S1_S1_PfS2_S2_S1_S1_S1_S1_S1_S1_E10dSb_shared+120];
	fma.rn.f32 	%f1817, %f2365, %f1816, %f1815;
	ld.shared.f32 	%f1818, [_ZZ34rwkv7_state_clampw_backward_kernelIfLi64ELi16EEviiPT_S1_S1_S1_S1_S1_S1_PfS2_S2_S1_S1_S1_S1_S1_S1_E10dSb_shared+124];
	fma.rn.f32 	%f1819, %f2364, %f1818, %f1817;
	ld.shared.f32 	%f1820, [_ZZ34rwkv7_state_clampw_backward_kernelIfLi64ELi16EEviiPT_S1_S1_S1_S1_S1_S1_PfS2_S2_S1_S1_S1_S1_S1_S1_E10dSb_shared+128];
	fma.rn.f32 	%f1821, %f2363, %f1820, %f1819;
	ld.shared.f32 	%f1822, [_ZZ34rwkv7_state_clampw_backward_kernelIfLi64ELi16EEviiPT_S1_S1_S1_S1_S1_S1_PfS2_S2_S1_S1_S1_S1_S1_S1_E10dSb_shared+132];
	fma.rn.f32 	%f1823, %f2362, %f1822, %f1821;
	ld.shared.f32 	%f1824, [_ZZ34rwkv7_state_clampw_backward_kernelIfLi64ELi16EEviiPT_S1_S1_S1_S1_S1_S1_PfS2_S2_S1_S1_S1_S1_S1_S1_E10dSb_shared+136];
	fma.rn.f32 	%f1825, %f2361, %f1824, %f1823;
	ld.shared.f32 	%f1826, [_ZZ34rwkv7_state_clampw_backward_kernelIfLi64ELi16EEviiPT_S1_S1_S1_S1_S1_S1_PfS2_S2_S1_S1_S1_S1_S1_S1_E10dSb_shared+140];
	fma.rn.f32 	%f1827, %f2360, %f1826, %f1825;
	ld.shared.f32 	%f1828, [_ZZ34rwkv7_state_clampw_backward_kernelIfLi64ELi16EEviiPT_S1_S1_S1_S1_S1_S1_PfS2_S2_S1_S1_S1_S1_S1_S1_E10dSb_shared+144];
	fma.rn.f32 	%f1829, %f2359, %f1828, %f1827;
	ld.shared.f32 	%f1830, [_ZZ34rwkv7_state_clampw_backward_kernelIfLi64ELi16EEviiPT_S1_S1_S1_S1_S1_S1_PfS2_S2_S1_S1_S1_S1_S1_S1_E10dSb_shared+148];
	fma.rn.f32 	%f1831, %f2358, %f1830, %f1829;
	ld.shared.f32 	%f1832, [_ZZ34rwkv7_state_clampw_backward_kernelIfLi64ELi16EEviiPT_S1_S1_S1_S1_S1_S1_PfS2_S2_S1_S1_S1_S1_S1_S1_E10dSb_shared+152];
	fma.rn.f32 	%f1833, %f2357, %f1832, %f1831;
	ld.shared.f32 	%f1834, [_ZZ34rwkv7_state_clampw_backward_kernelIfLi64ELi16EEviiPT_S1_S1_S1_S1_S1_S1_PfS2_S2_S1_S1_S1_S1_S1_S1_E10dSb_shared+156];
	fma.rn.f32 	%f1835, %f2356, %f1834, %f1833;
	ld.shared.f32 	%f1836, [_ZZ34rwkv7_state_clampw_backward_kernelIfLi64ELi16EEviiPT_S1_S1_S1_S1_S1_S1_PfS2_S2_S1_S1_S1_S1_S1_S1_E10dSb_shared+160];
	fma.rn.f32 	%f1837, %f2355, %f1836, %f1835;
	ld.shared.f32 	%f1838, [_ZZ34rwkv7_state_clampw_backward_kernelIfLi64ELi16EEviiPT_S1_S1_S1_S1_S1_S1_PfS2_S2_S1_S1_S1_S1_S1_S1_E10dSb_shared+164];
	fma.rn.f32 	%f1839, %f2354, %f1838, %f1837;
	ld.shared.f32 	%f1840, [_ZZ34rwkv7_state_clampw_backward_kernelIfLi64ELi16EEviiPT_S1_S1_S1_S1_S1_S1_PfS2_S2_S1_S1_S1_S1_S1_S1_E10dSb_shared+168];
	fma.rn.f32 	%f1841, %f2353, %f1840, %f1839;
	ld.shared.f32 	%f1842, [_ZZ34rwkv7_state_clampw_backward_kernelIfLi64ELi16EEviiPT_S1_S1_S1_S1_S1_S1_PfS2_S2_S1_S1_S1_S1_S1_S1_E10dSb_shared+172];
	fma.rn.f32 	%f1843, %f2352, %f1842, %f1841;
	ld.shared.f32 	%f1844, [_ZZ34rwkv7_state_clampw_backward_kernelIfLi64ELi16EEviiPT_S1_S1_S1_S1_S1_S1_PfS2_S2_S1_S1_S1_S1_S1_S1_E10dSb_shared+176];
	fma.rn.f32 	%f1845, %f2351, %f1844, %f1843;
	ld.shared.f32 	%f1846, [_ZZ34rwkv7_state_clampw_backward_kernelIfLi64ELi16EEviiPT_S1_S1_S1_S1_S1_S1_PfS2_S2_S1_S1_S1_S1_S1_S1_E10dSb_shared+180];
	fma.rn.f32 	%f1847, %f2350, %f1846, %f1845;
	ld.shared.f32 	%f1848, [_ZZ34rwkv7_state_clampw_backward_kernelIfLi64ELi16EEviiPT_S1_S1_S1_S1_S1_S1_PfS2_S2_S1_S1_S1_S1_S1_S1_E10dSb_shared+184];
	fma.rn.f32 	%f1849, %f2349, %f1848, %f1847;
	ld.shared.f32 	%f1850, [_ZZ34rwkv7_state_clampw_backward_kernelIfLi64ELi16EEviiPT_S1_S1_S1_S1_S1_S1_PfS2_S2_S1_S1_S1_S1_S1_S1_E10dSb_shared+188];
	fma.rn.f32 	%f1851, %f2348, %f1850, %f1849;
	ld.shared.f32 	%f1852, [_ZZ34rwkv7_state_clampw_backward_kernelIfLi64ELi16EEviiPT_S1_S1_S1_S1_S1_S1_PfS2_S2_S1_S1_S1_S1_S1_S1_E10dSb_shared+192];
	fma.rn.f32 	%f1853, %f2347, %f1852, %f1851;
	ld.shared.f32 	%f1854, [_ZZ34rwkv7_state_clampw_backward_kernelIfLi64ELi16EEviiPT_S1_S1_S1_S1_S1_S1_PfS2_S2_S1_S1_S1_S1_S1_S1_E10dSb_shared+196];
	fma.rn.f32 	%f1855, %f2346, %f1854, %f1853;
	ld.shared.f32 	%f1856, [_ZZ34rwkv7_state_clampw_backward_kernelIfLi64ELi16EEviiPT_S1_S1_S1_S1_S1_S1_PfS2_S2_S1_S1_S1_S1_S1_S1_E10dSb_shared+200];
	fma.rn.f32 	%f1857, %f2345, %f1856, %f1855;
	ld.shared.f32 	%f1858, [_ZZ34rwkv7_state_clampw_backward_kernelIfLi64ELi16EEviiPT_S1_S1_S1_S1_S1_S1_PfS2_S2_S1_S1_S1_S1_S1_S1_E10dSb_shared+204];
	fma.rn.f32 	%f1859, %f2344, %f1858, %f1857;
	ld.shared.f32 	%f1860, [_ZZ34rwkv7_state_clampw_backward_kernelIfLi64ELi16EEviiPT_S1_S1_S1_S1_S1_S1_PfS2_S2_S1_S1_S1_S1_S1_S1_E10dSb_shared+208];
	fma.rn.f32 	%f1861, %f2343, %f1860, %f1859;
	ld.shared.f32 	%f1862, [_ZZ34rwkv7_state_clampw_backward_kernelIfLi64ELi16EEviiPT_S1_S1_S1_S1_S1_S1_PfS2_S2_S1_S1_S1_S1_S1_S1_E10dSb_shared+212];
	fma.rn.f32 	%f1863, %f2342, %f1862, %f1861;
	ld.shared.f32 	%f1864, [_ZZ34rwkv7_state_clampw_backward_kernelIfLi64ELi16EEviiPT_S1_S1_S1_S1_S1_S1_PfS2_S2_S1_S1_S1_S1_S1_S1_E10dSb_shared+216];
	fma.rn.f32 	%f1865, %f2341, %f1864, %f1863;
	ld.shared.f32 	%f1866, [_ZZ34rwkv7_state_clampw_backward_kernelIfLi64ELi16EEviiPT_S1_S1_S1_S1_S1_S1_PfS2_S2_S1_S1_S1_S1_S1_S1_E10dSb_shared+220];
	fma.rn.f32 	%f1867, %f2340, %f1866, %f1865;
	ld.shared.f32 	%f1868, [_ZZ34rwkv7_state_clampw_backward_kernelIfLi64ELi16EEviiPT_S1_S1_S1_S1_S1_S1_PfS2_S2_S1_S1_S1_S1_S1_S1_E10dSb_shared+224];
	fma.rn.f32 	%f1869, %f2339, %f1868, %f1867;
	ld.shared.f32 	%f1870, [_ZZ34rwkv7_state_clampw_backward_kernelIfLi64ELi16EEviiPT_S1_S1_S1_S1_S1_S1_PfS2_S2_S1_S1_S1_S1_S1_S1_E10dSb_shared+228];
	fma.rn.f32 	%f1871, %f2338, %f1870, %f1869;
	ld.shared.f32 	%f1872, [_ZZ34rwkv7_state_clampw_backward_kernelIfLi64ELi16EEviiPT_S1_S1_S1_S1_S1_S1_PfS2_S2_S1_S1_S1_S1_S1_S1_E10dSb_shared+232];
	fma.rn.f32 	%f1873, %f2337, %f1872, %f1871;
	ld.shared.f32 	%f1874, [_ZZ34rwkv7_state_clampw_backward_kernelIfLi64ELi16EEviiPT_S1_S1_S1_S1_S1_S1_PfS2_S2_S1_S1_S1_S1_S1_S1_E10dSb_shared+236];
	fma.rn.f32 	%f1875, %f2336, %f1874, %f1873;
	ld.shared.f32 	%f1876, [_ZZ34rwkv7_state_clampw_backward_kernelIfLi64ELi16EEviiPT_S1_S1_S1_S1_S1_S1_PfS2_S2_S1_S1_S1_S1_S1_S1_E10dSb_shared+240];
	fma.rn.f32 	%f1877, %f2335, %f1876, %f1875;
	ld.shared.f32 	%f1878, [_ZZ34rwkv7_state_clampw_backward_kernelIfLi64ELi16EEviiPT_S1_S1_S1_S1_S1_S1_PfS2_S2_S1_S1_S1_S1_S1_S1_E10dSb_shared+244];
	fma.rn.f32 	%f1879, %f2334, %f1878, %f1877;
	ld.shared.f32 	%f1880, [_ZZ34rwkv7_state_clampw_backward_kernelIfLi64ELi16EEviiPT_S1_S1_S1_S1_S1_S1_PfS2_S2_S1_S1_S1_S1_S1_S1_E10dSb_shared+248];
	fma.rn.f32 	%f1881, %f2333, %f1880, %f1879;
	ld.shared.f32 	%f1882, [_ZZ34rwkv7_state_clampw_backward_kernelIfLi64ELi16EEviiPT_S1_S1_S1_S1_S1_S1_PfS2_S2_S1_S1_S1_S1_S1_S1_E10dSb_shared+252];
	fma.rn.f32 	%f1883, %f2332, %f1882, %f1881;
	cvta.to.global.u64 	%rd51, %rd73;
	add.s64 	%rd52, %rd51, %rd41;
	st.global.f32 	[%rd52], %f1883;
	ld.shared.f32 	%f1884, [_ZZ34rwkv7_state_clampw_backward_kernelIfLi64ELi16EEviiPT_S1_S1_S1_S1_S1_S1_PfS2_S2_S1_S1_S1_S1_S1_S1_E1w];
	ld.shared.f32 	%f1885, [_ZZ34rwkv7_state_clampw_backward_kernelIfLi64ELi16EEviiPT_S1_S1_S1_S1_S1_S1_PfS2_S2_S1_S1_S1_S1_S1_S1_E1a];
	mul.f32 	%f1886, %f1748, %f1885;
	fma.rn.f32 	%f2459, %f733, %f1884, %f1886;
	mul.f32 	%f1887, %f196, %f1756;
	fma.rn.f32 	%f2331, %f724, %f734, %f1887;
	ld.shared.f32 	%f1888, [_ZZ34rwkv7_state_clampw_backward_kernelIfLi64ELi16EEviiPT_S1_S1_S1_S1_S1_S1_PfS2_S2_S1_S1_S1_S1_S1_S1_E1w+4];
	ld.shared.f32 	%f1889, [_ZZ34rwkv7_state_clampw_backward_kernelIfLi64ELi16EEviiPT_S1_S1_S1_S1_S1_S1_PfS2_S2_S1_S1_S1_S1_S1_S1_E1a+4];
	mul.f32 	%f1890, %f1748, %f1889;
	fma.rn.f32 	%f2458, %f742, %f1888, %f1890;
	mul.f32 	%f1891, %f196, %f1758;
	fma.rn.f32 	%f2330, %f724, %f743, %f1891;
	ld.shared.f32 	%f1892, [_ZZ34rwkv7_state_clampw_backward_kernelIfLi64ELi16EEviiPT_S1_S1_S1_S1_S1_S1_PfS2_S2_S1_S1_S1_S1_S1_S1_E1w+8];
	ld.shared.f32 	%f1893, [_ZZ34rwkv7_state_clampw_backward_kernelIfLi64ELi16EEviiPT_S1_S1_S1_S1_S1_S1_PfS2_S2_S1_S1_S1_S1_S1_S1_E1a+8];
	mul.f32 	%f1894, %f1748, %f1893;
	fma.rn.f32 	%f2457, %f751, %f1892, %f1894;
	mul.f32 	%f1895, %f196, %f1760;
	fma.rn.f32 	%f2329, %f724, %f752, %f1895;
	ld.shared.f32 	%f1896, [_ZZ34rwkv7_state_clampw_backward_kernelIfLi64ELi16EEviiPT_S1_S1_S1_S1_S1_S1_PfS2_S2_S1_S1_S1_S1_S1_S1_E1w+12];
	ld.shared.f32 	%f1897, [_ZZ34rwkv7_state_clampw_backward_kernelIfLi64ELi16EEviiPT_S1_S1_S1_S1_S1_S1_PfS2_S2_S1_S1_S1_S1_S1_S1_E1a+12];
	mul.f32 	%f1898, %f1748, %f1897;
	fma.rn.f32 	%f2456, %f760, %f1896, %f1898;
	mul.f32 	%f1899, %f196, %f1762;
	fma.rn.f32 	%f2328, %f724, %f761, %f1899;
	ld.shared.f32 	%f1900, [_ZZ34rwkv7_state_clampw_backward_kernelIfLi64ELi16EEviiPT_S1_S1_S1_S1_S1_S1_PfS2_S2_S1_S1_S1_S1_S1_S1_E1w+16];
	ld.shared.f32 	%f1901, [_ZZ34rwkv7_state_clampw_backward_kernelIfLi64ELi16EEviiPT_S1_S1_S1_S1_S1_S1_PfS2_S2_S1_S1_S1_S1_S1_S1_E1a+16];
	mul.f32 	%f1902, %f1748, %f1901;
	fma.rn.f32 	%f2455, %f769, %f1900, %f1902;
	mul.f32 	%f1903, %f196, %f1764;
	fma.rn.f32 	%f2327, %f724, %f770, %f1903;
	ld.shared.f32 	%f1904, [_ZZ34rwkv7_state_clampw_backward_kernelIfLi64ELi16EEviiPT_S1_S1_S1_S1_S1_S1_PfS2_S2_S1_S1_S1_S1_S1_S1_E1w+20];
	ld.shared.f32 	%f1905, [_ZZ34rwkv7_state_clampw_backward_kernelIfLi64ELi16EEviiPT_S1_S1_S1_S1_S1_S1_PfS2_S2_S1_S1_S1_S1_S1_S1_E1a+20];
	mul.f32 	%f1906, %f1748, %f1905;
	fma.rn.f32 	%f2454, %f778, %f1904, %f1906;
	mul.f32 	%f1907, %f196, %f1766;
	fma.rn.f32 	%f2326, %f724, %f779, %f1907;
	ld.shared.f32 	%f1908, [_ZZ34rwkv7_state_clampw_backward_kernelIfLi64ELi16EEviiPT_S1_S1_S1_S1_S1_S1_PfS2_S2_S1_S1_S1_S1_S1_S1_E1w+24];
	ld.shared.f32 	%f1909, [_ZZ34rwkv7_state_clampw_backward_kernelIfLi64ELi16EEviiPT_S1_S1_S1_S1_S1_S1_PfS2_S2_S1_S1_S1_S1_S1_S1_E1a+24];
	mul.f32 	%f1910, %f1748, %f1909;
	fma.rn.f32 	%f2453, %f787, %f1908, %f1910;
	mul.f32 	%f1911, %f196, %f1768;
	fma.rn.f32 	%f2325, %f724, %f788, %f1911;
	ld.shared.f32 	%f1912, [_ZZ34rwkv7_state_clampw_backward_kernelIfLi64ELi16EEviiPT_S1_S1_S1_S1_S1_S1_PfS2_S2_S1_S1_S1_S1_S1_S1_E1w+28];
	ld.shared.f32 	%f1913, [_ZZ34rwkv7_state_clampw_backward_kernelIfLi64ELi16EEviiPT_S1_S1_S1_S1_S1_S1_PfS2_S2_S1_S1_S1_S1_S1_S1_E1a+28];
	mul.f32 	%f1914, %f1748, %f1913;
	fma.rn.f32 	%f2452, %f796, %f1912, %f1914;
	mul.f32 	%f1915, %f196, %f1770;
	fma.rn.f32 	%f2324, %f724, %f797, %f1915;
	ld.shared.f32 	%f1916, [_ZZ34rwkv7_state_clampw_backward_kernelIfLi64ELi16EEviiPT_S1_S1_S1_S1_S1_S1_PfS2_S2_S1_S1_S1_S1_S1_S1_E1w+32];
	ld.shared.f32 	%f1917, [_ZZ34rwkv7_state_clampw_backward_kernelIfLi64ELi16EEviiPT_S1_S1_S1_S1_S1_S1_PfS2_S2_S1_S1_S1_S1_S1_S1_E1a+32];
	mul.f32 	%f1918, %f1748, %f1917;
	fma.rn.f32 	%f2451, %f805, %f1916, %f1918;
	mul.f32 	%f1919, %f196, %f1772;
	fma.rn.f32 	%f2323, %f724, %f806, %f1919;
	ld.shared.f32 	%f1920, [_ZZ34rwkv7_state_clampw_backward_kernelIfLi64ELi16EEviiPT_S1_S1_S1_S1_S1_S1_PfS2_S2_S1_S1_S1_S1_S1_S1_E1w+36];
	ld.shared.f32 	%f1921, [_ZZ34rwkv7_state_clampw_backward_kernelIfLi64ELi16EEviiPT_S1_S1_S1_S1_S1_S1_PfS2_S2_S1_S1_S1_S1_S1_S1_E1a+36];
	mul.f32 	%f1922, %f1748, %f1921;
	fma.rn.f32 	%f2450, %f814, %f1920, %f1922;
	mul.f32 	%f1923, %f196, %f1774;
	fma.rn.f32 	%f2322, %f724, %f815, %f1923;
	ld.shared.f32 	%f1924, [_ZZ34rwkv7_state_clampw_backward_kernelIfLi64ELi16EEviiPT_S1_S1_S1_S1_S1_S1_PfS2_S2_S1_S1_S1_S1_S1_S1_E1w+40];
	ld.shared.f32 	%f1925, [_ZZ34rwkv7_state_clampw_backward_kernelIfLi64ELi16EEviiPT_S1_S1_S1_S1_S1_S1_PfS2_S2_S1_S1_S1_S1_S1_S1_E1a+40];
	mul.f32 	%f1926, %f1748, %f1925;
	fma.rn.f32 	%f2449, %f823, %f1924, %f1926;
	mul.f32 	%f1927, %f196, %f1776;
	fma.rn.f32 	%f2321, %f724, %f824, %f1927;
	ld.shared.f32 	%f1928, [_ZZ34rwkv7_state_clampw_backward_kernelIfLi64ELi16EEviiPT_S1_S1_S1_S1_S1_S1_PfS2_S2_S1_S1_S1_S1_S1_S1_E1w+44];
	ld.shared.f32 	%f1929, [_ZZ34rwkv7_state_clampw_backward_kernelIfLi64ELi16EEviiPT_S1_S1_S1_S1_S1_S1_PfS2_S2_S1_S1_S1_S1_S1_S1_E1a+44];
	mul.f32 	%f1930, %f1748, %f1929;
	fma.rn.f32 	%f2448, %f832, %f1928, %f1930;
	mul.f32 	%f1931, %f196, %f1778;
	fma.rn.f32 	%f2320, %f724, %f833, %f1931;
	ld.shared.f32 	%f1932, [_ZZ34rwkv7_state_clampw_backward_kernelIfLi64ELi16EEviiPT_S1_S1_S1_S1_S1_S1_PfS2_S2_S1_S1_S1_S1_S1_S1_E1w+48];
	ld.shared.f32 	%f1933, [_ZZ34rwkv7_state_clampw_backward_kernelIfLi64ELi16EEviiPT_S1_S1_S1_S1_S1_S1_PfS2_S2_S1_S1_S1_S1_S1_S1_E1a+48];
	mul.f32 	%f1934, %f1748, %f1933;
	fma.rn.f32 	%f2447, %f841, %f1932, %f1934;
	mul.f32 	%f1935, %f196, %f1780;
	fma.rn.f32 	%f2319, %f724, %f842, %f1935;
	ld.shared.f32 	%f1936, [_ZZ34rwkv7_state_clampw_backward_kernelIfLi64ELi16EEviiPT_S1_S1_S1_S1_S1_S1_PfS2_S2_S1_S1_S1_S1_S1_S1_E1w+52];
	ld.shared.f32 	%f1937, [_ZZ34rwkv7_state_clampw_backward_kernelIfLi64ELi16EEviiPT_S1_S1_S1_S1_S1_S1_PfS2_S2_S1_S1_S1_S1_S1_S1_E1a+52];
	mul.f32 	%f1938, %f1748, %f1937;
	fma.rn.f32 	%f2446, %f850, %f1936, %f1938;
	mul.f32 	%f1939, %f196, %f1782;
	fma.rn.f32 	%f2318, %f724, %f851, %f1939;
	ld.shared.f32 	%f1940, [_ZZ34rwkv7_state_clampw_backward_kernelIfLi64ELi16EEviiPT_S1_S1_S1_S1_S1_S1_PfS2_S2_S1_S1_S1_S1_S1_S1_E1w+56];
	ld.shared.f32 	%f1941, [_ZZ34rwkv7_state_clampw_backward_kernelIfLi64ELi16EEviiPT_S1_S1_S1_S1_S1_S1_PfS2_S2_S1_S1_S1_S1_S1_S1_E1a+56];
	mul.f32 	%f1942, %f1748, %f1941;
	fma.rn.f32 	%f2445, %f859, %f1940, %f1942;
	mul.f32 	%f1943, %f196, %f1784;
	fma.rn.f32 	%f2317, %f724, %f860, %f1943;
	ld.shared.f32 	%f1944, [_ZZ34rwkv7_state_clampw_backward_kernelIfLi64ELi16EEviiPT_S1_S1_S1_S1_S1_S1_PfS2_S2_S1_S1_S1_S1_S1_S1_E1w+60];
	ld.shared.f32 	%f1945, [_ZZ34rwkv7_state_clampw_backward_kernelIfLi64ELi16EEviiPT_S1_S1_S1_S1_S1_S1_PfS2_S2_S1_S1_S1_S1_S1_S1_E1a+60];
	mul.f32 	%f1946, %f1748, %f1945;
	fma.rn.f32 	%f2444, %f868, %f1944, %f1946;
	mul.f32 	%f1947, %f196, %f1786;
	fma.rn.f32 	%f2316, %f724, %f869, %f1947;
	ld.shared.f32 	%f1948, [_ZZ34rwkv7_state_clampw_backward_kernelIfLi64ELi16EEviiPT_S1_S1_S1_S1_S1_S1_PfS2_S2_S1_S1_S1_S1_S1_S1_E1w+64];
	ld.shared.f32 	%f1949, [_ZZ34rwkv7_state_clampw_backward_kernelIfLi64ELi16EEviiPT_S1_S1_S1_S1_S1_S1_PfS2_S2_S1_S1_S1_S1_S1_S1_E1a+64];
	mul.f32 	%f1950, %f1748, %f1949;
	fma.rn.f32 	%f2443, %f877, %f1948, %f1950;
	mul.f32 	%f1951, %f196, %f1788;
	fma.rn.f32 	%f2315, %f724, %f878, %f1951;
	ld.shared.f32 	%f1952, [_ZZ34rwkv7_state_clampw_backward_kernelIfLi64ELi16EEviiPT_S1_S1_S1_S1_S1_S1_PfS2_S2_S1_S1_S1_S1_S1_S1_E1w+68];
	ld.shared.f32 	%f1953, [_ZZ34rwkv7_state_clampw_backward_kernelIfLi64ELi16EEviiPT_S1_S1_S1_S1_S1_S1_PfS2_S2_S1_S1_S1_S1_S1_S1_E1a+68];
	mul.f32 	%f1954, %f1748, %f1953;
	fma.rn.f32 	%f2442, %f886, %f1952, %f1954;
	mul.f32 	%f1955, %f196, %f1790;
	fma.rn.f32 	%f2314, %f724, %f887, %f1955;
	ld.shared.f32 	%f1956, [_ZZ34rwkv7_state_clampw_backward_kernelIfLi64ELi16EEviiPT_S1_S1_S1_S1_S1_S1_PfS2_S2_S1_S1_S1_S1_S1_S1_E1w+72];
	ld.shared.f32 	%f1957, [_ZZ34rwkv7_state_clampw_backward_kernelIfLi64ELi16EEviiPT_S1_S1_S1_S1_S1_S1_PfS2_S2_S1_S1_S1_S1_S1_S1_E1a+72];
	mul.f32 	%f1958, %f1748, %f1957;
	fma.rn.f32 	%f2441, %f895, %f1956, %f1958;
	mul.f32 	%f1959, %f196, %f1792;
	fma.rn.f32 	%f2313, %f724, %f896, %f1959;
	ld.shared.f32 	%f1960, [_ZZ34rwkv7_state_clampw_backward_kernelIfLi64ELi16EEviiPT_S1_S1_S1_S1_S1_S1_PfS2_S2_S1_S1_S1_S1_S1_S1_E1w+76];
	ld.shared.f32 	%f1961, [_ZZ34rwkv7_state_clampw_backward_kernelIfLi64ELi16EEviiPT_S1_S1_S1_S1_S1_S1_PfS2_S2_S1_S1_S1_S1_S1_S1_E1a+76];
	mul.f32 	%f1962, %f1748, %f1961;
	fma.rn.f32 	%f2440, %f904, %f1960, %f1962;
	mul.f32 	%f1963, %f196, %f1794;
	fma.rn.f32 	%f2312, %f724, %f905, %f1963;
	ld.shared.f32 	%f1964, [_ZZ34rwkv7_state_clampw_backward_kernelIfLi64ELi16EEviiPT_S1_S1_S1_S1_S1_S1_PfS2_S2_S1_S1_S1_S1_S1_S1_E1w+80];
	ld.shared.f32 	%f1965, [_ZZ34rwkv7_state_clampw_backward_kernelIfLi64ELi16EEviiPT_S1_S1_S1_S1_S1_S1_PfS2_S2_S1_S1_S1_S1_S1_S1_E1a+80];
	mul.f32 	%f1966, %f1748, %f1965;
	fma.rn.f32 	%f2439, %f913, %f1964, %f1966;
	mul.f32 	%f1967, %f196, %f1796;
	fma.rn.f32 	%f2311, %f724, %f914, %f1967;
	ld.shared.f32 	%f1968, [_ZZ34rwkv7_state_clampw_backward_kernelIfLi64ELi16EEviiPT_S1_S1_S1_S1_S1_S1_PfS2_S2_S1_S1_S1_S1_S1_S1_E1w+84];
	ld.shared.f32 	%f1969, [_ZZ34rwkv7_state_clampw_backward_kernelIfLi64ELi16EEviiPT_S1_S1_S1_S1_S1_S1_PfS2_S2_S1_S1_S1_S1_S1_S1_E1a+84];
	mul.f32 	%f1970, %f1748, %f1969;
	fma.rn.f32 	%f2438, %f922, %f1968, %f1970;
	mul.f32 	%f1971, %f196, %f1798;
	fma.rn.f32 	%f2310, %f724, %f923, %f1971;
	ld.shared.f32 	%f1972, [_ZZ34rwkv7_state_clampw_backward_kernelIfLi64ELi16EEviiPT_S1_S1_S1_S1_S1_S1_PfS2_S2_S1_S1_S1_S1_S1_S1_E1w+88];
	ld.shared.f32 	%f1973, [_ZZ34rwkv7_state_clampw_backward_kernelIfLi64ELi16EEviiPT_S1_S1_S1_S1_S1_S1_PfS2_S2_S1_S1_S1_S1_S1_S1_E1a+88];
	mul.f32 	%f1974, %f1748, %f1973;
	fma.rn.f32 	%f2437, %f931, %f1972, %f1974;
	mul.f32 	%f1975, %f196, %f1800;
	fma.rn.f32 	%f2309, %f724, %f932, %f1975;
	ld.shared.f32 	%f1976, [_ZZ34rwkv7_state_clampw_backward_kernelIfLi64ELi16EEviiPT_S1_S1_S1_S1_S1_S1_PfS2_S2_S1_S1_S1_S1_S1_S1_E1w+92];
	ld.shared.f32 	%f1977, [_ZZ34rwkv7_state_clampw_backward_kernelIfLi64ELi16EEviiPT_S1_S1_S1_S1_S1_S1_PfS2_S2_S1_S1_S1_S1_S1_S1_E1a+92];
	mul.f32 	%f1978, %f1748, %f1977;
	fma.rn.f32 	%f2436, %f940, %f1976, %f1978;
	mul.f32 	%f1979, %f196, %f1802;
	fma.rn.f32 	%f2308, %f724, %f941, %f1979;
	ld.shared.f32 	%f1980, [_ZZ34rwkv7_state_clampw_backward_kernelIfLi64ELi16EEviiPT_S1_S1_S1_S1_S1_S1_PfS2_S2_S1_S1_S1_S1_S1_S1_E1w+96];
	ld.shared.f32 	%f1981, [_ZZ34rwkv7_state_clampw_backward_kernelIfLi64ELi16EEviiPT_S1_S1_S1_S1_S1_S1_PfS2_S2_S1_S1_S1_S1_S1_S1_E1a+96];
	mul.f32 	%f1982, %f1748, %f1981;
	fma.rn.f32 	%f2435, %f949, %f1980, %f1982;
	mul.f32 	%f1983, %f196, %f1804;
	fma.rn.f32 	%f2307, %f724, %f950, %f1983;
	ld.shared.f32 	%f1984, [_ZZ34rwkv7_state_clampw_backward_kernelIfLi64ELi16EEviiPT_S1_S1_S1_S1_S1_S1_PfS2_S2_S1_S1_S1_S1_S1_S1_E1w+100];
	ld.shared.f32 	%f1985, [_ZZ34rwkv7_state_clampw_backward_kernelIfLi64ELi16EEviiPT_S1_S1_S1_S1_S1_S1_PfS2_S2_S1_S1_S1_S1_S1_S1_E1a+100];
	mul.f32 	%f1986, %f1748, %f1985;
	fma.rn.f32 	%f2434, %f958, %f1984, %f1986;
	mul.f32 	%f1987, %f196, %f1806;
	fma.rn.f32 	%f2306, %f724, %f959, %f1987;
	ld.shared.f32 	%f1988, [_ZZ34rwkv7_state_clampw_backward_kernelIfLi64ELi16EEviiPT_S1_S1_S1_S1_S1_S1_PfS2_S2_S1_S1_S1_S1_S1_S1_E1w+104];
	ld.shared.f32 	%f1989, [_ZZ34rwkv7_state_clampw_backward_kernelIfLi64ELi16EEviiPT_S1_S1_S1_S1_S1_S1_PfS2_S2_S1_S1_S1_S1_S1_S1_E1a+104];
	mul.f32 	%f1990, %f1748, %f1989;
	fma.rn.f32 	%f2433, %f967, %f1988, %f1990;
	mul.f32 	%f1991, %f196, %f1808;
	fma.rn.f32 	%f2305, %f724, %f968, %f1991;
	ld.shared.f32 	%f1992, [_ZZ34rwkv7_state_clampw_backward_kernelIfLi64ELi16EEviiPT_S1_S1_S1_S1_S1_S1_PfS2_S2_S1_S1_S1_S1_S1_S1_E1w+108];
	ld.shared.f32 	%f1993, [_ZZ34rwkv7_state_clampw_backward_kernelIfLi64ELi16EEviiPT_S1_S1_S1_S1_S1_S1_PfS2_S2_S1_S1_S1_S1_S1_S1_E1a+108];
	mul.f32 	%f1994, %f1748, %f1993;
	fma.rn.f32 	%f2432, %f976, %f1992, %f1994;
	mul.f32 	%f1995, %f196, %f1810;
	fma.rn.f32 	%f2304, %f724, %f977, %f1995;
	ld.shared.f32 	%f1996, [_ZZ34rwkv7_state_clampw_backward_kernelIfLi64ELi16EEviiPT_S1_S1_S1_S1_S1_S1_PfS2_S2_S1_S1_S1_S1_S1_S1_E1w+112];
	ld.shared.f32 	%f1997, [_ZZ34rwkv7_state_clampw_backward_kernelIfLi64ELi16EEviiPT_S1_S1_S1_S1_S1_S1_PfS2_S2_S1_S1_S1_S1_S1_S1_E1a+112];
	mul.f32 	%f1998, %f1748, %f1997;
	fma.rn.f32 	%f2431, %f985, %f1996, %f1998;
	mul.f32 	%f1999, %f196, %f1812;
	fma.rn.f32 	%f2303, %f724, %f986, %f1999;
	ld.shared.f32 	%f2000, [_ZZ34rwkv7_state_clampw_backward_kernelIfLi64ELi16EEviiPT_S1_S1_S1_S1_S1_S1_PfS2_S2_S1_S1_S1_S1_S1_S1_E1w+116];
	ld.shared.f32 	%f2001, [_ZZ34rwkv7_state_clampw_backward_kernelIfLi64ELi16EEviiPT_S1_S1_S1_S1_S1_S1_PfS2_S2_S1_S1_S1_S1_S1_S1_E1a+116];
	mul.f32 	%f2002, %f1748, %f2001;
	fma.rn.f32 	%f2430, %f994, %f2000, %f2002;
	mul.f32 	%f2003, %f196, %f1814;
	fma.rn.f32 	%f2302, %f724, %f995, %f2003;
	ld.shared.f32 	%f2004, [_ZZ34rwkv7_state_clampw_backward_kernelIfLi64ELi16EEviiPT_S1_S1_S1_S1_S1_S1_PfS2_S2_S1_S1_S1_S1_S1_S1_E1w+120];
	ld.shared.f32 	%f2005, [_ZZ34rwkv7_state_clampw_backward_kernelIfLi64ELi16EEviiPT_S1_S1_S1_S1_S1_S1_PfS2_S2_S1_S1_S1_S1_S1_S1_E1a+120];
	mul.f32 	%f2006, %f1748, %f2005;
	fma.rn.f32 	%f2429, %f1003, %f2004, %f2006;
	mul.f32 	%f2007, %f196, %f1816;
	fma.rn.f32 	%f2301, %f724, %f1004, %f2007;
	ld.shared.f32 	%f2008, [_ZZ34rwkv7_state_clampw_backward_kernelIfLi64ELi16EEviiPT_S1_S1_S1_S1_S1_S1_PfS2_S2_S1_S1_S1_S1_S1_S1_E1w+124];
	ld.shared.f32 	%f2009, [_ZZ34rwkv7_state_clampw_backward_kernelIfLi64ELi16EEviiPT_S1_S1_S1_S1_S1_S1_PfS2_S2_S1_S1_S1_S1_S1_S1_E1a+124];
	mul.f32 	%f2010, %f1748, %f2009;
	fma.rn.f32 	%f2428, %f1012, %f2008, %f2010;
	mul.f32 	%f2011, %f196, %f1818;
	fma.rn.f32 	%f2300, %f724, %f1013, %f2011;
	ld.shared.f32 	%f2012, [_ZZ34rwkv7_state_clampw_backward_kernelIfLi64ELi16EEviiPT_S1_S1_S1_S1_S1_S1_PfS2_S2_S1_S1_S1_S1_S1_S1_E1w+128];
	ld.shared.f32 	%f2013, [_ZZ34rwkv7_state_clampw_backward_kernelIfLi64ELi16EEviiPT_S1_S1_S1_S1_S1_S1_PfS2_S2_S1_S1_S1_S1_S1_S1_E1a+128];
	mul.f32 	%f2014, %f1748, %f2013;
	fma.rn.f32 	%f2427, %f1021, %f2012, %f2014;
	mul.f32 	%f2015, %f196, %f1820;
	fma.rn.f32 	%f2299, %f724, %f1022, %f2015;
	ld.shared.f32 	%f2016, [_ZZ34rwkv7_state_clampw_backward_kernelIfLi64ELi16EEviiPT_S1_S1_S1_S1_S1_S1_PfS2_S2_S1_S1_S1_S1_S1_S1_E1w+132];
	ld.shared.f32 	%f2017, [_ZZ34rwkv7_state_clampw_backward_kernelIfLi64ELi16EEviiPT_S1_S1_S1_S1_S1_S1_PfS2_S2_S1_S1_S1_S1_S1_S1_E1a+132];
	mul.f32 	%f2018, %f1748, %f2017;
	fma.rn.f32 	%f2426, %f1030, %f2016, %f2018;
	mul.f32 	%f2019, %f196, %f1822;
	fma.rn.f32 	%f2298, %f724, %f1031, %f2019;
	ld.shared.f32 	%f2020, [_ZZ34rwkv7_state_clampw_backward_kernelIfLi64ELi16EEviiPT_S1_S1_S1_S1_S1_S1_PfS2_S2_S1_S1_S1_S1_S1_S1_E1w+136];
	ld.shared.f32 	%f2021, [_ZZ34rwkv7_state_clampw_backward_kernelIfLi64ELi16EEviiPT_S1_S1_S1_S1_S1_S1_PfS2_S2_S1_S1_S1_S1_S1_S1_E1a+136];
	mul.f32 	%f2022, %f1748, %f2021;
	fma.rn.f32 	%f2425, %f1039, %f2020, %f2022;
	mul.f32 	%f2023, %f196, %f1824;
	fma.rn.f32 	%f2297, %f724, %f1040, %f2023;
	ld.shared.f32 	%f2024, [_ZZ34rwkv7_state_clampw_backward_kernelIfLi64ELi16EEviiPT_S1_S1_S1_S1_S1_S1_PfS2_S2_S1_S1_S1_S1_S1_S1_E1w+140];
	ld.shared.f32 	%f2025, [_ZZ34rwkv7_state_clampw_backward_kernelIfLi64ELi16EEviiPT_S1_S1_S1_S1_S1_S1_PfS2_S2_S1_S1_S1_S1_S1_S1_E1a+140];
	mul.f32 	%f2026, %f1748, %f2025;
	fma.rn.f32 	%f2424, %f1048, %f2024, %f2026;
	mul.f32 	%f2027, %f196, %f1826;
	fma.rn.f32 	%f2296, %f724, %f1049, %f2027;
	ld.shared.f32 	%f2028, [_ZZ34rwkv7_state_clampw_backward_kernelIfLi64ELi16EEviiPT_S1_S1_S1_S1_S1_S1_PfS2_S2_S1_S1_S1_S1_S1_S1_E1w+144];
	ld.shared.f32 	%f2029, [_ZZ34rwkv7_state_clampw_backward_kernelIfLi64ELi16EEviiPT_S1_S1_S1_S1_S1_S1_PfS2_S2_S1_S1_S1_S1_S1_S1_E1a+144];
	mul.f32 	%f2030, %f1748, %f2029;
	fma.rn.f32 	%f2423, %f1057, %f2028, %f2030;
	mul.f32 	%f2031, %f196, %f1828;
	fma.rn.f32 	%f2295, %f724, %f1058, %f2031;
	ld.shared.f32 	%f2032, [_ZZ34rwkv7_state_clampw_backward_kernelIfLi64ELi16EEviiPT_S1_S1_S1_S1_S1_S1_PfS2_S2_S1_S1_S1_S1_S1_S1_E1w+148];
	ld.shared.f32 	%f2033, [_ZZ34rwkv7_state_clampw_backward_kernelIfLi64ELi16EEviiPT_S1_S1_S1_S1_S1_S1_PfS2_S2_S1_S1_S1_S1_S1_S1_E1a+148];
	mul.f32 	%f2034, %f1748, %f2033;
	fma.rn.f32 	%f2422, %f1066, %f2032, %f2034;
	mul.f32 	%f2035, %f196, %f1830;
	fma.rn.f32 	%f2294, %f724, %f1067, %f2035;
	ld.shared.f32 	%f2036, [_ZZ34rwkv7_state_clampw_backward_kernelIfLi64ELi16EEviiPT_S1_S1_S1_S1_S1_S1_PfS2_S2_S1_S1_S1_S1_S1_S1_E1w+152];
	ld.shared.f32 	%f2037, [_ZZ34rwkv7_state_clampw_backward_kernelIfLi64ELi16EEviiPT_S1_S1_S1_S1_S1_S1_PfS2_S2_S1_S1_S1_S1_S1_S1_E1a+152];
	mul.f32 	%f2038, %f1748, %f2037;
	fma.rn.f32 	%f2421, %f1075, %f2036, %f2038;
	mul.f32 	%f2039, %f196, %f1832;
	fma.rn.f32 	%f2293, %f724, %f1076, %f2039;
	ld.shared.f32 	%f2040, [_ZZ34rwkv7_state_clampw_backward_kernelIfLi64ELi16EEviiPT_S1_S1_S1_S1_S1_S1_PfS2_S2_S1_S1_S1_S1_S1_S1_E1w+156];
	ld.shared.f32 	%f2041, [_ZZ34rwkv7_state_clampw_backward_kernelIfLi64ELi16EEviiPT_S1_S1_S1_S1_S1_S1_PfS2_S2_S1_S1_S1_S1_S1_S1_E1a+156];
	mul.f32 	%f2042, %f1748, %f2041;
	fma.rn.f32 	%f2420, %f1084, %f2040, %f2042;
	mul.f32 	%f2043, %f196, %f1834;
	fma.rn.f32 	%f2292, %f724, %f1085, %f2043;
	ld.shared.f32 	%f2044, [_ZZ34rwkv7_state_clampw_backward_kernelIfLi64ELi16EEviiPT_S1_S1_S1_S1_S1_S1_PfS2_S2_S1_S1_S1_S1_S1_S1_E1w+160];
	ld.shared.f32 	%f2045, [_ZZ34rwkv7_state_clampw_backward_kernelIfLi64ELi16EEviiPT_S1_S1_S1_S1_S1_S1_PfS2_S2_S1_S1_S1_S1_S1_S1_E1a+160];
	mul.f32 	%f2046, %f1748, %f2045;
	fma.rn.f32 	%f2419, %f1093, %f2044, %f2046;
	mul.f32 	%f2047, %f196, %f1836;
	fma.rn.f32 	%f2291, %f724, %f1094, %f2047;
	ld.shared.f32 	%f2048, [_ZZ34rwkv7_state_clampw_backward_kernelIfLi64ELi16EEviiPT_S1_S1_S1_S1_S1_S1_PfS2_S2_S1_S1_S1_S1_S1_S1_E1w+164];
	ld.shared.f32 	%f2049, [_ZZ34rwkv7_state_clampw_backward_kernelIfLi64ELi16EEviiPT_S1_S1_S1_S1_S1_S1_PfS2_S2_S1_S1_S1_S1_S1_S1_E1a+164];
	mul.f32 	%f2050, %f1748, %f2049;
	fma.rn.f32 	%f2418, %f1102, %f2048, %f2050;
	mul.f32 	%f2051, %f196, %f1838;
	fma.rn.f32 	%f2290, %f724, %f1103, %f2051;
	ld.shared.f32 	%f2052, [_ZZ34rwkv7_state_clampw_backward_kernelIfLi64ELi16EEviiPT_S1_S1_S1_S1_S1_S1_PfS2_S2_S1_S1_S1_S1_S1_S1_E1w+168];
	ld.shared.f32 	%f2053, [_ZZ34rwkv7_state_clampw_backward_kernelIfLi64ELi16EEviiPT_S1_S1_S1_S1_S1_S1_PfS2_S2_S1_S1_S1_S1_S1_S1_E1a+168];
	mul.f32 	%f2054, %f1748, %f2053;
	fma.rn.f32 	%f2417, %f1111, %f2052, %f2054;
	mul.f32 	%f2055, %f196, %f1840;
	fma.rn.f32 	%f2289, %f724, %f1112, %f2055;
	ld.shared.f32 	%f2056, [_ZZ34rwkv7_state_clampw_backward_kernelIfLi64ELi16EEviiPT_S1_S1_S1_S1_S1_S1_PfS2_S2_S1_S1_S1_S1_S1_S1_E1w+172];
	ld.shared.f32 	%f2057, [_ZZ34rwkv7_state_clampw_backward_kernelIfLi64ELi16EEviiPT_S1_S1_S1_S1_S1_S1_PfS2_S2_S1_S1_S1_S1_S1_S1_E1a+172];
	mul.f32 	%f2058, %f1748, %f2057;
	fma.rn.f32 	%f2416, %f1120, %f2056, %f2058;
	mul.f32 	%f2059, %f196, %f1842;
	fma.rn.f32 	%f2288, %f724, %f1121, %f2059;
	ld.shared.f32 	%f2060, [_ZZ34rwkv7_state_clampw_backward_kernelIfLi64ELi16EEviiPT_S1_S1_S1_S1_S1_S1_PfS2_S2_S1_S1_S1_S1_S1_S1_E1w+176];
	ld.shared.f32 	%f2061, [_ZZ34rwkv7_state_clampw_backward_kernelIfLi64ELi16EEviiPT_S1_S1_S1_S1_S1_S1_PfS2_S2_S1_S1_S1_S1_S1_S1_E1a+176];
	mul.f32 	%f2062, %f1748, %f2061;
	fma.rn.f32 	%f2415, %f1129, %f2060, %f2062;
	mul.f32 	%f2063, %f196, %f1844;
	fma.rn.f32 	%f2287, %f724, %f1130, %f2063;
	ld.shared.f32 	%f2064, [_ZZ34rwkv7_state_clampw_backward_kernelIfLi64ELi16EEviiPT_S1_S1_S1_S1_S1_S1_PfS2_S2_S1_S1_S1_S1_S1_S1_E1w+180];
	ld.shared.f32 	%f2065, [_ZZ34rwkv7_state_clampw_backward_kernelIfLi64ELi16EEviiPT_S1_S1_S1_S1_S1_S1_PfS2_S2_S1_S1_S1_S1_S1_S1_E1a+180];
	mul.f32 	%f2066, %f1748, %f2065;
	fma.rn.f32 	%f2414, %f1138, %f2064, %f2066;
	mul.f32 	%f2067, %f196, %f1846;
	fma.rn.f32 	%f2286, %f724, %f1139, %f2067;
	ld.shared.f32 	%f2068, [_ZZ34rwkv7_state_clampw_backward_kernelIfLi64ELi16EEviiPT_S1_S1_S1_S1_S1_S1_PfS2_S2_S1_S1_S1_S1_S1_S1_E1w+184];
	ld.shared.f32 	%f2069, [_ZZ34rwkv7_state_clampw_backward_kernelIfLi64ELi16EEviiPT_S1_S1_S1_S1_S1_S1_PfS2_S2_S1_S1_S1_S1_S1_S1_E1a+184];
	mul.f32 	%f2070, %f1748, %f2069;
	fma.rn.f32 	%f2413, %f1147, %f2068, %f2070;
	mul.f32 	%f2071, %f196, %f1848;
	fma.rn.f32 	%f2285, %f724, %f1148, %f2071;
	ld.shared.f32 	%f2072, [_ZZ34rwkv7_state_clampw_backward_kernelIfLi64ELi16EEviiPT_S1_S1_S1_S1_S1_S1_PfS2_S2_S1_S1_S1_S1_S1_S1_E1w+188];
	ld.shared.f32 	%f2073, [_ZZ34rwkv7_state_clampw_backward_kernelIfLi64ELi16EEviiPT_S1_S1_S1_S1_S1_S1_PfS2_S2_S1_S1_S1_S1_S1_S1_E1a+188];
	mul.f32 	%f2074, %f1748, %f2073;
	fma.rn.f32 	%f2412, %f1156, %f2072, %f2074;
	mul.f32 	%f2075, %f196, %f1850;
	fma.rn.f32 	%f2284, %f724, %f1157, %f2075;
	ld.shared.f32 	%f2076, [_ZZ34rwkv7_state_clampw_backward_kernelIfLi64ELi16EEviiPT_S1_S1_S1_S1_S1_S1_PfS2_S2_S1_S1_S1_S1_S1_S1_E1w+192];
	ld.shared.f32 	%f2077, [_ZZ34rwkv7_state_clampw_backward_kernelIfLi64ELi16EEviiPT_S1_S1_S1_S1_S1_S1_PfS2_S2_S1_S1_S1_S1_S1_S1_E1a+192];
	mul.f32 	%f2078, %f1748, %f2077;
	fma.rn.f32 	%f2411, %f1165, %f2076, %f2078;
	mul.f32 	%f2079, %f196, %f1852;
	fma.rn.f32 	%f2283, %f724, %f1166, %f2079;
	ld.shared.f32 	%f2080, [_ZZ34rwkv7_state_clampw_backward_kernelIfLi64ELi16EEviiPT_S1_S1_S1_S1_S1_S1_PfS2_S2_S1_S1_S1_S1_S1_S1_E1w+196];
	ld.shared.f32 	%f2081, [_ZZ34rwkv7_state_clampw_backward_kernelIfLi64ELi16EEviiPT_S1_S1_S1_S1_S1_S1_PfS2_S2_S1_S1_S1_S1_S1_S1_E1a+196];
	mul.f32 	%f2082, %f1748, %f2081;
	fma.rn.f32 	%f2410, %f1174, %f2080, %f2082;
	mul.f32 	%f2083, %f196, %f1854;
	fma.rn.f32 	%f2282, %f724, %f1175, %f2083;
	ld.shared.f32 	%f2084, [_ZZ34rwkv7_state_clampw_backward_kernelIfLi64ELi16EEviiPT_S1_S1_S1_S1_S1_S1_PfS2_S2_S1_S1_S1_S1_S1_S1_E1w+200];
	ld.shared.f32 	%f2085, [_ZZ34rwkv7_state_clampw_backward_kernelIfLi64ELi16EEviiPT_S1_S1_S1_S1_S1_S1_PfS2_S2_S1_S1_S1_S1_S1_S1_E1a+200];
	mul.f32 	%f2086, %f1748, %f2085;
	fma.rn.f32 	%f2409, %f1183, %f2084, %f2086;
	mul.f32 	%f2087, %f196, %f1856;
	fma.rn.f32 	%f2281, %f724, %f1184, %f2087;
	ld.shared.f32 	%f2088, [_ZZ34rwkv7_state_clampw_backward_kernelIfLi64ELi16EEviiPT_S1_S1_S1_S1_S1_S1_PfS2_S2_S1_S1_S1_S1_S1_S1_E1w+204];
	ld.shared.f32 	%f2089, [_ZZ34rwkv7_state_clampw_backward_kernelIfLi64ELi16EEviiPT_S1_S1_S1_S1_S1_S1_PfS2_S2_S1_S1_S1_S1_S1_S1_E1a+204];
	mul.f32 	%f2090, %f1748, %f2089;
	fma.rn.f32 	%f2408, %f1192, %f2088, %f2090;
	mul.f32 	%f2091, %f196, %f1858;
	fma.rn.f32 	%f2280, %f724, %f1193, %f2091;
	ld.shared.f32 	%f2092, [_ZZ34rwkv7_state_clampw_backward_kernelIfLi64ELi16EEviiPT_S1_S1_S1_S1_S1_S1_PfS2_S2_S1_S1_S1_S1_S1_S1_E1w+208];
	ld.shared.f32 	%f2093, [_ZZ34rwkv7_state_clampw_backward_kernelIfLi64ELi16EEviiPT_S1_S1_S1_S1_S1_S1_PfS2_S2_S1_S1_S1_S1_S1_S1_E1a+208];
	mul.f32 	%f2094, %f1748, %f2093;
	fma.rn.f32 	%f2407, %f1201, %f2092, %f2094;
	mul.f32 	%f2095, %f196, %f1860;
	fma.rn.f32 	%f2279, %f724, %f1202, %f2095;
	ld.shared.f32 	%f2096, [_ZZ34rwkv7_state_clampw_backward_kernelIfLi64ELi16EEviiPT_S1_S1_S1_S1_S1_S1_PfS2_S2_S1_S1_S1_S1_S1_S1_E1w+212];
	ld.shared.f32 	%f2097, [_ZZ34rwkv7_state_clampw_backward_kernelIfLi64ELi16EEviiPT_S1_S1_S1_S1_S1_S1_PfS2_S2_S1_S1_S1_S1_S1_S1_E1a+212];
	mul.f32 	%f2098, %f1748, %f2097;
	fma.rn.f32 	%f2406, %f1210, %f2096, %f2098;
	mul.f32 	%f2099, %f196, %f1862;
	fma.rn.f32 	%f2278, %f724, %f1211, %f2099;
	ld.shared.f32 	%f2100, [_ZZ34rwkv7_state_clampw_backward_kernelIfLi64ELi16EEviiPT_S1_S1_S1_S1_S1_S1_PfS2_S2_S1_S1_S1_S1_S1_S1_E1w+216];
	ld.shared.f32 	%f2101, [_ZZ34rwkv7_state_clampw_backward_kernelIfLi64ELi16EEviiPT_S1_S1_S1_S1_S1_S1_PfS2_S2_S1_S1_S1_S1_S1_S1_E1a+216];
	mul.f32 	%f2102, %f1748, %f2101;
	fma.rn.f32 	%f2405, %f1219, %f2100, %f2102;
	mul.f32 	%f2103, %f196, %f1864;
	fma.rn.f32 	%f2277, %f724, %f1220, %f2103;
	ld.shared.f32 	%f2104, [_ZZ34rwkv7_state_clampw_backward_kernelIfLi64ELi16EEviiPT_S1_S1_S1_S1_S1_S1_PfS2_S2_S1_S1_S1_S1_S1_S1_E1w+220];
	ld.shared.f32 	%f2105, [_ZZ34rwkv7_state_clampw_backward_kernelIfLi64ELi16EEviiPT_S1_S1_S1_S1_S1_S1_PfS2_S2_S1_S1_S1_S1_S1_S1_E1a+220];
	mul.f32 	%f2106, %f1748, %f2105;
	fma.rn.f32 	%f2404, %f1228, %f2104, %f2106;
	mul.f32 	%f2107, %f196, %f1866;
	fma.rn.f32 	%f2276, %f724, %f1229, %f2107;
	ld.shared.f32 	%f2108, [_ZZ34rwkv7_state_clampw_backward_kernelIfLi64ELi16EEviiPT_S1_S1_S1_S1_S1_S1_PfS2_S2_S1_S1_S1_S1_S1_S1_E1w+224];
	ld.shared.f32 	%f2109, [_ZZ34rwkv7_state_clampw_backward_kernelIfLi64ELi16EEviiPT_S1_S1_S1_S1_S1_S1_PfS2_S2_S1_S1_S1_S1_S1_S1_E1a+224];
	mul.f32 	%f2110, %f1748, %f2109;
	fma.rn.f32 	%f2403, %f1237, %f2108, %f2110;
	mul.f32 	%f2111, %f196, %f1868;
	fma.rn.f32 	%f2275, %f724, %f1238, %f2111;
	ld.shared.f32 	%f2112, [_ZZ34rwkv7_state_clampw_backward_kernelIfLi64ELi16EEviiPT_S1_S1_S1_S1_S1_S1_PfS2_S2_S1_S1_S1_S1_S1_S1_E1w+228];
	ld.shared.f32 	%f2113, [_ZZ34rwkv7_state_clampw_backward_kernelIfLi64ELi16EEviiPT_S1_S1_S1_S1_S1_S1_PfS2_S2_S1_S1_S1_S1_S1_S1_E1a+228];
	mul.f32 	%f2114, %f1748, %f2113;
	fma.rn.f32 	%f2402, %f1246, %f2112, %f2114;
	mul.f32 	%f2115, %f196, %f1870;
	fma.rn.f32 	%f2274, %f724, %f1247, %f2115;
	ld.shared.f32 	%f2116, [_ZZ34rwkv7_state_clampw_backward_kernelIfLi64ELi16EEviiPT_S1_S1_S1_S1_S1_S1_PfS2_S2_S1_S1_S1_S1_S1_S1_E1w+232];
	ld.shared.f32 	%f2117, [_ZZ34rwkv7_state_clampw_backward_kernelIfLi64ELi16EEviiPT_S1_S1_S1_S1_S1_S1_PfS2_S2_S1_S1_S1_S1_S1_S1_E1a+232];
	mul.f32 	%f2118, %f1748, %f2117;
	fma.rn.f32 	%f2401, %f1255, %f2116, %f2118;
	mul.f32 	%f2119, %f196, %f1872;
	fma.rn.f32 	%f2273, %f724, %f1256, %f2119;
	ld.shared.f32 	%f2120, [_ZZ34rwkv7_state_clampw_backward_kernelIfLi64ELi16EEviiPT_S1_S1_S1_S1_S1_S1_PfS2_S2_S1_S1_S1_S1_S1_S1_E1w+236];
	ld.shared.f32 	%f2121, [_ZZ34rwkv7_state_clampw_backward_kernelIfLi64ELi16EEviiPT_S1_S1_S1_S1_S1_S1_PfS2_S2_S1_S1_S1_S1_S1_S1_E1a+236];
	mul.f32 	%f2122, %f1748, %f2121;
	fma.rn.f32 	%f2400, %f1264, %f2120, %f2122;
	mul.f32 	%f2123, %f196, %f1874;
	fma.rn.f32 	%f2272, %f724, %f1265, %f2123;
	ld.shared.f32 	%f2124, [_ZZ34rwkv7_state_clampw_backward_kernelIfLi64ELi16EEviiPT_S1_S1_S1_S1_S1_S1_PfS2_S2_S1_S1_S1_S1_S1_S1_E1w+240];
	ld.shared.f32 	%f2125, [_ZZ34rwkv7_state_clampw_backward_kernelIfLi64ELi16EEviiPT_S1_S1_S1_S1_S1_S1_PfS2_S2_S1_S1_S1_S1_S1_S1_E1a+240];
	mul.f32 	%f2126, %f1748, %f2125;
	fma.rn.f32 	%f2399, %f1273, %f2124, %f2126;
	mul.f32 	%f2127, %f196, %f1876;
	fma.rn.f32 	%f2271, %f724, %f1274, %f2127;
	ld.shared.f32 	%f2128, [_ZZ34rwkv7_state_clampw_backward_kernelIfLi64ELi16EEviiPT_S1_S1_S1_S1_S1_S1_PfS2_S2_S1_S1_S1_S1_S1_S1_E1w+244];
	ld.shared.f32 	%f2129, [_ZZ34rwkv7_state_clampw_backward_kernelIfLi64ELi16EEviiPT_S1_S1_S1_S1_S1_S1_PfS2_S2_S1_S1_S1_S1_S1_S1_E1a+244];
	mul.f32 	%f2130, %f1748, %f2129;
	fma.rn.f32 	%f2398, %f1282, %f2128, %f2130;
	mul.f32 	%f2131, %f196, %f1878;
	fma.rn.f32 	%f2270, %f724, %f1283, %f2131;
	ld.shared.f32 	%f2132, [_ZZ34rwkv7_state_clampw_backward_kernelIfLi64ELi16EEviiPT_S1_S1_S1_S1_S1_S1_PfS2_S2_S1_S1_S1_S1_S1_S1_E1w+248];
	ld.shared.f32 	%f2133, [_ZZ34rwkv7_state_clampw_backward_kernelIfLi64ELi16EEviiPT_S1_S1_S1_S1_S1_S1_PfS2_S2_S1_S1_S1_S1_S1_S1_E1a+248];
	mul.f32 	%f2134, %f1748, %f2133;
	fma.rn.f32 	%f2397, %f1291, %f2132, %f2134;
	mul.f32 	%f2135, %f196, %f1880;
	fma.rn.f32 	%f2269, %f724, %f1292, %f2135;
	ld.shared.f32 	%f2136, [_ZZ34rwkv7_state_clampw_backward_kernelIfLi64ELi16EEviiPT_S1_S1_S1_S1_S1_S1_PfS2_S2_S1_S1_S1_S1_S1_S1_E1w+252];
	ld.shared.f32 	%f2137, [_ZZ34rwkv7_state_clampw_backward_kernelIfLi64ELi16EEviiPT_S1_S1_S1_S1_S1_S1_PfS2_S2_S1_S1_S1_S1_S1_S1_E1a+252];
	mul.f32 	%f2138, %f1748, %f2137;
	fma.rn.f32 	%f2396, %f1300, %f2136, %f2138;
	mul.f32 	%f2139, %f196, %f1882;
	fma.rn.f32 	%f2268, %f724, %f1301, %f2139;
	shl.b32 	%r57, %r65, 6;
	sub.s32 	%r68, %r68, %r57;
	add.s32 	%r67, %r67, -256;
	setp.gt.u32 	%p3, %r69, 1;
	add.s32 	%r69, %r69, -1;
	@%p3 bra 	$L__BB23_2;
$L__BB23_5:
	ld.param.u64 	%rd68, [_Z34rwkv7_state_clampw_backward_kernelIfLi64ELi16EEviiPT_S1_S1_S1_S1_S1_S1_PfS2_S2_S1_S1_S1_S1_S1_S1__param_11];
	ld.param.u32 	%r66, [_Z34rwkv7_state_clampw_backward_kernelIfLi64ELi16EEviiPT_S1_S1_S1_S1_S1_S1_PfS2_S2_S1_S1_S1_S1_S1_S1__param_1];
	cvta.to.global.u64 	%rd53, %rd68;
	mov.u32 	%r58, %tid.x;
	shl.b32 	%r59, %r58, 6;
	cvt.u64.u32 	%rd54, %r59;
	mov.u32 	%r60, %ctaid.y;
	mov.u32 	%r61, %ctaid.x;
	mad.lo.s32 	%r62, %r66, %r60, %r61;
	mul.wide.s32 	%rd55, %r62, 4096;
	add.s64 	%rd56, %rd55, %rd54;
	shl.b64 	%rd57, %rd56, 2;
	add.s64 	%rd58, %rd53, %rd57;
	st.global.f32 	[%rd58], %f2459;
	st.global.f32 	[%rd58+4], %f2458;
	st.global.f32 	[%rd58+8], %f2457;
	st.global.f32 	[%rd58+12], %f2456;
	st.global.f32 	[%rd58+16], %f2455;
	st.global.f32 	[%rd58+20], %f2454;
	st.global.f32 	[%rd58+24], %f2453;
	st.global.f32 	[%rd58+28], %f2452;
	st.global.f32 	[%rd58+32], %f2451;
	st.global.f32 	[%rd58+36], %f2450;
	st.global.f32 	[%rd58+40], %f2449;
	st.global.f32 	[%rd58+44], %f2448;
	st.global.f32 	[%rd58+48], %f2447;
	st.global.f32 	[%rd58+52], %f2446;
	st.global.f32 	[%rd58+56], %f2445;
	st.global.f32 	[%rd58+60], %f2444;
	st.global.f32 	[%rd58+64], %f2443;
	st.global.f32 	[%rd58+68], %f2442;
	st.global.f32 	[%rd58+72], %f2441;
	st.global.f32 	[%rd58+76], %f2440;
	st.global.f32 	[%rd58+80], %f2439;
	st.global.f32 	[%rd58+84], %f2438;
	st.global.f32 	[%rd58+88], %f2437;
	st.global.f32 	[%rd58+92], %f2436;
	st.global.f32 	[%rd58+96], %f2435;
	st.global.f32 	[%rd58+100], %f2434;
	st.global.f32 	[%rd58+104], %f2433;
	st.global.f32 	[%rd58+108], %f2432;
	st.global.f32 	[%rd58+112], %f2431;
	st.global.f32 	[%rd58+116], %f2430;
	st.global.f32 	[%rd58+120], %f2429;
	st.global.f32 	[%rd58+124], %f2428;
	st.global.f32 	[%rd58+128], %f2427;
	st.global.f32 	[%rd58+132], %f2426;
	st.global.f32 	[%rd58+136], %f2425;
	st.global.f32 	[%rd58+140], %f2424;
	st.global.f32 	[%rd58+144], %f2423;
	st.global.f32 	[%rd58+148], %f2422;
	st.global.f32 	[%rd58+152], %f2421;
	st.global.f32 	[%rd58+156], %f2420;
	st.global.f32 	[%rd58+160], %f2419;
	st.global.f32 	[%rd58+164], %f2418;
	st.global.f32 	[%rd58+168], %f2417;
	st.global.f32 	[%rd58+172], %f2416;
	st.global.f32 	[%rd58+176], %f2415;
	st.global.f32 	[%rd58+180], %f2414;
	st.global.f32 	[%rd58+184], %f2413;
	st.global.f32 	[%rd58+188], %f2412;
	st.global.f32 	[%rd58+192], %f2411;
	st.global.f32 	[%rd58+196], %f2410;
	st.global.f32 	[%rd58+200], %f2409;
	st.global.f32 	[%rd58+204], %f2408;
	st.global.f32 	[%rd58+208], %f2407;
	st.global.f32 	[%rd58+212], %f2406;
	st.global.f32 	[%rd58+216], %f2405;
	st.global.f32 	[%rd58+220], %f2404;
	st.global.f32 	[%rd58+224], %f2403;
	st.global.f32 	[%rd58+228], %f2402;
	st.global.f32 	[%rd58+232], %f2401;
	st.global.f32 	[%rd58+236], %f2400;
	st.global.f32 	[%rd58+240], %f2399;
	st.global.f32 	[%rd58+244], %f2398;
	st.global.f32 	[%rd58+248], %f2397;
	st.global.f32 	[%rd58+252], %f2396;
	ret;

}
	// .globl	_Z34rwkv7_state_clampw_backward_kernelI6__halfLi2ELi16EEviiPT_S2_S2_S2_S2_S2_S2_PfS3_S3_S2_S2_S2_S2_S2_S2_
.visible .entry _Z34rwkv7_state_clampw_backward_kernelI6__halfLi2ELi16EEviiPT_S2_S2_S2_S2_S2_S2_PfS3_S3_S2_S2_S2_S2_S2_S2_(
	.param .u32 _Z34rwkv7_state_clampw_backward_kernelI6__halfLi2ELi16EEviiPT_S2_S2_S2_S2_S2_S2_PfS3_S3_S2_S2_S2_S2_S2_S2__param_0,
	.param .u32 _Z34rwkv7_state_clampw_backward_kernelI6__halfLi2ELi16EEviiPT_S2_S2_S2_S2_S2_S2_PfS3_S3_S2_S2_S2_S2_S2_S2__param_1,
	.param .u64 .ptr .align 1 _Z34rwkv7_state_clampw_backward_kernelI6__halfLi2ELi16EEviiPT_S2_S2_S2_S2_S2_S2_PfS3_S3_S2_S2_S2_S2_S2_S2__param_2,
	.param .u64 .ptr .align 1 _Z34rwkv7_state_clampw_backward_kernelI6__halfLi2ELi16EEviiPT_S2_S2_S2_S2_S2_S2_PfS3_S3_S2_S2_S2_S2_S2_S2__param_3,
	.param .u64 .ptr .align 1 _Z34rwkv7_state_clampw_backward_kernelI6__halfLi2ELi16EEviiPT_S2_S2_S2_S2_S2_S2_PfS3_S3_S2_S2_S2_S2_S2_S2__param_4,
	.param .u64 .ptr .align 1 _Z34rwkv7_state_clampw_backward_kernelI6__halfLi2ELi16EEviiPT_S2_S2_S2_S2_S2_S2_PfS3_S3_S2_S2_S2_S2_S2_S2__param_5,
	.param .u64 .ptr .align 1 _Z34rwkv7_state_clampw_backward_kernelI6__halfLi2ELi16EEviiPT_S2_S2_S2_S2_S2_S2_PfS3_S3_S2_S2_S2_S2_S2_S2__param_6,
	.param .u64 .ptr .align 1 _Z34rwkv7_state_clampw_backward_kernelI6__halfLi2ELi16EEviiPT_S2_S2_S2_S2_S2_S2_PfS3_S3_S2_S2_S2_S2_S2_S2__param_7,
	.param .u64 .ptr .align 1 _Z34rwkv7_state_clampw_backward_kernelI6__halfLi2ELi16EEviiPT_S2_S2_S2_S2_S2_S2_PfS3_S3_S2_S2_S2_S2_S2_S2__param_8,
	.param .u64 .ptr .align 1 _Z34rwkv7_state_clampw_backward_kernelI6__halfLi2ELi16EEviiPT_S2_S2_S2_S2_S2_S2_PfS3_S3_S2_S2_S2_S2_S2_S2__param_9,
	.param .u64 .ptr .align 1 _Z34rwkv7_state_clampw_backward_kernelI6__halfLi2ELi16EEviiPT_S2_S2_S2_S2_S2_S2_PfS3_S3_S2_S2_S2_S2_S2_S2__param_10,
	.param .u64 .ptr .align 1 _Z34rwkv7_state_clampw_backward_kernelI6__halfLi2ELi16EEviiPT_S2_S2_S2_S2_S2_S2_PfS3_S3_S2_S2_S2_S2_S2_S2__param_11,
	.param .u64 .ptr .align 1 _Z34rwkv7_state_clampw_backward_kernelI6__halfLi2ELi16EEviiPT_S2_S2_S2_S2_S2_S2_PfS3_S3_S2_S2_S2_S2_S2_S2__param_12,
	.param .u64 .ptr .align 1 _Z34rwkv7_state_clampw_backward_kernelI6__halfLi2ELi16EEviiPT_S2_S2_S2_S2_S2_S2_PfS3_S3_S2_S2_S2_S2_S2_S2__param_13,
	.param .u64 .ptr .align 1 _Z34rwkv7_state_clampw_backward_kernelI6__halfLi2ELi16EEviiPT_S2_S2_S2_S2_S2_S2_PfS3_S3_S2_S2_S2_S2_S2_S2__param_14,
	.param .u64 .ptr .align 1 _Z34rwkv7_state_clampw_backward_kernelI6__halfLi2ELi16EEviiPT_S2_S2_S2_S2_S2_S2_PfS3_S3_S2_S2_S2_S2_S2_S2__param_15,
	.param .u64 .ptr .align 1 _Z34rwkv7_state_clampw_backward_kernelI6__halfLi2ELi16EEviiPT_S2_S2_S2_S2_S2_S2_PfS3_S3_S2_S2_S2_S2_S2_S2__param_16,
	.param .u64 .ptr .align 1 _Z34rwkv7_state_clampw_backward_kernelI6__halfLi2ELi16EEviiPT_S2_S2_S2_S2_S2_S2_PfS3_S3_S2_S2_S2_S2_S2_S2__param_17
)
{
	.reg .pred 	%p<3>;
	.reg .b16 	%rs<14>;
	.reg .b32 	%r<42>;
	.reg .b32 	%f<95>;
	.reg .b64 	%rd<57>;
	// demoted variable
	.shared .align 4 .b8 _ZZ34rwkv7_state_clampw_backward_kernelI6__halfLi2ELi16EEviiPT_S2_S2_S2_S2_S2_S2_PfS3_S3_S2_S2_S2_S2_S2_S2_E1r[8];
	// demoted variable
	.shared .align 4 .b8 _ZZ34rwkv7_state_clampw_backward_kernelI6__halfLi2ELi16EEviiPT_S2_S2_S2_S2_S2_S2_PfS3_S3_S2_S2_S2_S2_S2_S2_E1w[8];
	// demoted variable
	.shared .align 4 .b8 _ZZ34rwkv7_state_clampw_backward_kernelI6__halfLi2ELi16EEviiPT_S2_S2_S2_S2_S2_S2_PfS3_S3_S2_S2_S2_S2_S2_S2_E1k[8];
	// demoted variable
	.shared .align 4 .b8 _ZZ34rwkv7_state_clampw_backward_kernelI6__halfLi2ELi16EEviiPT_S2_S2_S2_S2_S2_S2_PfS3_S3_S2_S2_S2_S2_S2_S2_E1v[8];
	// demoted variable
	.shared .align 4 .b8 _ZZ34rwkv7_state_clampw_backward_kernelI6__halfLi2ELi16EEviiPT_S2_S2_S2_S2_S2_S2_PfS3_S3_S2_S2_S2_S2_S2_S2_E1a[8];
	// demoted variable
	.shared .align 4 .b8 _ZZ34rwkv7_state_clampw_backward_kernelI6__halfLi2ELi16EEviiPT_S2_S2_S2_S2_S2_S2_PfS3_S3_S2_S2_S2_S2_S2_S2_E1b[8];
	// demoted variable
	.shared .align 4 .b8 _ZZ34rwkv7_state_clampw_backward_kernelI6__halfLi2ELi16EEviiPT_S2_S2_S2_S2_S2_S2_PfS3_S3_S2_S2_S2_S2_S2_S2_E2dy[8];
	// demoted variable
	.shared .align 4 .b8 _ZZ34rwkv7_state_clampw_backward_kernelI6__halfLi2ELi16EEviiPT_S2_S2_S2_S2_S2_S2_PfS3_S3_S2_S2_S2_S2_S2_S2_E2sa[8];
	// demoted variable
	.shared .align 4 .b8 _ZZ34rwkv7_state_clampw_backward_kernelI6__halfLi2ELi16EEviiPT_S2_S2_S2_S2_S2_S2_PfS3_S3_S2_S2_S2_S2_S2_S2_E10dSb_shared[8];
	ld.param.u32 	%r41, [_Z34rwkv7_state_clampw_backward_kernelI6__halfLi2ELi16EEviiPT_S2_S2_S2_S2_S2_S2_PfS3_S3_S2_S2_S2_S2_S2_S2__param_0];
	ld.param.u32 	%r11, [_Z34rwkv7_state_clampw_backward_kernelI6__halfLi2ELi16EEviiPT_S2_S2_S2_S2_S2_S2_PfS3_S3_S2_S2_S2_S2_S2_S2__param_1];
	ld.param.u64 	%rd15, [_Z34rwkv7_state_clampw_backward_kernelI6__halfLi2ELi16EEviiPT_S2_S2_S2_S2_S2_S2_PfS3_S3_S2_S2_S2_S2_S2_S2__param_2];
	ld.param.u64 	%rd16, [_Z34rwkv7_state_clampw_backward_kernelI6__halfLi2ELi16EEviiPT_S2_S2_S2_S2_S2_S2_PfS3_S3_S2_S2_S2_S2_S2_S2__param_3];
	ld.param.u64 	%rd17, [_Z34rwkv7_state_clampw_backward_kernelI6__halfLi2ELi16EEviiPT_S2_S2_S2_S2_S2_S2_PfS3_S3_S2_S2_S2_S2_S2_S2__param_4];
	ld.param.u64 	%rd20, [_Z34rwkv7_state_clampw_backward_kernelI6__halfLi2ELi16EEviiPT_S2_S2_S2_S2_S2_S2_PfS3_S3_S2_S2_S2_S2_S2_S2__param_7];
	ld.param.u64 	%rd21, [_Z34rwkv7_state_clampw_backward_kernelI6__halfLi2ELi16EEviiPT_S2_S2_S2_S2_S2_S2_PfS3_S3_S2_S2_S2_S2_S2_S2__param_8];
	ld.param.u64 	%rd22, [_Z34rwkv7_state_clampw_backward_kernelI6__halfLi2ELi16EEviiPT_S2_S2_S2_S2_S2_S2_PfS3_S3_S2_S2_S2_S2_S2_S2__param_10];
	ld.param.u64 	%rd24, [_Z34rwkv7_state_clampw_backward_kernelI6__halfLi2ELi16EEviiPT_S2_S2_S2_S2_S2_S2_PfS3_S3_S2_S2_S2_S2_S2_S2__param_12];
	ld.param.u64 	%rd25, [_Z34rwkv7_state_clampw_backward_kernelI6__halfLi2ELi16EEviiPT_S2_S2_S2_S2_S2_S2_PfS3_S3_S2_S2_S2_S2_S2_S2__param_13];
	ld.param.u64 	%rd28, [_Z34rwkv7_state_clampw_backward_kernelI6__halfLi2ELi16EEviiPT_S2_S2_S2_S2_S2_S2_PfS3_S3_S2_S2_S2_S2_S2_S2__param_16];
	ld.param.u64 	%rd29, [_Z34rwkv7_state_clampw_backward_kernelI6__halfLi2ELi16EEviiPT_S2_S2_S2_S2_S2_S2_PfS3_S3_S2_S2_S2_S2_S2_S2__param_17];
	mov.u32 	%r12, %ctaid.y;
	mov.u32 	%r1, %ctaid.x;
	mov.u32 	%r2, %tid.x;
	mul.lo.s32 	%r3, %r11, %r12;
	setp.lt.s32 	%p1, %r41, 1;
	mov.f32 	%f93, 0f00000000;
	mov.f32 	%f94, %f93;
	@%p1 bra 	$L__BB24_3;
	ld.param.u64 	%rd56, [_Z34rwkv7_state_clampw_backward_kernelI6__halfLi2ELi16EEviiPT_S2_S2_S2_S2_S2_S2_PfS3_S3_S2_S2_S2_S2_S2_S2__param_15];
	ld.param.u64 	%rd55, [_Z34rwkv7_state_clampw_backward_kernelI6__halfLi2ELi16EEviiPT_S2_S2_S2_S2_S2_S2_PfS3_S3_S2_S2_S2_S2_S2_S2__param_14];
	ld.param.u64 	%rd53, [_Z34rwkv7_state_clampw_backward_kernelI6__halfLi2ELi16EEviiPT_S2_S2_S2_S2_S2_S2_PfS3_S3_S2_S2_S2_S2_S2_S2__param_6];
	ld.param.u64 	%rd52, [_Z34rwkv7_state_clampw_backward_kernelI6__halfLi2ELi16EEviiPT_S2_S2_S2_S2_S2_S2_PfS3_S3_S2_S2_S2_S2_S2_S2__param_5];
	shl.b32 	%r4, %r11, 1;
	mad.lo.s32 	%r13, %r3, %r41, %r1;
	shl.b32 	%r14, %r13, 1;
	add.s32 	%r15, %r41, -1;
	mul.lo.s32 	%r16, %r11, %r15;
	shl.b32 	%r17, %r16, 1;
	add.s32 	%r18, %r2, %r17;
	add.s32 	%r40, %r18, %r14;
	cvta.to.global.u64 	%rd1, %rd15;
	cvta.to.global.u64 	%rd2, %rd16;
	cvta.to.global.u64 	%rd3, %rd17;
	cvta.to.global.u64 	%rd4, %rd52;
	cvta.to.global.u64 	%rd5, %rd53;
	cvta.to.global.u64 	%rd6, %rd20;
	cvta.to.global.u64 	%rd7, %rd21;
	cvta.to.global.u64 	%rd8, %rd22;
	cvta.to.global.u64 	%rd9, %rd24;
	cvta.to.global.u64 	%rd10, %rd25;
	cvta.to.global.u64 	%rd11, %rd55;
	cvta.to.global.u64 	%rd12, %rd56;
	cvta.to.global.u64 	%rd13, %rd29;
	cvta.to.global.u64 	%rd14, %rd28;
	mov.f32 	%f87, 0f00000000;
	mov.f32 	%f88, %f87;
	mov.f32 	%f93, %f87;
	mov.f32 	%f94, %f87;
	mov.f32 	%f91, %f87;
	mov.f32 	%f92, %f87;
$L__BB24_2:
	add.s32 	%r8, %r41, -1;
	bar.sync 	0;
	mul.wide.s32 	%rd30, %r40, 2;
	add.s64 	%rd31, %rd1, %rd30;
	ld.global.nc.u16 	%rs1, [%rd31];
	// begin inline asm
	{  cvt.f32.f16 %f17, %rs1;}

	// end inline asm
	shl.b32 	%r19, %r2, 2;
	mov.u32 	%r20, _ZZ34rwkv7_state_clampw_backward_kernelI6__halfLi2ELi16EEviiPT_S2_S2_S2_S2_S2_S2_PfS3_S3_S2_S2_S2_S2_S2_S2_E1r;
	add.s32 	%r21, %r20, %r19;
	st.shared.f32 	[%r21], %f17;
	add.s64 	%rd32, %rd2, %rd30;
	ld.global.nc.u16 	%rs2, [%rd32];
	// begin inline asm
	{  cvt.f32.f16 %f18, %rs2;}

	// end inline asm
	mul.f32 	%f30, %f18, 0fBFB8AA3B;
	ex2.approx.f32 	%f31, %f30;
	add.f32 	%f32, %f31, 0f3F800000;
	rcp.rn.f32 	%f33, %f32;
	mul.f32 	%f34, %f33, 0fBF1B4598;
	mul.f32 	%f35, %f34, 0f3FB8AA3B;
	ex2.approx.f32 	%f36, %f35;
	mov.u32 	%r22, _ZZ34rwkv7_state_clampw_backward_kernelI6__halfLi2ELi16EEviiPT_S2_S2_S2_S2_S2_S2_PfS3_S3_S2_S2_S2_S2_S2_S2_E1w;
	add.s32 	%r23, %r22, %r19;
	st.shared.f32 	[%r23], %f36;
	add.s64 	%rd33, %rd3, %rd30;
	ld.global.nc.u16 	%rs3, [%rd33];
	// begin inline asm
	{  cvt.f32.f16 %f19, %rs3;}

	// end inline asm
	mov.u32 	%r24, _ZZ34rwkv7_state_clampw_backward_kernelI6__halfLi2ELi16EEviiPT_S2_S2_S2_S2_S2_S2_PfS3_S3_S2_S2_S2_S2_S2_S2_E1k;
	add.s32 	%r25, %r24, %r19;
	st.shared.f32 	[%r25], %f19;
	add.s64 	%rd34, %rd4, %rd30;
	ld.global.nc.u16 	%rs4, [%rd34];
	// begin inline asm
	{  cvt.f32.f16 %f20, %rs4;}

	// end inline asm
	mov.u32 	%r26, _ZZ34rwkv7_state_clampw_backward_kernelI6__halfLi2ELi16EEviiPT_S2_S2_S2_S2_S2_S2_PfS3_S3_S2_S2_S2_S2_S2_S2_E1v;
	add.s32 	%r27, %r26, %r19;
	st.shared.f32 	[%r27], %f20;
	add.s64 	%rd35, %rd5, %rd30;
	ld.global.nc.u16 	%rs5, [%rd35];
	// begin inline asm
	{  cvt.f32.f16 %f21, %rs5;}

	// end inline asm
	mov.u32 	%r28, _ZZ34rwkv7_state_clampw_backward_kernelI6__halfLi2ELi16EEviiPT_S2_S2_S2_S2_S2_S2_PfS3_S3_S2_S2_S2_S2_S2_S2_E1a;
	add.s32 	%r29, %r28, %r19;
	st.shared.f32 	[%r29], %f21;
	add.s64 	%rd36, %rd6, %rd30;
	ld.global.nc.u16 	%rs6, [%rd36];
	// begin inline asm
	{  cvt.f32.f16 %f22, %rs6;}

	// end inline asm
	mov.u32 	%r30, _ZZ34rwkv7_state_clampw_backward_kernelI6__halfLi2ELi16EEviiPT_S2_S2_S2_S2_S2_S2_PfS3_S3_S2_S2_S2_S2_S2_S2_E1b;
	add.s32 	%r31, %r30, %r19;
	st.shared.f32 	[%r31], %f22;
	add.s64 	%rd37, %rd7, %rd30;
	ld.global.nc.u16 	%rs7, [%rd37];
	// begin inline asm
	{  cvt.f32.f16 %f23, %rs7;}

	// end inline asm
	mov.u32 	%r32, _ZZ34rwkv7_state_clampw_backward_kernelI6__halfLi2ELi16EEviiPT_S2_S2_S2_S2_S2_S2_PfS3_S3_S2_S2_S2_S2_S2_S2_E2dy;
	add.s32 	%r33, %r32, %r19;
	st.shared.f32 	[%r33], %f23;
	mul.wide.s32 	%rd38, %r40, 4;
	add.s64 	%rd39, %rd8, %rd38;
	ld.global.nc.f32 	%f37, [%rd39];
	mov.u32 	%r34, _ZZ34rwkv7_state_clampw_backward_kernelI6__halfLi2ELi16EEviiPT_S2_S2_S2_S2_S2_S2_PfS3_S3_S2_S2_S2_S2_S2_S2_E2sa;
	add.s32 	%r35, %r34, %r19;
	st.shared.f32 	[%r35], %f37;
	bar.sync 	0;
	ld.shared.f32 	%f38, [_ZZ34rwkv7_state_clampw_backward_kernelI6__halfLi2ELi16EEviiPT_S2_S2_S2_S2_S2_S2_PfS3_S3_S2_S2_S2_S2_S2_S2_E2dy];
	fma.rn.f32 	%f39, %f88, %f38, 0f00000000;
	ld.shared.f32 	%f40, [_ZZ34rwkv7_state_clampw_backward_kernelI6__halfLi2ELi16EEviiPT_S2_S2_S2_S2_S2_S2_PfS3_S3_S2_S2_S2_S2_S2_S2_E2dy+4];
	fma.rn.f32 	%f24, %f87, %f40, %f39;
	// begin inline asm
	{  cvt.rn.f16.f32 %rs8, %f24;}

	// end inline asm
	add.s64 	%rd40, %rd9, %rd30;
	st.global.u16 	[%rd40], %rs8;
	rcp.rn.f32 	%f41, %f36;
	ld.shared.f32 	%f42, [_ZZ34rwkv7_state_clampw_backward_kernelI6__halfLi2ELi16EEviiPT_S2_S2_S2_S2_S2_S2_PfS3_S3_S2_S2_S2_S2_S2_S2_E1v];
	mul.f32 	%f43, %f19, %f42;
	sub.f32 	%f44, %f88, %f43;
	ld.shared.f32 	%f45, [_ZZ34rwkv7_state_clampw_backward_kernelI6__halfLi2ELi16EEviiPT_S2_S2_S2_S2_S2_S2_PfS3_S3_S2_S2_S2_S2_S2_S2_E2sa];
	mul.f32 	%f46, %f22, %f45;
	sub.f32 	%f47, %f44, %f46;
	mul.f32 	%f88, %f41, %f47;
	ld.shared.f32 	%f48, [_ZZ34rwkv7_state_clampw_backward_kernelI6__halfLi2ELi16EEviiPT_S2_S2_S2_S2_S2_S2_PfS3_S3_S2_S2_S2_S2_S2_S2_E1r];
	fma.rn.f32 	%f49, %f23, %f48, %f94;
	fma.rn.f32 	%f50, %f17, %f38, %f92;
	ld.shared.f32 	%f51, [_ZZ34rwkv7_state_clampw_backward_kernelI6__halfLi2ELi16EEviiPT_S2_S2_S2_S2_S2_S2_PfS3_S3_S2_S2_S2_S2_S2_S2_E1v+4];
	mul.f32 	%f52, %f19, %f51;
	sub.f32 	%f53, %f87, %f52;
	ld.shared.f32 	%f54, [_ZZ34rwkv7_state_clampw_backward_kernelI6__halfLi2ELi16EEviiPT_S2_S2_S2_S2_S2_S2_PfS3_S3_S2_S2_S2_S2_S2_S2_E2sa+4];
	mul.f32 	%f55, %f22, %f54;
	sub.f32 	%f56, %f53, %f55;
	mul.f32 	%f87, %f41, %f56;
	ld.shared.f32 	%f57, [_ZZ34rwkv7_state_clampw_backward_kernelI6__halfLi2ELi16EEviiPT_S2_S2_S2_S2_S2_S2_PfS3_S3_S2_S2_S2_S2_S2_S2_E1r+4];
	fma.rn.f32 	%f58, %f23, %f57, %f93;
	fma.rn.f32 	%f59, %f17, %f40, %f91;
	fma.rn.f32 	%f60, %f50, %f88, 0f00000000;
	fma.rn.f32 	%f61, %f50, %f42, 0f00000000;
	ld.shared.f32 	%f62, [_ZZ34rwkv7_state_clampw_backward_kernelI6__halfLi2ELi16EEviiPT_S2_S2_S2_S2_S2_S2_PfS3_S3_S2_S2_S2_S2_S2_S2_E1k];
	fma.rn.f32 	%f63, %f49, %f62, 0f00000000;
	ld.shared.f32 	%f64, [_ZZ34rwkv7_state_clampw_backward_kernelI6__halfLi2ELi16EEviiPT_S2_S2_S2_S2_S2_S2_PfS3_S3_S2_S2_S2_S2_S2_S2_E1b];
	fma.rn.f32 	%f65, %f49, %f64, 0f00000000;
	fma.rn.f32 	%f66, %f50, %f45, 0f00000000;
	fma.rn.f32 	%f67, %f59, %f87, %f60;
	fma.rn.f32 	%f26, %f59, %f51, %f61;
	ld.shared.f32 	%f68, [_ZZ34rwkv7_state_clampw_backward_kernelI6__halfLi2ELi16EEviiPT_S2_S2_S2_S2_S2_S2_PfS3_S3_S2_S2_S2_S2_S2_S2_E1k+4];
	fma.rn.f32 	%f27, %f58, %f68, %f63;
	ld.shared.f32 	%f69, [_ZZ34rwkv7_state_clampw_backward_kernelI6__halfLi2ELi16EEviiPT_S2_S2_S2_S2_S2_S2_PfS3_S3_S2_S2_S2_S2_S2_S2_E1b+4];
	fma.rn.f32 	%f70, %f58, %f69, %f65;
	fma.rn.f32 	%f28, %f59, %f54, %f66;
	mul.f32 	%f71, %f67, 0fBF1B4598;
	mul.f32 	%f72, %f36, %f71;
	mul.f32 	%f73, %f33, %f72;
	mov.f32 	%f74, 0f3F800000;
	sub.f32 	%f75, %f74, %f33;
	mul.f32 	%f25, %f75, %f73;
	// begin inline asm
	{  cvt.rn.f16.f32 %rs9, %f25;}

	// end inline asm
	add.s64 	%rd41, %rd10, %rd30;
	st.global.u16 	[%rd41], %rs9;
	// begin inline asm
	{  cvt.rn.f16.f32 %rs10, %f26;}

	// end inline asm
	add.s64 	%rd42, %rd11, %rd30;
	st.global.u16 	[%rd42], %rs10;
	// begin inline asm
	{  cvt.rn.f16.f32 %rs11, %f27;}

	// end inline asm
	add.s64 	%rd43, %rd12, %rd30;
	st.global.u16 	[%rd43], %rs11;
	// begin inline asm
	{  cvt.rn.f16.f32 %rs12, %f28;}

	// end inline asm
	add.s64 	%rd44, %rd13, %rd30;
	st.global.u16 	[%rd44], %rs12;
	bar.sync 	0;
	mov.u32 	%r36, _ZZ34rwkv7_state_clampw_backward_kernelI6__halfLi2ELi16EEviiPT_S2_S2_S2_S2_S2_S2_PfS3_S3_S2_S2_S2_S2_S2_S2_E10dSb_shared;
	add.s32 	%r37, %r36, %r19;
	st.shared.f32 	[%r37], %f70;
	bar.sync 	0;
	ld.shared.f32 	%f76, [_ZZ34rwkv7_state_clampw_backward_kernelI6__halfLi2ELi16EEviiPT_S2_S2_S2_S2_S2_S2_PfS3_S3_S2_S2_S2_S2_S2_S2_E10dSb_shared];
	fma.rn.f32 	%f77, %f88, %f76, 0f00000000;
	ld.shared.f32 	%f78, [_ZZ34rwkv7_state_clampw_backward_kernelI6__halfLi2ELi16EEviiPT_S2_S2_S2_S2_S2_S2_PfS3_S3_S2_S2_S2_S2_S2_S2_E10dSb_shared+4];
	fma.rn.f32 	%f29, %f87, %f78, %f77;
	// begin inline asm
	{  cvt.rn.f16.f32 %rs13, %f29;}

	// end inline asm
	add.s64 	%rd45, %rd14, %rd30;
	st.global.u16 	[%rd45], %rs13;
	ld.shared.f32 	%f79, [_ZZ34rwkv7_state_clampw_backward_kernelI6__halfLi2ELi16EEviiPT_S2_S2_S2_S2_S2_S2_PfS3_S3_S2_S2_S2_S2_S2_S2_E1w];
	ld.shared.f32 	%f80, [_ZZ34rwkv7_state_clampw_backward_kernelI6__halfLi2ELi16EEviiPT_S2_S2_S2_S2_S2_S2_PfS3_S3_S2_S2_S2_S2_S2_S2_E1a];
	mul.f32 	%f81, %f70, %f80;
	fma.rn.f32 	%f94, %f49, %f79, %f81;
	mul.f32 	%f82, %f21, %f76;
	fma.rn.f32 	%f92, %f36, %f50, %f82;
	ld.shared.f32 	%f83, [_ZZ34rwkv7_state_clampw_backward_kernelI6__halfLi2ELi16EEviiPT_S2_S2_S2_S2_S2_S2_PfS3_S3_S2_S2_S2_S2_S2_S2_E1w+4];
	ld.shared.f32 	%f84, [_ZZ34rwkv7_state_clampw_backward_kernelI6__halfLi2ELi16EEviiPT_S2_S2_S2_S2_S2_S2_PfS3_S3_S2_S2_S2_S2_S2_S2_E1a+4];
	mul.f32 	%f85, %f70, %f84;
	fma.rn.f32 	%f93, %f58, %f83, %f85;
	mul.f32 	%f86, %f21, %f78;
	fma.rn.f32 	%f91, %f36, %f59, %f86;
	sub.s32 	%r40, %r40, %r4;
	setp.gt.u32 	%p2, %r41, 1;
	mov.u32 	%r41, %r8;
	@%p2 bra 	$L__BB24_2;
$L__BB24_3:
	ld.param.u64 	%rd54, [_Z34rwkv7_state_clampw_backward_kernelI6__halfLi2ELi16EEviiPT_S2_S2_S2_S2_S2_S2_PfS3_S3_S2_S2_S2_S2_S2_S2__param_11];
	cvta.to.global.u64 	%rd46, %rd54;
	shl.b32 	%r38, %r2, 1;
	cvt.u64.u32 	%rd47, %r38;
	add.s32 	%r39, %r3, %r1;
	mul.wide.s32 	%rd48, %r39, 4;
	add.s64 	%rd49, %rd48, %rd47;
	shl.b64 	%rd50, %rd49, 2;
	add.s64 	%rd51, %rd46, %rd50;
	st.global.f32 	[%rd51], %f94;
	st.global.f32 	[%rd51+4], %f93;
	ret;

}
	// .globl	_Z34rwkv7_state_clampw_backward_kernelI6__halfLi4ELi16EEviiPT_S2_S2_S2_S2_S2_S2_PfS3_S3_S2_S2_S2_S2_S2_S2_
.visible .entry _Z34rwkv7_state_clampw_backward_kernelI6__halfLi4ELi16EEviiPT_S2_S2_S2_S2_S2_S2_PfS3_S3_S2_S2_S2_S2_S2_S2_(
	.param .u32 _Z34rwkv7_state_clampw_backward_kernelI6__halfLi4ELi16EEviiPT_S2_S2_S2_S2_S2_S2_PfS3_S3_S2_S2_S2_S2_S2_S2__param_0,
	.param .u32 _Z34rwkv7_state_clampw_backward_kernelI6__halfLi4ELi16EEviiPT_S2_S2_S2_S2_S2_S2_PfS3_S3_S2_S2_S2_S2_S2_S2__param_1,
	.param .u64 .ptr .align 1 _Z34rwkv7_state_clampw_backward_kernelI6__halfLi4ELi16EEviiPT_S2_S2_S2_S2_S2_S2_PfS3_S3_S2_S2_S2_S2_S2_S2__param_2,
	.param .u64 .ptr .align 1 _Z34rwkv7_state_clampw_backward_kernelI6__halfLi4ELi16EEviiPT_S2_S2_S2_S2_S2_S2_PfS3_S3_S2_S2_S2_S2_S2_S2__param_3,
	.param .u64 .ptr .align 1 _Z34rwkv7_state_clampw_backward_kernelI6__halfLi4ELi16EEviiPT_S2_S2_S2_S2_S2_S2_PfS3_S3_S2_S2_S2_S2_S2_S2__param_4,
	.param .u64 .ptr .align 1 _Z34rwkv7_state_clampw_backward_kernelI6__halfLi4ELi16EEviiPT_S2_S2_S2_S2_S2_S2_PfS3_S3_S2_S2_S2_S2_S2_S2__param_5,
	.param .u64 .ptr .align 1 _Z34rwkv7_state_clampw_backward_kernelI6__halfLi4ELi16EEviiPT_S2_S2_S2_S2_S2_S2_PfS3_S3_S2_S2_S2_S2_S2_S2__param_6,
	.param .u64 .ptr .align 1 _Z34rwkv7_state_clampw_backward_kernelI6__halfLi4ELi16EEviiPT_S2_S2_S2_S2_S2_S2_PfS3_S3_S2_S2_S2_S2_S2_S2__param_7,
	.param .u64 .ptr .align 1 _Z34rwkv7_state_clampw_backward_kernelI6__halfLi4ELi16EEviiPT_S2_S2_S2_S2_S2_S2_PfS3_S3_S2_S2_S2_S2_S2_S2__param_8,
	.param .u64 .ptr .align 1 _Z34rwkv7_state_clampw_backward_kernelI6__halfLi4ELi16EEviiPT_S2_S2_S2_S2_S2_S2_PfS3_S3_S2_S2_S2_S2_S2_S2__param_9,
	.param .u64 .ptr .align 1 _Z34rwkv7_state_clampw_backward_kernelI6__halfLi4ELi16EEviiPT_S2_S2_S2_S2_S2_S2_PfS3_S3_S2_S2_S2_S2_S2_S2__param_10,
	.param .u64 .ptr .align 1 _Z34rwkv7_state_clampw_backward_kernelI6__halfLi4ELi16EEviiPT_S2_S2_S2_S2_S2_S2_PfS3_S3_S2_S2_S2_S2_S2_S2__param_11,
	.param .u64 .ptr .align 1 _Z34rwkv7_state_clampw_backward_kernelI6__halfLi4ELi16EEviiPT_S2_S2_S2_S2_S2_S2_PfS3_S3_S2_S2_S2_S2_S2_S2__param_12,
	.param .u64 .ptr .align 1 _Z34rwkv7_state_clampw_backward_kernelI6__halfLi4ELi16EEviiPT_S2_S2_S2_S2_S2_S2_PfS3_S3_S2_S2_S2_S2_S2_S2__param_13,
	.param .u64 .ptr .align 1 _Z34rwkv7_state_clampw_backward_kernelI6__halfLi4ELi16EEviiPT_S2_S2_S2_S2_S2_S2_PfS3_S3_S2_S2_S2_S2_S2_S2__param_14,
	.param .u64 .ptr .align 1 _Z34rwkv7_state_clampw_backward_kernelI6__halfLi4ELi16EEviiPT_S2_S2_S2_S2_S2_S2_PfS3_S3_S2_S2_S2_S2_S2_S2__param_15,
	.param .u64 .ptr .align 1 _Z34rwkv7_state_clampw_backward_kernelI6__halfLi4ELi16EEviiPT_S2_S2_S2_S2_S2_S2_PfS3_S3_S2_S2_S2_S2_S2_S2__param_16,
	.param .u64 .ptr .align 1 _Z34rwkv7_state_clampw_backward_kernelI6__halfLi4ELi16EEviiPT_S2_S2_S2_S2_S2_S2_PfS3_S3_S2_S2_S2_S2_S2_S2__param_17
)
{
	.reg .pred 	%p<4>;
	.reg .b16 	%rs<14>;
	.reg .b32 	%r<52>;
	.reg .b32 	%f<182>;
	.reg .b64 	%rd<77>;
	// demoted variable
	.shared .align 4 .b8 _ZZ34rwkv7_state_clampw_backward_kernelI6__halfLi4ELi16EEviiPT_S2_S2_S2_S2_S2_S2_PfS3_S3_S2_S2_S2_S2_S2_S2_E1r[16];
	// demoted variable
	.shared .align 4 .b8 _ZZ34rwkv7_state_clampw_backward_kernelI6__halfLi4ELi16EEviiPT_S2_S2_S2_S2_S2_S2_PfS3_S3_S2_S2_S2_S2_S2_S2_E1w[16];
	// demoted variable
	.shared .align 4 .b8 _ZZ34rwkv7_state_clampw_backward_kernelI6__halfLi4ELi16EEviiPT_S2_S2_S2_S2_S2_S2_PfS3_S3_S2_S2_S2_S2_S2_S2_E1k[16];
	// demoted variable
	.shared .align 4 .b8 _ZZ34rwkv7_state_clampw_backward_kernelI6__halfLi4ELi16EEviiPT_S2_S2_S2_S2_S2_S2_PfS3_S3_S2_S2_S2_S2_S2_S2_E1v[16];
	// demoted variable
	.shared .align 4 .b8 _ZZ34rwkv7_state_clampw_backward_kernelI6__halfLi4ELi16EEviiPT_S2_S2_S2_S2_S2_S2_PfS3_S3_S2_S2_S2_S2_S2_S2_E1a[16];
	// demoted variable
	.shared .align 4 .b8 _ZZ34rwkv7_state_clampw_backward_kernelI6__halfLi4ELi16EEviiPT_S2_S2_S2_S2_S2_S2_PfS3_S3_S2_S2_S2_S2_S2_S2_E1b[16];
	// demoted variable
	.shared .align 4 .b8 _ZZ34rwkv7_state_clampw_backward_kernelI6__halfLi4ELi16EEviiPT_S2_S2_S2_S2_S2_S2_PfS3_S3_S2_S2_S2_S2_S2_S2_E2dy[16];
	// demoted variable
	.shared .align 4 .b8 _ZZ34rwkv7_state_clampw_backward_kernelI6__halfLi4ELi16EEviiPT_S2_S2_S2_S2_S2_S2_PfS3_S3_S2_S2_S2_S2_S2_S2_E2sa[16];
	// demoted variable
	.shared .align 4 .b8 _ZZ34rwkv7_state_clampw_backward_kernelI6__halfLi4ELi16EEviiPT_S2_S2_S2_S2_S2_S2_PfS3_S3_S2_S2_S2_S2_S2_S2_E10dSb_shared[16];
	ld.param.u32 	%r22, [_Z34rwkv7_state_clampw_backward_kernelI6__halfLi4ELi16EEviiPT_S2_S2_S2_S2_S2_S2_PfS3_S3_S2_S2_S2_S2_S2_S2__param_0];
	ld.param.u32 	%r23, [_Z34rwkv7_state_clampw_backward_kernelI6__halfLi4ELi16EEviiPT_S2_S2_S2_S2_S2_S2_PfS3_S3_S2_S2_S2_S2_S2_S2__param_1];
	mov.u32 	%r24, %ctaid.y;
	mov.u32 	%r1, %ctaid.x;
	mov.u32 	%r2, %tid.x;
	mul.lo.s32 	%r3, %r23, %r24;
	add.s32 	%r25, %r3, %r1;
	cvt.s64.s32 	%rd1, %r25;
	shl.b32 	%r4, %r2, 2;
	setp.lt.s32 	%p1, %r22, 1;
	mov.f32 	%f178, 0f00000000;
	mov.f32 	%f179, %f178;
	mov.f32 	%f180, %f178;
	mov.f32 	%f181, %f178;
	@%p1 bra 	$L__BB25_5;
	ld.param.u64 	%rd73, [_Z34rwkv7_state_clampw_backward_kernelI6__halfLi4ELi16EEviiPT_S2_S2_S2_S2_S2_S2_PfS3_S3_S2_S2_S2_S2_S2_S2__param_14];
	ld.param.u64 	%rd72, [_Z34rwkv7_state_clampw_backward_kernelI6__halfLi4ELi16EEviiPT_S2_S2_S2_S2_S2_S2_PfS3_S3_S2_S2_S2_S2_S2_S2__param_13];
	ld.param.u64 	%rd71, [_Z34rwkv7_state_clampw_backward_kernelI6__halfLi4ELi16EEviiPT_S2_S2_S2_S2_S2_S2_PfS3_S3_S2_S2_S2_S2_S2_S2__param_12];
	ld.param.u64 	%rd69, [_Z34rwkv7_state_clampw_backward_kernelI6__halfLi4ELi16EEviiPT_S2_S2_S2_S2_S2_S2_PfS3_S3_S2_S2_S2_S2_S2_S2__param_10];
	ld.param.u64 	%rd68, [_Z34rwkv7_state_clampw_backward_kernelI6__halfLi4ELi16EEviiPT_S2_S2_S2_S2_S2_S2_PfS3_S3_S2_S2_S2_S2_S2_S2__param_9];
	ld.param.u64 	%rd67, [_Z34rwkv7_state_clampw_backward_kernelI6__halfLi4ELi16EEviiPT_S2_S2_S2_S2_S2_S2_PfS3_S3_S2_S2_S2_S2_S2_S2__param_8];
	ld.param.u64 	%rd66, [_Z34rwkv7_state_clampw_backward_kernelI6__halfLi4ELi16EEviiPT_S2_S2_S2_S2_S2_S2_PfS3_S3_S2_S2_S2_S2_S2_S2__param_7];
	ld.param.u64 	%rd65, [_Z34rwkv7_state_clampw_backward_kernelI6__halfLi4ELi16EEviiPT_S2_S2_S2_S2_S2_S2_PfS3_S3_S2_S2_S2_S2_S2_S2__param_6];
	shl.b32 	%r5, %r23, 2;
	mad.lo.s32 	%r26, %r3, %r22, %r1;
	shl.b32 	%r27, %r26, 2;
	mov.u32 	%r29, _ZZ34rwkv7_state_clampw_backward_kernelI6__halfLi4ELi16EEviiPT_S2_S2_S2_S2_S2_S2_PfS3_S3_S2_S2_S2_S2_S2_S2_E1r;
	add.s32 	%r6, %r29, %r4;
	mov.u32 	%r30, _ZZ34rwkv7_state_clampw_backward_kernelI6__halfLi4ELi16EEviiPT_S2_S2_S2_S2_S2_S2_PfS3_S3_S2_S2_S2_S2_S2_S2_E1w;
	add.s32 	%r7, %r30, %r4;
	mov.u32 	%r31, _ZZ34rwkv7_state_clampw_backward_kernelI6__halfLi4ELi16EEviiPT_S2_S2_S2_S2_S2_S2_PfS3_S3_S2_S2_S2_S2_S2_S2_E1k;
	add.s32 	%r8, %r31, %r4;
	mov.u32 	%r32, _ZZ34rwkv7_state_clampw_backward_kernelI6__halfLi4ELi16EEviiPT_S2_S2_S2_S2_S2_S2_PfS3_S3_S2_S2_S2_S2_S2_S2_E1v;
	add.s32 	%r9, %r32, %r4;
	mov.u32 	%r33, _ZZ34rwkv7_state_clampw_backward_kernelI6__halfLi4ELi16EEviiPT_S2_S2_S2_S2_S2_S2_PfS3_S3_S2_S2_S2_S2_S2_S2_E1a;
	add.s32 	%r10, %r33, %r4;
	mov.u32 	%r34, _ZZ34rwkv7_state_clampw_backward_kernelI6__halfLi4ELi16EEviiPT_S2_S2_S2_S2_S2_S2_PfS3_S3_S2_S2_S2_S2_S2_S2_E1b;
	add.s32 	%r11, %r34, %r4;
	mov.u32 	%r35, _ZZ34rwkv7_state_clampw_backward_kernelI6__halfLi4ELi16EEviiPT_S2_S2_S2_S2_S2_S2_PfS3_S3_S2_S2_S2_S2_S2_S2_E2dy;
	add.s32 	%r12, %r35, %r4;
	mov.u32 	%r36, _ZZ34rwkv7_state_clampw_backward_kernelI6__halfLi4ELi16EEviiPT_S2_S2_S2_S2_S2_S2_PfS3_S3_S2_S2_S2_S2_S2_S2_E2sa;
	add.s32 	%r13, %r36, %r4;
	mov.u32 	%r37, _ZZ34rwkv7_state_clampw_backward_kernelI6__halfLi4ELi16EEviiPT_S2_S2_S2_S2_S2_S2_PfS3_S3_S2_S2_S2_S2_S2_S2_E10dSb_shared;
	add.s32 	%r14, %r37, %r4;
	add.s32 	%r51, %r22, -1;
	mul.lo.s32 	%r38, %r23, %r51;
	shl.b32 	%r39, %r38, 2;
	add.s32 	%r40, %r2, %r39;
	add.s32 	%r50, %r40, %r27;
	shr.s32 	%r41, %r22, 31;
	shr.u32 	%r42, %r41, 28;
	add.s32 	%r43, %r22, %r42;
	shr.s32 	%r17, %r43, 4;
	cvta.to.global.u64 	%rd2, %rd65;
	cvta.to.global.u64 	%rd3, %rd66;
	cvta.to.global.u64 	%rd4, %rd67;
	cvta.to.global.u64 	%rd5, %rd69;
	cvta.to.global.u64 	%rd6, %rd71;
	cvta.to.global.u64 	%rd7, %rd72;
	cvta.to.global.u64 	%rd8, %rd73;
	cvta.to.global.u64 	%rd9, %rd68;
	mov.f32 	%f174, 0f00000000;
	shl.b32 	%r48, %r17, 4;
	mov.f32 	%f175, %f174;
	mov.f32 	%f176, %f174;
	mov.f32 	%f177, %f174;
	mov.f32 	%f178, %f174;
	mov.f32 	%f179, %f174;
	mov.f32 	%f180, %f174;
	mov.f32 	%f181, %f174;
	mov.f32 	%f170, %f174;
	mov.f32 	%f171, %f174;
	mov.f32 	%f172, %f174;
	mov.f32 	%f173, %f174;
$L__BB25_2:
	ld.param.u64 	%rd64, [_Z34rwkv7_state_clampw_backward_kernelI6__halfLi4ELi16EEviiPT_S2_S2_S2_S2_S2_S2_PfS3_S3_S2_S2_S2_S2_S2_S2__param_5];
	ld.param.u64 	%rd63, [_Z34rwkv7_state_clampw_backward_kernelI6__halfLi4ELi16EEviiPT_S2_S2_S2_S2_S2_S2_PfS3_S3_S2_S2_S2_S2_S2_S2__param_4];
	ld.param.u64 	%rd62, [_Z34rwkv7_state_clampw_backward_kernelI6__halfLi4ELi16EEviiPT_S2_S2_S2_S2_S2_S2_PfS3_S3_S2_S2_S2_S2_S2_S2__param_3];
	ld.param.u64 	%rd61, [_Z34rwkv7_state_clampw_backward_kernelI6__halfLi4ELi16EEviiPT_S2_S2_S2_S2_S2_S2_PfS3_S3_S2_S2_S2_S2_S2_S2__param_2];
	add.s32 	%r44, %r51, 1;
	bar.sync 	0;
	cvta.to.global.u64 	%rd26, %rd61;
	mul.wide.s32 	%rd27, %r50, 2;
	add.s64 	%rd28, %rd26, %rd27;
	ld.global.nc.u16 	%rs1, [%rd28];
	// begin inline asm
	{  cvt.f32.f16 %f46, %rs1;}

	// end inline asm
	st.shared.f32 	[%r6], %f46;
	cvta.to.global.u64 	%rd29, %rd62;
	add.s64 	%rd30, %rd29, %rd27;
	ld.global.nc.u16 	%rs2, [%rd30];
	// begin inline asm
	{  cvt.f32.f16 %f47, %rs2;}

	// end inline asm
	mul.f32 	%f53, %f47, 0fBFB8AA3B;
	ex2.approx.f32 	%f54, %f53;
	add.f32 	%f55, %f54, 0f3F800000;
	rcp.rn.f32 	%f14, %f55;
	mul.f32 	%f56, %f14, 0fBF1B4598;
	mul.f32 	%f57, %f56, 0f3FB8AA3B;
	ex2.approx.f32 	%f15, %f57;
	st.shared.f32 	[%r7], %f15;
	cvta.to.global.u64 	%rd31, %rd63;
	add.s64 	%rd32, %rd31, %rd27;
	ld.global.nc.u16 	%rs3, [%rd32];
	// begin inline asm
	{  cvt.f32.f16 %f48, %rs3;}

	// end inline asm
	st.shared.f32 	[%r8], %f48;
	cvta.to.global.u64 	%rd33, %rd64;
	add.s64 	%rd34, %rd33, %rd27;
	ld.global.nc.u16 	%rs4, [%rd34];
	// begin inline asm
	{  cvt.f32.f16 %f49, %rs4;}

	// end inline asm
	st.shared.f32 	[%r9], %f49;
	add.s64 	%rd35, %rd2, %rd27;
	ld.global.nc.u16 	%rs5, [%rd35];
	// begin inline asm
	{  cvt.f32.f16 %f50, %rs5;}

	// end inline asm
	st.shared.f32 	[%r10], %f50;
	add.s64 	%rd36, %rd3, %rd27;
	ld.global.nc.u16 	%rs6, [%rd36];
	// begin inline asm
	{  cvt.f32.f16 %f51, %rs6;}

	// end inline asm
	st.shared.f32 	[%r11], %f51;
	add.s64 	%rd37, %rd4, %rd27;
	ld.global.nc.u16 	%rs7, [%rd37];
	// begin inline asm
	{  cvt.f32.f16 %f52, %rs7;}

	// end inline asm
	st.shared.f32 	[%r12], %f52;
	mul.wide.s32 	%rd38, %r50, 4;
	add.s64 	%rd39, %rd5, %rd38;
	ld.global.nc.f32 	%f58, [%rd39];
	st.shared.f32 	[%r13], %f58;
	bar.sync 	0;
	and.b32  	%r45, %r44, 15;
	setp.ne.s32 	%p2, %r45, 0;
	@%p2 bra 	$L__BB25_4;
	and.b32  	%r46, %r51, -16;
	add.s32 	%r47, %r46, %r4;
	cvt.s64.s32 	%rd40, %r47;
	cvt.s64.s32 	%rd41, %r48;
	mad.lo.s64 	%rd42, %rd1, %rd41, %rd40;
	shl.b64 	%rd43, %rd42, 2;
	add.s64 	%rd44, %rd9, %rd43;
	ld.global.nc.v4.f32 	{%f177, %f176, %f175, %f174}, [%rd44];
$L__BB25_4:
	ld.param.u64 	%rd76, [_Z34rwkv7_state_clampw_backward_kernelI6__halfLi4ELi16EEviiPT_S2_S2_S2_S2_S2_S2_PfS3_S3_S2_S2_S2_S2_S2_S2__param_17];
	ld.param.u64 	%rd75, [_Z34rwkv7_state_clampw_backward_kernelI6__halfLi4ELi16EEviiPT_S2_S2_S2_S2_S2_S2_PfS3_S3_S2_S2_S2_S2_S2_S2__param_16];
	ld.param.u64 	%rd74, [_Z34rwkv7_state_clampw_backward_kernelI6__halfLi4ELi16EEviiPT_S2_S2_S2_S2_S2_S2_PfS3_S3_S2_S2_S2_S2_S2_S2__param_15];
	ld.shared.f32 	%f65, [_ZZ34rwkv7_state_clampw_backward_kernelI6__halfLi4ELi16EEviiPT_S2_S2_S2_S2_S2_S2_PfS3_S3_S2_S2_S2_S2_S2_S2_E2dy];
	fma.rn.f32 	%f66, %f177, %f65, 0f00000000;
	ld.shared.f32 	%f67, [_ZZ34rwkv7_state_clampw_backward_kernelI6__halfLi4ELi16EEviiPT_S2_S2_S2_S2_S2_S2_PfS3_S3_S2_S2_S2_S2_S2_S2_E2dy+4];
	fma.rn.f32 	%f68, %f176, %f67, %f66;
	ld.shared.f32 	%f69, [_ZZ34rwkv7_state_clampw_backward_kernelI6__halfLi4ELi16EEviiPT_S2_S2_S2_S2_S2_S2_PfS3_S3_S2_S2_S2_S2_S2_S2_E2dy+8];
	fma.rn.f32 	%f70, %f175, %f69, %f68;
	ld.shared.f32 	%f71, [_ZZ34rwkv7_state_clampw_backward_kernelI6__halfLi4ELi16EEviiPT_S2_S2_S2_S2_S2_S2_PfS3_S3_S2_S2_S2_S2_S2_S2_E2dy+12];
	fma.rn.f32 	%f59, %f174, %f71, %f70;
	// begin inline asm
	{  cvt.rn.f16.f32 %rs8, %f59;}

	// end inline asm
	mul.wide.s32 	%rd45, %r50, 2;
	add.s64 	%rd46, %rd6, %rd45;
	st.global.u16 	[%rd46], %rs8;
	rcp.rn.f32 	%f72, %f15;
	ld.shared.f32 	%f73, [_ZZ34rwkv7_state_clampw_backward_kernelI6__halfLi4ELi16EEviiPT_S2_S2_S2_S2_S2_S2_PfS3_S3_S2_S2_S2_S2_S2_S2_E1v];
	mul.f32 	%f74, %f48, %f73;
	sub.f32 	%f75, %f177, %f74;
	ld.shared.f32 	%f76, [_ZZ34rwkv7_state_clampw_backward_kernelI6__halfLi4ELi16EEviiPT_S2_S2_S2_S2_S2_S2_PfS3_S3_S2_S2_S2_S2_S2_S2_E2sa];
	mul.f32 	%f77, %f51, %f76;
	sub.f32 	%f78, %f75, %f77;
	mul.f32 	%f177, %f72, %f78;
	ld.shared.f32 	%f79, [_ZZ34rwkv7_state_clampw_backward_kernelI6__halfLi4ELi16EEviiPT_S2_S2_S2_S2_S2_S2_PfS3_S3_S2_S2_S2_S2_S2_S2_E1r];
	fma.rn.f32 	%f80, %f52, %f79, %f181;
	fma.rn.f32 	%f81, %f46, %f65, %f173;
	ld.shared.f32 	%f82, [_ZZ34rwkv7_state_clampw_backward_kernelI6__halfLi4ELi16EEviiPT_S2_S2_S2_S2_S2_S2_PfS3_S3_S2_S2_S2_S2_S2_S2_E1v+4];
	mul.f32 	%f83, %f48, %f82;
	sub.f32 	%f84, %f176, %f83;
	ld.shared.f32 	%f85, [_ZZ34rwkv7_state_clampw_backward_kernelI6__halfLi4ELi16EEviiPT_S2_S2_S2_S2_S2_S2_PfS3_S3_S2_S2_S2_S2_S2_S2_E2sa+4];
	mul.f32 	%f86, %f51, %f85;
	sub.f32 	%f87, %f84, %f86;
	mul.f32 	%f176, %f72, %f87;
	ld.shared.f32 	%f88, [_ZZ34rwkv7_state_clampw_backward_kernelI6__halfLi4ELi16EEviiPT_S2_S2_S2_S2_S2_S2_PfS3_S3_S2_S2_S2_S2_S2_S2_E1r+4];
	fma.rn.f32 	%f89, %f52, %f88, %f180;
	fma.rn.f32 	%f90, %f46, %f67, %f172;
	ld.shared.f32 	%f91, [_ZZ34rwkv7_state_clampw_backward_kernelI6__halfLi4ELi16EEviiPT_S2_S2_S2_S2_S2_S2_PfS3_S3_S2_S2_S2_S2_S2_S2_E1v+8];
	mul.f32 	%f92, %f48, %f91;
	sub.f32 	%f93, %f175, %f92;
	ld.shared.f32 	%f94, [_ZZ34rwkv7_state_clampw_backward_kernelI6__halfLi4ELi16EEviiPT_S2_S2_S2_S2_S2_S2_PfS3_S3_S2_S2_S2_S2_S2_S2_E2sa+8];
	mul.f32 	%f95, %f51, %f94;
	sub.f32 	%f96, %f93, %f95;
	mul.f32 	%f175, %f72, %f96;
	ld.shared.f32 	%f97, [_ZZ34rwkv7_state_clampw_backward_kernelI6__halfLi4ELi16EEviiPT_S2_S2_S2_S2_S2_S2_PfS3_S3_S2_S2_S2_S2_S2_S2_E1r+8];
	fma.rn.f32 	%f98, %f52, %f97, %f179;
	fma.rn.f32 	%f99, %f46, %f69, %f171;
	ld.shared.f32 	%f100, [_ZZ34rwkv7_state_clampw_backward_kernelI6__halfLi4ELi16EEviiPT_S2_S2_S2_S2_S2_S2_PfS3_S3_S2_S2_S2_S2_S2_S2_E1v+12];
	mul.f32 	%f101, %f48, %f100;
	sub.f32 	%f102, %f174, %f101;
	ld.shared.f32 	%f103, [_ZZ34rwkv7_state_clampw_backward_kernelI6__halfLi4ELi16EEviiPT_S2_S2_S2_S2_S2_S2_PfS3_S3_S2_S2_S2_S2_S2_S2_E2sa+12];
	mul.f32 	%f104, %f51, %f103;
	sub.f32 	%f105, %f102, %f104;
	mul.f32 	%f174, %f72, %f105;
	ld.shared.f32 	%f106, [_ZZ34rwkv7_state_clampw_backward_kernelI6__halfLi4ELi16EEviiPT_S2_S2_S2_S2_S2_S2_PfS3_S3_S2_S2_S2_S2_S2_S2_E1r+12];
	fma.rn.f32 	%f107, %f52, %f106, %f178;
	fma.rn.f32 	%f108, %f46, %f71, %f170;
	fma.rn.f32 	%f109, %f81, %f177, 0f00000000;
	fma.rn.f32 	%f110, %f81, %f73, 0f00000000;
	ld.shared.f32 	%f111, [_ZZ34rwkv7_state_clampw_backward_kernelI6__halfLi4ELi16EEviiPT_S2_S2_S2_S2_S2_S2_PfS3_S3_S2_S2_S2_S2_S2_S2_E1k];
	fma.rn.f32 	%f112, %f80, %f111, 0f00000000;
	ld.shared.f32 	%f113, [_ZZ34rwkv7_state_clampw_backward_kernelI6__halfLi4ELi16EEviiPT_S2_S2_S2_S2_S2_S2_PfS3_S3_S2_S2_S2_S2_S2_S2_E1b];
	fma.rn.f32 	%f114, %f80, %f113, 0f00000000;
	fma.rn.f32 	%f115, %f81, %f76, 0f00000000;
	fma.rn.f32 	%f116, %f90, %f176, %f109;
	fma.rn.f32 	%f117, %f90, %f82, %f110;
	ld.shared.f32 	%f118, [_ZZ34rwkv7_state_clampw_backward_kernelI6__halfLi4ELi16EEviiPT_S2_S2_S2_S2_S2_S2_PfS3_S3_S2_S2_S2_S2_S2_S2_E1k+4];
	fma.rn.f32 	%f119, %f89, %f118, %f112;
	ld.shared.f32 	%f120, [_ZZ34rwkv7_state_clampw_backward_kernelI6__halfLi4ELi16EEviiPT_S2_S2_S2_S2_S2_S2_PfS3_S3_S2_S2_S2_S2_S2_S2_E1b+4];
	fma.rn.f32 	%f121, %f89, %f120, %f114;
	fma.rn.f32 	%f122, %f90, %f85, %f115;
	fma.rn.f32 	%f123, %f99, %f175, %f116;
	fma.rn.f32 	%f124, %f99, %f91, %f117;
	ld.shared.f32 	%f125, [_ZZ34rwkv7_state_clampw_backward_kernelI6__halfLi4ELi16EEviiPT_S2_S2_S2_S2_S2_S2_PfS3_S3_S2_S2_S2_S2_S2_S2_E1k+8];
	fma.rn.f32 	%f126, %f98, %f125, %f119;
	ld.shared.f32 	%f127, [_ZZ34rwkv7_state_clampw_backward_kernelI6__halfLi4ELi16EEviiPT_S2_S2_S2_S2_S2_S2_PfS3_S3_S2_S2_S2_S2_S2_S2_E1b+8];
	fma.rn.f32 	%f128, %f98, %f127, %f121;
	fma.rn.f32 	%f129, %f99, %f94, %f122;
	fma.rn.f32 	%f130, %f108, %f174, %f123;
	fma.rn.f32 	%f61, %f108, %f100, %f124;
	ld.shared.f32 	%f131, [_ZZ34rwkv7_state_clampw_backward_kernelI6__halfLi4ELi16EEviiPT_S2_S2_S2_S2_S2_S2_PfS3_S3_S2_S2_S2_S2_S2_S2_E1k+12];
	fma.rn.f32 	%f62, %f107, %f131, %f126;
	ld.shared.f32 	%f132, [_ZZ34rwkv7_state_clampw_backward_kernelI6__halfLi4ELi16EEviiPT_S2_S2_S2_S2_S2_S2_PfS3_S3_S2_S2_S2_S2_S2_S2_E1b+12];
	fma.rn.f32 	%f133, %f107, %f132, %f128;
	fma.rn.f32 	%f63, %f108, %f103, %f129;
	mul.f32 	%f134, %f130, 0fBF1B4598;
	mul.f32 	%f135, %f15, %f134;
	mul.f32 	%f136, %f14, %f135;
	mov.f32 	%f137, 0f3F800000;
	sub.f32 	%f138, %f137, %f14;
	mul.f32 	%f60, %f138, %f136;
	// begin inline asm
	{  cvt.rn.f16.f32 %rs9, %f60;}

	// end inline asm
	add.s64 	%rd47, %rd7, %rd45;
	st.global.u16 	[%rd47], %rs9;
	// begin inline asm
	{  cvt.rn.f16.f32 %rs10, %f61;}

	// end inline asm
	add.s64 	%rd48, %rd8, %rd45;
	st.global.u16 	[%rd48], %rs10;
	// begin inline asm
	{  cvt.rn.f16.f32 %rs11, %f62;}

	// end inline asm
	cvta.to.global.u64 	%rd49, %rd74;
	add.s64 	%rd50, %rd49, %rd45;
	st.global.u16 	[%rd50], %rs11;
	// begin inline asm
	{  cvt.rn.f16.f32 %rs12, %f63;}

	// end inline asm
	cvta.to.global.u64 	%rd51, %rd76;
	add.s64 	%rd52, %rd51, %rd45;
	st.global.u16 	[%rd52], %rs12;
	bar.sync 	0;
	st.shared.f32 	[%r14], %f133;
	bar.sync 	0;
	ld.shared.f32 	%f139, [_ZZ34rwkv7_state_clampw_backward_kernelI6__halfLi4ELi16EEviiPT_S2_S2_S2_S2_S2_S2_PfS3_S3_S2_S2_S2_S2_S2_S2_E10dSb_shared];
	fma.rn.f32 	%f140, %f177, %f139, 0f00000000;
	ld.shared.f32 	%f141, [_ZZ34rwkv7_state_clampw_backward_kernelI6__halfLi4ELi16EEviiPT_S2_S2_S2_S2_S2_S2_PfS3_S3_S2_S2_S2_S2_S2_S2_E10dSb_shared+4];
	fma.rn.f32 	%f142, %f176, %f141, %f140;
	ld.shared.f32 	%f143, [_ZZ34rwkv7_state_clampw_backward_kernelI6__halfLi4ELi16EEviiPT_S2_S2_S2_S2_S2_S2_PfS3_S3_S2_S2_S2_S2_S2_S2_E10dSb_shared+8];
	fma.rn.f32 	%f144, %f175, %f143, %f142;
	ld.shared.f32 	%f145, [_ZZ34rwkv7_state_clampw_backward_kernelI6__halfLi4ELi16EEviiPT_S2_S2_S2_S2_S2_S2_PfS3_S3_S2_S2_S2_S2_S2_S2_E10dSb_shared+12];
	fma.rn.f32 	%f64, %f174, %f145, %f144;
	// begin inline asm
	{  cvt.rn.f16.f32 %rs13, %f64;}

	// end inline asm
	cvta.to.global.u64 	%rd53, %rd75;
	add.s64 	%rd54, %rd53, %rd45;
	st.global.u16 	[%rd54], %rs13;
	ld.shared.f32 	%f146, [_ZZ34rwkv7_state_clampw_backward_kernelI6__halfLi4ELi16EEviiPT_S2_S2_S2_S2_S2_S2_PfS3_S3_S2_S2_S2_S2_S2_S2_E1w];
	ld.shared.f32 	%f147, [_ZZ34rwkv7_state_clampw_backward_kernelI6__halfLi4ELi16EEviiPT_S2_S2_S2_S2_S2_S2_PfS3_S3_S2_S2_S2_S2_S2_S2_E1a];
	mul.f32 	%f148, %f133, %f147;
	fma.rn.f32 	%f181, %f80, %f146, %f148;
	mul.f32 	%f149, %f50, %f139;
	fma.rn.f32 	%f173, %f15, %f81, %f149;
	ld.shared.f32 	%f150, [_ZZ34rwkv7_state_clampw_backward_kernelI6__halfLi4ELi16EEviiPT_S2_S2_S2_S2_S2_S2_PfS3_S3_S2_S2_S2_S2_S2_S2_E1w+4];
	ld.shared.f32 	%f151, [_ZZ34rwkv7_state_clampw_backward_kernelI6__halfLi4ELi16EEviiPT_S2_S2_S2_S2_S2_S2_PfS3_S3_S2_S2_S2_S2_S2_S2_E1a+4];
	mul.f32 	%f152, %f133, %f151;
	fma.rn.f32 	%f180, %f89, %f150, %f152;
	mul.f32 	%f153, %f50, %f141;
	fma.rn.f32 	%f172, %f15, %f90, %f153;
	ld.shared.f32 	%f154, [_ZZ34rwkv7_state_clampw_backward_kernelI6__halfLi4ELi16EEviiPT_S2_S2_S2_S2_S2_S2_PfS3_S3_S2_S2_S2_S2_S2_S2_E1w+8];
	ld.shared.f32 	%f155, [_ZZ34rwkv7_state_clampw_backward_kernelI6__halfLi4ELi16EEviiPT_S2_S2_S2_S2_S2_S2_PfS3_S3_S2_S2_S2_S2_S2_S2_E1a+8];
	mul.f32 	%f156, %f133, %f155;
	fma.rn.f32 	%f179, %f98, %f154, %f156;
	mul.f32 	%f157, %f50, %f143;
	fma.rn.f32 	%f171, %f15, %f99, %f157;
	ld.shared.f32 	%f158, [_ZZ34rwkv7_state_clampw_backward_kernelI6__halfLi4ELi16EEviiPT_S2_S2_S2_S2_S2_S2_PfS3_S3_S2_S2_S2_S2_S2_S2_E1w+12];
	ld.shared.f32 	%f159, [_ZZ34rwkv7_state_clampw_backward_kernelI6__halfLi4ELi16EEviiPT_S2_S2_S2_S2_S2_S2_PfS3_S3_S2_S2_S2_S2_S2_S2_E1a+12];
	mul.f32 	%f160, %f133, %f159;
	fma.rn.f32 	%f178, %f107, %f158, %f160;
	mul.f32 	%f161, %f50, %f145;
	fma.rn.f32 	%f170, %f15, %f108, %f161;
	add.s32 	%r20, %r51, -1;
	add.s32 	%r49, %r51, 1;
	sub.s32 	%r50, %r50, %r5;
	setp.gt.u32 	%p3, %r49, 1;
	mov.u32 	%r51, %r20;
	@%p3 bra 	$L__BB25_2;
$L__BB25_5:
	ld.param.u64 	%rd70, [_Z34rwkv7_state_clampw_backward_kernelI6__halfLi4ELi16EEviiPT_S2_S2_S2_S2_S2_S2_PfS3_S3_S2_S2_S2_S2_S2_S2__param_11];
	cvta.to.global.u64 	%rd55, %rd70;
	cvt.u64.u32 	%rd56, %r4;
	shl.b64 	%rd57, %rd1, 4;
	add.s64 	%rd58, %rd57, %rd56;
	shl.b64 	%rd59, %rd58, 2;
	add.s64 	%rd60, %rd55, %rd59;
	st.global.f32 	[%rd60], %f181;
	st.global.f32 	[%rd60+4], %f180;
	st.global.f32 	[%rd60+8], %f179;
	st.global.f32 	[%rd60+12], %f178;
	ret;

}
	// .globl	_Z34rwkv7_state_clampw_backward_kernelI6__halfLi8ELi16EEviiPT_S2_S2_S2_S2_S2_S2_PfS3_S3_S2_S2_S2_S2_S2_S2_
.visible .entry _Z34rwkv7_state_clampw_backward_kernelI6__halfLi8ELi16EEviiPT_S2_S2_S2_S2_S2_S2_PfS3_S3_S2_S2_S2_S2_S2_S2_(
	.param .u32 _Z34rwkv7_state_clampw_backward_kernelI6__halfLi8ELi16EEviiPT_S2_S2_S2_S2_S2_S2_PfS3_S3_S2_S2_S2_S2_S2_S2__param_0,
	.param .u32 _Z34rwkv7_state_clampw_backward_kernelI6__halfLi8ELi16EEviiPT_S2_S2_S2_S2_S2_S2_PfS3_S3_S2_S2_S2_S2_S2_S2__param_1,
	.param .u64 .ptr .align 1 _Z34rwkv7_state_clampw_backward_kernelI6__halfLi8ELi16EEviiPT_S2_S2_S2_S2_S2_S2_PfS3_S3_S2_S2_S2_S2_S2_S2__param_2,
	.param .u64 .ptr .align 1 _Z34rwkv7_state_clampw_backward_kernelI6__halfLi8ELi16EEviiPT_S2_S2_S2_S2_S2_S2_PfS3_S3_S2_S2_S2_S2_S2_S2__param_3,
	.param .u64 .ptr .align 1 _Z34rwkv7_state_clampw_backward_kernelI6__halfLi8ELi16EEviiPT_S2_S2_S2_S2_S2_S2_PfS3_S3_S2_S2_S2_S2_S2_S2__param_4,
	.param .u64 .ptr .align 1 _Z34rwkv7_state_clampw_backward_kernelI6__halfLi8ELi16EEviiPT_S2_S2_S2_S2_S2_S2_PfS3_S3_S2_S2_S2_S2_S2_S2__param_5,
	.param .u64 .ptr .align 1 _Z34rwkv7_state_clampw_backward_kernelI6__halfLi8ELi16EEviiPT_S2_S2_S2_S2_S2_S2_PfS3_S3_S2_S2_S2_S2_S2_S2__param_6,
	.param .u64 .ptr .align 1 _Z34rwkv7_state_clampw_backward_kernelI6__halfLi8ELi16EEviiPT_S2_S2_S2_S2_S2_S2_PfS3_S3_S2_S2_S2_S2_S2_S2__param_7,
	.param .u64 .ptr .align 1 _Z34rwkv7_state_clampw_backward_kernelI6__halfLi8ELi16EEviiPT_S2_S2_S2_S2_S2_S2_PfS3_S3_S2_S2_S2_S2_S2_S2__param_8,
	.param .u64 .ptr .align 1 _Z34rwkv7_state_clampw_backward_kernelI6__halfLi8ELi16EEviiPT_S2_S2_S2_S2_S2_S2_PfS3_S3_S2_S2_S2_S2_S2_S2__param_9,
	.param .u64 .ptr .align 1 _Z34rwkv7_state_clampw_backward_kernelI6__halfLi8ELi16EEviiPT_S2_S2_S2_S2_S2_S2_PfS3_S3_S2_S2_S2_S2_S2_S2__param_10,
	.param .u64 .ptr .align 1 _Z34rwkv7_state_clampw_backward_kernelI6__halfLi8ELi16EEviiPT_S2_S2_S2_S2_S2_S2_PfS3_S3_S2_S2_S2_S2_S2_S2__param_11,
	.param .u64 .ptr .align 1 _Z34rwkv7_state_clampw_backward_kernelI6__halfLi8ELi16EEviiPT_S2_S2_S2_S2_S2_S2_PfS3_S3_S2_S2_S2_S2_S2_S2__param_12,
	.param .u64 .ptr .align 1 _Z34rwkv7_state_clampw_backward_kernelI6__halfLi8ELi16EEviiPT_S2_S2_S2_S2_S2_S2_PfS3_S3_S2_S2_S2_S2_S2_S2__param_13,
	.param .u64 .ptr .align 1 _Z34rwkv7_state_clampw_backward_kernelI6__halfLi8ELi16EEviiPT_S2_S2_S2_S2_S2_S2_PfS3_S3_S2_S2_S2_S2_S2_S2__param_14,
	.param .u64 .ptr .align 1 _Z34rwkv7_state_clampw_backward_kernelI6__halfLi8ELi16EEviiPT_S2_S2_S2_S2_S2_S2_PfS3_S3_S2_S2_S2_S2_S2_S2__param_15,
	.param .u64 .ptr .align 1 _Z34rwkv7_state_clampw_backward_kernelI6__halfLi8ELi16EEviiPT_S2_S2_S2_S2_S2_S2_PfS3_S3_S2_S2_S2_S2_S2_S2__param_16,
	.param .u64 .ptr .align 1 _Z34rwkv7_state_clampw_backward_kernelI6__halfLi8ELi16EEviiPT_S2_S2_S2_S2_S2_S2_PfS3_S3_S2_S2_S2_S2_S2_S2__param_17
)
{
	.reg .pred 	%p<4>;
	.reg .b16 	%rs<14>;
	.reg .b32 	%r<55>;
	.reg .b32 	%f<334>;
	.reg .b64 	%rd<77>;
	// demoted variable
	.shared .align 4 .b8 _ZZ34rwkv7_state_clampw_backward_kernelI6__halfLi8ELi16EEviiPT_S2_S2_S2_S2_S2_S2_PfS3_S3_S2_S2_S2_S2_S2_S2_E1r[32];
	// demoted variable
	.shared .align 4 .b8 _ZZ34rwkv7_state_clampw_backward_kernelI6__halfLi8ELi16EEviiPT_S2_S2_S2_S2_S2_S2_PfS3_S3_S2_S2_S2_S2_S2_S2_E1w[32];
	// demoted variable
	.shared .align 4 .b8 _ZZ34rwkv7_state_clampw_backward_kernelI6__halfLi8ELi16EEviiPT_S2_S2_S2_S2_S2_S2_PfS3_S3_S2_S2_S2_S2_S2_S2_E1k[32];
	// demoted variable
	.shared .align 4 .b8 _ZZ34rwkv7_state_clampw_backward_kernelI6__halfLi8ELi16EEviiPT_S2_S2_S2_S2_S2_S2_PfS3_S3_S2_S2_S2_S2_S2_S2_E1v[32];
	// demoted variable
	.shared .align 4 .b8 _ZZ34rwkv7_state_clampw_backward_kernelI6__halfLi8ELi16EEviiPT_S2_S2_S2_S2_S2_S2_PfS3_S3_S2_S2_S2_S2_S2_S2_E1a[32];
	// demoted variable
	.shared .align 4 .b8 _ZZ34rwkv7_state_clampw_backward_kernelI6__halfLi8ELi16EEviiPT_S2_S2_S2_S2_S2_S2_PfS3_S3_S2_S2_S2_S2_S2_S2_E1b[32];
	// demoted variable
	.shared .align 4 .b8 _ZZ34rwkv7_state_clampw_backward_kernelI6__halfLi8ELi16EEviiPT_S2_S2_S2_S2_S2_S2_PfS3_S3_S2_S2_S2_S2_S2_S2_E2dy[32];
	// demoted variable
	.shared .align 4 .b8 _ZZ34rwkv7_state_clampw_backward_kernelI6__halfLi8ELi16EEviiPT_S2_S2_S2_S2_S2_S2_PfS3_S3_S2_S2_S2_S2_S2_S2_E2sa[32];
	// demoted variable
	.shared .align 4 .b8 _ZZ34rwkv7_state_clampw_backward_kernelI6__halfLi8ELi16EEviiPT_S2_S2_S2_S2_S2_S2_PfS3_S3_S2_S2_S2_S2_S2_S2_E10dSb_shared[32];
	ld.param.u32 	%r54, [_Z34rwkv7_state_clampw_backward_kernelI6__halfLi8ELi16EEviiPT_S2_S2_S2_S2_S2_S2_PfS3_S3_S2_S2_S2_S2_S2_S2__param_0];
	ld.param.u32 	%r25, [_Z34rwkv7_state_clampw_backward_kernelI6__halfLi8ELi16EEviiPT_S2_S2_S2_S2_S2_S2_PfS3_S3_S2_S2_S2_S2_S2_S2__param_1];
	mov.u32 	%r26, %ctaid.y;
	mov.u32 	%r1, %ctaid.x;
	mov.u32 	%r2, %tid.x;
	mul.lo.s32 	%r3, %r25, %r26;
	add.s32 	%r27, %r3, %r1;
	cvt.s64.s32 	%rd1, %r27;
	shl.b32 	%r4, %r2, 3;
	setp.lt.s32 	%p1, %r54, 1;
	mov.f32 	%f326, 0f00000000;
	mov.f32 	%f327, %f326;
	mov.f32 	%f328, %f326;
	mov.f32 	%f329, %f326;
	mov.f32 	%f330, %f326;
	mov.f32 	%f331, %f326;
	mov.f32 	%f332, %f326;
	mov.f32 	%f333, %f326;
	@%p1 bra 	$L__BB26_5;
	ld.param.u64 	%rd69, [_Z34rwkv7_state_clampw_backward_kernelI6__halfLi8ELi16EEviiPT_S2_S2_S2_S2_S2_S2_PfS3_S3_S2_S2_S2_S2_S2_S2__param_10];
	ld.param.u64 	%rd68, [_Z34rwkv7_state_clampw_backward_kernelI6__halfLi8ELi16EEviiPT_S2_S2_S2_S2_S2_S2_PfS3_S3_S2_S2_S2_S2_S2_S2__param_9];
	ld.param.u64 	%rd67, [_Z34rwkv7_state_clampw_backward_kernelI6__halfLi8ELi16EEviiPT_S2_S2_S2_S2_S2_S2_PfS3_S3_S2_S2_S2_S2_S2_S2__param_8];
	ld.param.u64 	%rd66, [_Z34rwkv7_state_clampw_backward_kernelI6__halfLi8ELi16EEviiPT_S2_S2_S2_S2_S2_S2_PfS3_S3_S2_S2_S2_S2_S2_S2__param_7];
	ld.param.u64 	%rd65, [_Z34rwkv7_state_clampw_backward_kernelI6__halfLi8ELi16EEviiPT_S2_S2_S2_S2_S2_S2_PfS3_S3_S2_S2_S2_S2_S2_S2__param_6];
	shl.b32 	%r5, %r25, 3;
	mad.lo.s32 	%r28, %r3, %r54, %r1;
	shl.b32 	%r29, %r28, 3;
	shl.b32 	%r30, %r2, 2;
	mov.u32 	%r31, _ZZ34rwkv7_state_clampw_backward_kernelI6__halfLi8ELi16EEviiPT_S2_S2_S2_S2_S2_S2_PfS3_S3_S2_S2_S2_S2_S2_S2_E1r;
	add.s32 	%r6, %r31, %r30;
	mov.u32 	%r32, _ZZ34rwkv7_state_clampw_backward_kernelI6__halfLi8ELi16EEviiPT_S2_S2_S2_S2_S2_S2_PfS3_S3_S2_S2_S2_S2_S2_S2_E1w;
	add.s32 	%r7, %r32, %r30;
	mov.u32 	%r33, _ZZ34rwkv7_state_clampw_backward_kernelI6__halfLi8ELi16EEviiPT_S2_S2_S2_S2_S2_S2_PfS3_S3_S2_S2_S2_S2_S2_S2_E1k;
	add.s32 	%r8, %r33, %r30;
	mov.u32 	%r34, _ZZ34rwkv7_state_clampw_backward_kernelI6__halfLi8ELi16EEviiPT_S2_S2_S2_S2_S2_S2_PfS3_S3_S2_S2_S2_S2_S2_S2_E1v;
	add.s32 	%r9, %r34, %r30;
	mov.u32 	%r35, _ZZ34rwkv7_state_clampw_backward_kernelI6__halfLi8ELi16EEviiPT_S2_S2_S2_S2_S2_S2_PfS3_S3_S2_S2_S2_S2_S2_S2_E1a;
	add.s32 	%r10, %r35, %r30;
	mov.u32 	%r36, _ZZ34rwkv7_state_clampw_backward_kernelI6__halfLi8ELi16EEviiPT_S2_S2_S2_S2_S2_S2_PfS3_S3_S2_S2_S2_S2_S2_S2_E1b;
	add.s32 	%r11, %r36, %r30;
	mov.u32 	%r37, _ZZ34rwkv7_state_clampw_backward_kernelI6__halfLi8ELi16EEviiPT_S2_S2_S2_S2_S2_S2_PfS3_S3_S2_S2_S2_S2_S2_S2_E2dy;
	add.s32 	%r12, %r37, %r30;
	mov.u32 	%r38, _ZZ34rwkv7_state_clampw_backward_kernelI6__halfLi8ELi16EEviiPT_S2_S2_S2_S2_S2_S2_PfS3_S3_S2_S2_S2_S2_S2_S2_E2sa;
	add.s32 	%r13, %r38, %r30;
	mov.u32 	%r39, _ZZ34rwkv7_state_clampw_backward_kernelI6__halfLi8ELi16EEviiPT_S2_S2_S2_S2_S2_S2_PfS3_S3_S2_S2_S2_S2_S2_S2_E10dSb_shared;
	add.s32 	%r14, %r39, %r30;
	add.s32 	%r40, %r54, -1;
	mul.lo.s32 	%r41, %r25, %r40;
	shl.b32 	%r42, %r41, 3;
	add.s32 	%r43, %r2, %r42;
	add.s32 	%r53, %r43, %r29;
	shl.b32 	%r52, %r54, 2;
	shr.s32 	%r44, %r54, 31;
	shr.u32 	%r45, %r44, 28;
	add.s32 	%r46, %r54, %r45;
	shr.s32 	%r17, %r46, 4;
	cvta.to.global.u64 	%rd2, %rd65;
	cvta.to.global.u64 	%rd3, %rd66;
	cvta.to.global.u64 	%rd4, %rd67;
	cvta.to.global.u64 	%rd5, %rd69;
	cvta.to.global.u64 	%rd6, %rd68;
	mov.f32 	%f318, 0f00000000;
	shl.b32 	%r51, %r17, 6;
	mov.f32 	%f319, %f318;
	mov.f32 	%f320, %f318;
	mov.f32 	%f321, %f318;
	mov.f32 	%f322, %f318;
	mov.f32 	%f323, %f318;
	mov.f32 	%f324, %f318;
	mov.f32 	%f325, %f318;
	mov.f32 	%f326, %f318;
	mov.f32 	%f327, %f318;
	mov.f32 	%f328, %f318;
	mov.f32 	%f329, %f318;
	mov.f32 	%f330, %f318;
	mov.f32 	%f331, %f318;
	mov.f32 	%f332, %f318;
	mov.f32 	%f333, %f318;
	mov.f32 	%f310, %f318;
	mov.f32 	%f311, %f318;
	mov.f32 	%f312, %f318;
	mov.f32 	%f313, %f318;
	mov.f32 	%f314, %f318;
	mov.f32 	%f315, %f318;
	mov.f32 	%f316, %f318;
	mov.f32 	%f317, %f318;
$L__BB26_2:
	ld.param.u64 	%rd64, [_Z34rwkv7_state_clampw_backward_kernelI6__halfLi8ELi16EEviiPT_S2_S2_S2_S2_S2_S2_PfS3_S3_S2_S2_S2_S2_S2_S2__param_5];
	ld.param.u64 	%rd63, [_Z34rwkv7_state_clampw_backward_kernelI6__halfLi8ELi16EEviiPT_S2_S2_S2_S2_S2_S2_PfS3_S3_S2_S2_S2_S2_S2_S2__param_4];
	ld.param.u64 	%rd62, [_Z34rwkv7_state_clampw_backward_kernelI6__halfLi8ELi16EEviiPT_S2_S2_S2_S2_S2_S2_PfS3_S3_S2_S2_S2_S2_S2_S2__param_3];
	ld.param.u64 	%rd61, [_Z34rwkv7_state_clampw_backward_kernelI6__halfLi8ELi16EEviiPT_S2_S2_S2_S2_S2_S2_PfS3_S3_S2_S2_S2_S2_S2_S2__param_2];
	bar.sync 	0;
	cvta.to.global.u64 	%rd23, %rd61;
	mul.wide.s32 	%rd24, %r53, 2;
	add.s64 	%rd25, %rd23, %rd24;
	ld.global.nc.u16 	%rs1, [%rd25];
	// begin inline asm
	{  cvt.f32.f16 %f82, %rs1;}

	// end inline asm
	st.shared.f32 	[%r6], %f82;
	cvta.to.global.u64 	%rd26, %rd62;
	add.s64 	%rd27, %rd26, %rd24;
	ld.global.nc.u16 	%rs2, [%rd27];
	// begin inline asm
	{  cvt.f32.f16 %f83, %rs2;}

	// end inline asm
	mul.f32 	%f89, %f83, 0fBFB8AA3B;
	ex2.approx.f32 	%f90, %f89;
	add.f32 	%f91, %f90, 0f3F800000;
	rcp.rn.f32 	%f26, %f91;
	mul.f32 	%f92, %f26, 0fBF1B4598;
	mul.f32 	%f93, %f92, 0f3FB8AA3B;
	ex2.approx.f32 	%f27, %f93;
	st.shared.f32 	[%r7], %f27;
	cvta.to.global.u64 	%rd28, %rd63;
	add.s64 	%rd29, %rd28, %rd24;
	ld.global.nc.u16 	%rs3, [%rd29];
	// begin inline asm
	{  cvt.f32.f16 %f84, %rs3;}

	// end inline asm
	st.shared.f32 	[%r8], %f84;
	cvta.to.global.u64 	%rd30, %rd64;
	add.s64 	%rd31, %rd30, %rd24;
	ld.global.nc.u16 	%rs4, [%rd31];
	// begin inline asm
	{  cvt.f32.f16 %f85, %rs4;}

	// end inline asm
	st.shared.f32 	[%r9], %f85;
	add.s64 	%rd32, %rd2, %rd24;
	ld.global.nc.u16 	%rs5, [%rd32];
	// begin inline asm
	{  cvt.f32.f16 %f86, %rs5;}

	// end inline asm
	st.shared.f32 	[%r10], %f86;
	add.s64 	%rd33, %rd3, %rd24;
	ld.global.nc.u16 	%rs6, [%rd33];
	// begin inline asm
	{  cvt.f32.f16 %f87, %rs6;}

	// end inline asm
	st.shared.f32 	[%r11], %f87;
	add.s64 	%rd34, %rd4, %rd24;
	ld.global.nc.u16 	%rs7, [%rd34];
	// begin inline asm
	{  cvt.f32.f16 %f88, %rs7;}

	// end inline asm
	st.shared.f32 	[%r12], %f88;
	mul.wide.s32 	%rd35, %r53, 4;
	add.s64 	%rd36, %rd5, %rd35;
	ld.global.nc.f32 	%f94, [%rd36];
	st.shared.f32 	[%r13], %f94;
	bar.sync 	0;
	and.b32  	%r47, %r54, 15;
	setp.ne.s32 	%p2, %r47, 0;
	@%p2 bra 	$L__BB26_4;
	add.s32 	%r48, %r52, -4;
	and.b32  	%r49, %r48, 2147483584;
	add.s32 	%r50, %r49, %r4;
	cvt.u64.u32 	%rd37, %r50;
	cvt.s64.s32 	%rd38, %r51;
	mad.lo.s64 	%rd39, %rd1, %rd38, %rd37;
	shl.b64 	%rd40, %rd39, 2;
	add.s64 	%rd41, %rd6, %rd40;
	ld.global.nc.v4.f32 	{%f325, %f324, %f323, %f322}, [%rd41];
	ld.global.nc.v4.f32 	{%f321, %f320, %f319, %f318}, [%rd41+16];
$L__BB26_4:
	ld.param.u64 	%rd76, [_Z34rwkv7_state_clampw_backward_kernelI6__halfLi8ELi16EEviiPT_S2_S2_S2_S2_S2_S2_PfS3_S3_S2_S2_S2_S2_S2_S2__param_17];
	ld.param.u64 	%rd75, [_Z34rwkv7_state_clampw_backward_kernelI6__halfLi8ELi16EEviiPT_S2_S2_S2_S2_S2_S2_PfS3_S3_S2_S2_S2_S2_S2_S2__param_16];
	ld.param.u64 	%rd74, [_Z34rwkv7_state_clampw_backward_kernelI6__halfLi8ELi16EEviiPT_S2_S2_S2_S2_S2_S2_PfS3_S3_S2_S2_S2_S2_S2_S2__param_15];
	ld.param.u64 	%rd73, [_Z34rwkv7_state_clampw_backward_kernelI6__halfLi8ELi16EEviiPT_S2_S2_S2_S2_S2_S2_PfS3_S3_S2_S2_S2_S2_S2_S2__param_14];
	ld.param.u64 	%rd72, [_Z34rwkv7_state_clampw_backward_kernelI6__halfLi8ELi16EEviiPT_S2_S2_S2_S2_S2_S2_PfS3_S3_S2_S2_S2_S2_S2_S2__param_13];
	ld.param.u64 	%rd71, [_Z34rwkv7_state_clampw_backward_kernelI6__halfLi8ELi16EEviiPT_S2_S2_S2_S2_S2_S2_PfS3_S3_S2_S2_S2_S2_S2_S2__param_12];
	ld.shared.f32 	%f101, [_ZZ34rwkv7_state_clampw_backward_kernelI6__halfLi8ELi16EEviiPT_S2_S2_S2_S2_S2_S2_PfS3_S3_S2_S2_S2_S2_S2_S2_E2dy];
	fma.rn.f32 	%f102, %f325, %f101, 0f00000000;
	ld.shared.f32 	%f103, [_ZZ34rwkv7_state_clampw_backward_kernelI6__halfLi8ELi16EEviiPT_S2_S2_S2_S2_S2_S2_PfS3_S3_S2_S2_S2_S2_S2_S2_E2dy+4];
	fma.rn.f32 	%f104, %f324, %f103, %f102;
	ld.shared.f32 	%f105, [_ZZ34rwkv7_state_clampw_backward_kernelI6__halfLi8ELi16EEviiPT_S2_S2_S2_S2_S2_S2_PfS3_S3_S2_S2_S2_S2_S2_S2_E2dy+8];
	fma.rn.f32 	%f106, %f323, %f105, %f104;
	ld.shared.f32 	%f107, [_ZZ34rwkv7_state_clampw_backward_kernelI6__halfLi8ELi16EEviiPT_S2_S2_S2_S2_S2_S2_PfS3_S3_S2_S2_S2_S2_S2_S2_E2dy+12];
	fma.rn.f32 	%f108, %f322, %f107, %f106;
	ld.shared.f32 	%f109, [_ZZ34rwkv7_state_clampw_backward_kernelI6__halfLi8ELi16EEviiPT_S2_S2_S2_S2_S2_S2_PfS3_S3_S2_S2_S2_S2_S2_S2_E2dy+16];
	fma.rn.f32 	%f110, %f321, %f109, %f108;
	ld.shared.f32 	%f111, [_ZZ34rwkv7_state_clampw_backward_kernelI6__halfLi8ELi16EEviiPT_S2_S2_S2_S2_S2_S2_PfS3_S3_S2_S2_S2_S2_S2_S2_E2dy+20];
	fma.rn.f32 	%f112, %f320, %f111, %f110;
	ld.shared.f32 	%f113, [_ZZ34rwkv7_state_clampw_backward_kernelI6__halfLi8ELi16EEviiPT_S2_S2_S2_S2_S2_S2_PfS3_S3_S2_S2_S2_S2_S2_S2_E2dy+24];
	fma.rn.f32 	%f114, %f319, %f113, %f112;
	ld.shared.f32 	%f115, [_ZZ34rwkv7_state_clampw_backward_kernelI6__halfLi8ELi16EEviiPT_S2_S2_S2_S2_S2_S2_PfS3_S3_S2_S2_S2_S2_S2_S2_E2dy+28];
	fma.rn.f32 	%f95, %f318, %f115, %f114;
	// begin inline asm
	{  cvt.rn.f16.f32 %rs8, %f95;}

	// end inline asm
	cvta.to.global.u64 	%rd42, %rd71;
	mul.wide.s32 	%rd43, %r53, 2;
	add.s64 	%rd44, %rd42, %rd43;
	st.global.u16 	[%rd44], %rs8;
	rcp.rn.f32 	%f116, %f27;
	ld.shared.f32 	%f117, [_ZZ34rwkv7_state_clampw_backward_kernelI6__halfLi8ELi16EEviiPT_S2_S2_S2_S2_S2_S2_PfS3_S3_S2_S2_S2_S2_S2_S2_E1v];
	mul.f32 	%f118, %f84, %f117;
	sub.f32 	%f119, %f325, %f118;
	ld.shared.f32 	%f120, [_ZZ34rwkv7_state_clampw_backward_kernelI6__halfLi8ELi16EEviiPT_S2_S2_S2_S2_S2_S2_PfS3_S3_S2_S2_S2_S2_S2_S2_E2sa];
	mul.f32 	%f121, %f87, %f120;
	sub.f32 	%f122, %f119, %f121;
	mul.f32 	%f325, %f116, %f122;
	ld.shared.f32 	%f123, [_ZZ34rwkv7_state_clampw_backward_kernelI6__halfLi8ELi16EEviiPT_S2_S2_S2_S2_S2_S2_PfS3_S3_S2_S2_S2_S2_S2_S2_E1r];
	fma.rn.f32 	%f124, %f88, %f123, %f333;
	fma.rn.f32 	%f125, %f82, %f101, %f317;
	ld.shared.f32 	%f126, [_ZZ34rwkv7_state_clampw_backward_kernelI6__halfLi8ELi16EEviiPT_S2_S2_S2_S2_S2_S2_PfS3_S3_S2_S2_S2_S2_S2_S2_E1v+4];
	mul.f32 	%f127, %f84, %f126;
	sub.f32 	%f128, %f324, %f127;
	ld.shared.f32 	%f129, [_ZZ34rwkv7_state_clampw_backward_kernelI6__halfLi8ELi16EEviiPT_S2_S2_S2_S2_S2_S2_PfS3_S3_S2_S2_S2_S2_S2_S2_E2sa+4];
	mul.f32 	%f130, %f87, %f129;
	sub.f32 	%f131, %f128, %f130;
	mul.f32 	%f324, %f116, %f131;
	ld.shared.f32 	%f132, [_ZZ34rwkv7_state_clampw_backward_kernelI6__halfLi8ELi16EEviiPT_S2_S2_S2_S2_S2_S2_PfS3_S3_S2_S2_S2_S2_S2_S2_E1r+4];
	fma.rn.f32 	%f133, %f88, %f132, %f332;
	fma.rn.f32 	%f134, %f82, %f103, %f316;
	ld.shared.f32 	%f135, [_ZZ34rwkv7_state_clampw_backward_kernelI6__halfLi8ELi16EEviiPT_S2_S2_S2_S2_S2_S2_PfS3_S3_S2_S2_S2_S2_S2_S2_E1v+8];
	mul.f32 	%f136, %f84, %f135;
	sub.f32 	%f137, %f323, %f136;
	ld.shared.f32 	%f138, [_ZZ34rwkv7_state_clampw_backward_kernelI6__halfLi8ELi16EEviiPT_S2_S2_S2_S2_S2_S2_PfS3_S3_S2_S2_S2_S2_S2_S2_E2sa+8];
	mul.f32 	%f139, %f87, %f138;
	sub.f32 	%f140, %f137, %f139;
	mul.f32 	%f323, %f116, %f140;
	ld.shared.f32 	%f141, [_ZZ34rwkv7_state_clampw_backward_kernelI6__halfLi8ELi16EEviiPT_S2_S2_S2_S2_S2_S2_PfS3_S3_S2_S2_S2_S2_S2_S2_E1r+8];
	fma.rn.f32 	%f142, %f88, %f141, %f331;
	fma.rn.f32 	%f143, %f82, %f105, %f315;
	ld.shared.f32 	%f144, [_ZZ34rwkv7_state_clampw_backward_kernelI6__halfLi8ELi16EEviiPT_S2_S2_S2_S2_S2_S2_PfS3_S3_S2_S2_S2_S2_S2_S2_E1v+12];
	mul.f32 	%f145, %f84, %f144;
	sub.f32 	%f146, %f322, %f145;
	ld.shared.f32 	%f147, [_ZZ34rwkv7_state_clampw_backward_kernelI6__halfLi8ELi16EEviiPT_S2_S2_S2_S2_S2_S2_PfS3_S3_S2_S2_S2_S2_S2_S2_E2sa+12];
	mul.f32 	%f148, %f87, %f147;
	sub.f32 	%f149, %f146, %f148;
	mul.f32 	%f322, %f116, %f149;
	ld.shared.f32 	%f150, [_ZZ34rwkv7_state_clampw_backward_kernelI6__halfLi8ELi16EEviiPT_S2_S2_S2_S2_S2_S2_PfS3_S3_S2_S2_S2_S2_S2_S2_E1r+12];
	fma.rn.f32 	%f151, %f88, %f150, %f330;
	fma.rn.f32 	%f152, %f82, %f107, %f314;
	ld.shared.f32 	%f153, [_ZZ34rwkv7_state_clampw_backward_kernelI6__halfLi8ELi16EEviiPT_S2_S2_S2_S2_S2_S2_PfS3_S3_S2_S2_S2_S2_S2_S2_E1v+16];
	mul.f32 	%f154, %f84, %f153;
	sub.f32 	%f155, %f321, %f154;
	ld.shared.f32 	%f156, [_ZZ34rwkv7_state_clampw_backward_kernelI6__halfLi8ELi16EEviiPT_S2_S2_S2_S2_S2_S2_PfS3_S3_S2_S2_S2_S2_S2_S2_E2sa+16];
	mul.f32 	%f157, %f87, %f156;
	sub.f32 	%f158, %f155, %f157;
	mul.f32 	%f321, %f116, %f158;
	ld.shared.f32 	%f159, [_ZZ34rwkv7_state_clampw_backward_kernelI6__halfLi8ELi16EEviiPT_S2_S2_S2_S2_S2_S2_PfS3_S3_S2_S2_S2_S2_S2_S2_E1r+16];
	fma.rn.f32 	%f160, %f88, %f159, %f329;
	fma.rn.f32 	%f161, %f82, %f109, %f313;
	ld.shared.f32 	%f162, [_ZZ34rwkv7_state_clampw_backward_kernelI6__halfLi8ELi16EEviiPT_S2_S2_S2_S2_S2_S2_PfS3_S3_S2_S2_S2_S2_S2_S2_E1v+20];
	mul.f32 	%f163, %f84, %f162;
	sub.f32 	%f164, %f320, %f163;
	ld.shared.f32 	%f165, [_ZZ34rwkv7_state_clampw_backward_kernelI6__halfLi8ELi16EEviiPT_S2_S2_S2_S2_S2_S2_PfS3_S3_S2_S2_S2_S2_S2_S2_E2sa+20];
	mul.f32 	%f166, %f87, %f165;
	sub.f32 	%f167, %f164, %f166;
	mul.f32 	%f320, %f116, %f167;
	ld.shared.f32 	%f168, [_ZZ34rwkv7_state_clampw_backward_kernelI6__halfLi8ELi16EEviiPT_S2_S2_S2_S2_S2_S2_PfS3_S3_S2_S2_S2_S2_S2_S2_E1r+20];
	fma.rn.f32 	%f169, %f88, %f168, %f328;
	fma.rn.f32 	%f170, %f82, %f111, %f312;
	ld.shared.f32 	%f171, [_ZZ34rwkv7_state_clampw_backward_kernelI6__halfLi8ELi16EEviiPT_S2_S2_S2_S2_S2_S2_PfS3_S3_S2_S2_S2_S2_S2_S2_E1v+24];
	mul.f32 	%f172, %f84, %f171;
	sub.f32 	%f173, %f319, %f172;
	ld.shared.f32 	%f174, [_ZZ34rwkv7_state_clampw_backward_kernelI6__halfLi8ELi16EEviiPT_S2_S2_S2_S2_S2_S2_PfS3_S3_S2_S2_S2_S2_S2_S2_E2sa+24];
	mul.f32 	%f175, %f87, %f174;
	sub.f32 	%f176, %f173, %f175;
	mul.f32 	%f319, %f116, %f176;
	ld.shared.f32 	%f177, [_ZZ34rwkv7_state_clampw_backward_kernelI6__halfLi8ELi16EEviiPT_S2_S2_S2_S2_S2_S2_PfS3_S3_S2_S2_S2_S2_S2_S2_E1r+24];
	fma.rn.f32 	%f178, %f88, %f177, %f327;
	fma.rn.f32 	%f179, %f82, %f113, %f311;
	ld.shared.f32 	%f180, [_ZZ34rwkv7_state_clampw_backward_kernelI6__halfLi8ELi16EEviiPT_S2_S2_S2_S2_S2_S2_PfS3_S3_S2_S2_S2_S2_S2_S2_E1v+28];
	mul.f32 	%f181, %f84, %f180;
	sub.f32 	%f182, %f318, %f181;
	ld.shared.f32 	%f183, [_ZZ34rwkv7_state_clampw_backward_kernelI6__halfLi8ELi16EEviiPT_S2_S2_S2_S2_S2_S2_PfS3_S3_S2_S2_S2_S2_S2_S2_E2sa+28];
	mul.f32 	%f184, %f87, %f183;
	sub.f32 	%f185, %f182, %f184;
	mul.f32 	%f318, %f116, %f185;
	ld.shared.f32 	%f186, [_ZZ34rwkv7_state_clampw_backward_kernelI6__halfLi8ELi16EEviiPT_S2_S2_S2_S2_S2_S2_PfS3_S3_S2_S2_S2_S2_S2_S2_E1r+28];
	fma.rn.f32 	%f187, %f88, %f186, %f326;
	fma.rn.f32 	%f188, %f82, %f115, %f310;
	fma.rn.f32 	%f189, %f125, %f325, 0f00000000;
	fma.rn.f32 	%f190, %f125, %f117, 0f00000000;
	ld.shared.f32 	%f191, [_ZZ34rwkv7_state_clampw_backward_kernelI6__halfLi8ELi16EEviiPT_S2_S2_S2_S2_S2_S2_PfS3_S3_S2_S2_S2_S2_S2_S2_E1k];
	fma.rn.f32 	%f192, %f124, %f191, 0f00000000;
	ld.shared.f32 	%f193, [_ZZ34rwkv7_state_clampw_backward_kernelI6__halfLi8ELi16EEviiPT_S2_S2_S2_S2_S2_S2_PfS3_S3_S2_S2_S2_S2_S2_S2_E1b];
	fma.rn.f32 	%f194, %f124, %f193, 0f00000000;
	fma.rn.f32 	%f195, %f125, %f120, 0f00000000;
	fma.rn.f32 	%f196, %f134, %f324, %f189;
	fma.rn.f32 	%f197, %f134, %f126, %f190;
	ld.shared.f32 	%f198, [_ZZ34rwkv7_state_clampw_backward_kernelI6__halfLi8ELi16EEviiPT_S2_S2_S2_S2_S2_S2_PfS3_S3_S2_S2_S2_S2_S2_S2_E1k+4];
	fma.rn.f32 	%f199, %f133, %f198, %f192;
	ld.shared.f32 	%f200, [_ZZ34rwkv7_state_clampw_backward_kernelI6__halfLi8ELi16EEviiPT_S2_S2_S2_S2_S2_S2_PfS3_S3_S2_S2_S2_S2_S2_S2_E1b+4];
	fma.rn.f32 	%f201, %f133, %f200, %f194;
	fma.rn.f32 	%f202, %f134, %f129, %f195;
	fma.rn.f32 	%f203, %f143, %f323, %f196;
	fma.rn.f32 	%f204, %f143, %f135, %f197;
	ld.shared.f32 	%f205, [_ZZ34rwkv7_state_clampw_backward_kernelI6__halfLi8ELi16EEviiPT_S2_S2_S2_S2_S2_S2_PfS3_S3_S2_S2_S2_S2_S2_S2_E1k+8];
	fma.rn.f32 	%f206, %f142, %f205, %f199;
	ld.shared.f32 	%f207, [_ZZ34rwkv7_state_clampw_backward_kernelI6__halfLi8ELi16EEviiPT_S2_S2_S2_S2_S2_S2_PfS3_S3_S2_S2_S2_S2_S2_S2_E1b+8];
	fma.rn.f32 	%f208, %f142, %f207, %f201;
	fma.rn.f32 	%f209, %f143, %f138, %f202;
	fma.rn.f32 	%f210, %f152, %f322, %f203;
	fma.rn.f32 	%f211, %f152, %f144, %f204;
	ld.shared.f32 	%f212, [_ZZ34rwkv7_state_clampw_backward_kernelI6__halfLi8ELi16EEviiPT_S2_S2_S2_S2_S2_S2_PfS3_S3_S2_S2_S2_S2_S2_S2_E1k+12];
	fma.rn.f32 	%f213, %f151, %f212, %f206;
	ld.shared.f32 	%f214, [_ZZ34rwkv7_state_clampw_backward_kernelI6__halfLi8ELi16EEviiPT_S2_S2_S2_S2_S2_S2_PfS3_S3_S2_S2_S2_S2_S2_S2_E1b+12];
	fma.rn.f32 	%f215, %f151, %f214, %f208;
	fma.rn.f32 	%f216, %f152, %f147, %f209;
	fma.rn.f32 	%f217, %f161, %f321, %f210;
	fma.rn.f32 	%f218, %f161, %f153, %f211;
	ld.shared.f32 	%f219, [_ZZ34rwkv7_state_clampw_backward_kernelI6__halfLi8ELi16EEviiPT_S2_S2_S2_S2_S2_S2_PfS3_S3_S2_S2_S2_S2_S2_S2_E1k+16];
	fma.rn.f32 	%f220, %f160, %f219, %f213;
	ld.shared.f32 	%f221, [_ZZ34rwkv7_state_clampw_backward_kernelI6__halfLi8ELi16EEviiPT_S2_S2_S2_S2_S2_S2_PfS3_S3_S2_S2_S2_S2_S2_S2_E1b+16];
	fma.rn.f32 	%f222, %f160, %f221, %f215;
	fma.rn.f32 	%f223, %f161, %f156, %f216;
	fma.rn.f32 	%f224, %f170, %f320, %f217;
	fma.rn.f32 	%f225, %f170, %f162, %f218;
	ld.shared.f32 	%f226, [_ZZ34rwkv7_state_clampw_backward_kernelI6__halfLi8ELi16EEviiPT_S2_S2_S2_S2_S2_S2_PfS3_S3_S2_S2_S2_S2_S2_S2_E1k+20];
	fma.rn.f32 	%f227, %f169, %f226, %f220;
	ld.shared.f32 	%f228, [_ZZ34rwkv7_state_clampw_backward_kernelI6__halfLi8ELi16EEviiPT_S2_S2_S2_S2_S2_S2_PfS3_S3_S2_S2_S2_S2_S2_S2_E1b+20];
	fma.rn.f32 	%f229, %f169, %f228, %f222;
	fma.rn.f32 	%f230, %f170, %f165, %f223;
	fma.rn.f32 	%f231, %f179, %f319, %f224;
	fma.rn.f32 	%f232, %f179, %f171, %f225;
	ld.shared.f32 	%f233, [_ZZ34rwkv7_state_clampw_backward_kernelI6__halfLi8ELi16EEviiPT_S2_S2_S2_S2_S2_S2_PfS3_S3_S2_S2_S2_S2_S2_S2_E1k+24];
	fma.rn.f32 	%f234, %f178, %f233, %f227;
	ld.shared.f32 	%f235, [_ZZ34rwkv7_state_clampw_backward_kernelI6__halfLi8ELi16EEviiPT_S2_S2_S2_S2_S2_S2_PfS3_S3_S2_S2_S2_S2_S2_S2_E1b+24];
	fma.rn.f32 	%f236, %f178, %f235, %f229;
	fma.rn.f32 	%f237, %f179, %f174, %f230;
	fma.rn.f32 	%f238, %f188, %f318, %f231;
	fma.rn.f32 	%f97, %f188, %f180, %f232;
	ld.shared.f32 	%f239, [_ZZ34rwkv7_state_clampw_backward_kernelI6__halfLi8ELi16EEviiPT_S2_S2_S2_S2_S2_S2_PfS3_S3_S2_S2_S2_S2_S2_S2_E1k+28];
	fma.rn.f32 	%f98, %f187, %f239, %f234;
	ld.shared.f32 	%f240, [_ZZ34rwkv7_state_clampw_backward_kernelI6__halfLi8ELi16EEviiPT_S2_S2_S2_S2_S2_S2_PfS3_S3_S2_S2_S2_S2_S2_S2_E1b+28];
	fma.rn.f32 	%f241, %f187, %f240, %f236;
	fma.rn.f32 	%f99, %f188, %f183, %f237;
	mul.f32 	%f242, %f238, 0fBF1B4598;
	mul.f32 	%f243, %f27, %f242;
	mul.f32 	%f244, %f26, %f243;
	mov.f32 	%f245, 0f3F800000;
	sub.f32 	%f246, %f245, %f26;
	mul.f32 	%f96, %f246, %f244;
	// begin inline asm
	{  cvt.rn.f16.f32 %rs9, %f96;}

	// end inline asm
	cvta.to.global.u64 	%rd45, %rd72;
	add.s64 	%rd46, %rd45, %rd43;
	st.global.u16 	[%rd46], %rs9;
	// begin inline asm
	{  cvt.rn.f16.f32 %rs10, %f97;}

	// end inline asm
	cvta.to.global.u64 	%rd47, %rd73;
	add.s64 	%rd48, %rd47, %rd43;
	st.global.u16 	[%rd48], %rs10;
	// begin inline asm
	{  cvt.rn.f16.f32 %rs11, %f98;}

	// end inline asm
	cvta.to.global.u64 	%rd49, %rd74;
	add.s64 	%rd50, %rd49, %rd43;
	st.global.u16 	[%rd50], %rs11;
	// begin inline asm
	{  cvt.rn.f16.f32 %rs12, %f99;}

	// end inline asm
	cvta.to.global.u64 	%rd51, %rd76;
	add.s64 	%rd52, %rd51, %rd43;
	st.global.u16 	[%rd52], %rs12;
	bar.sync 	0;
	st.shared.f32 	[%r14], %f241;
	bar.sync 	0;
	ld.shared.f32 	%f247, [_ZZ34rwkv7_state_clampw_backward_kernelI6__halfLi8ELi16EEviiPT_S2_S2_S2_S2_S2_S2_PfS3_S3_S2_S2_S2_S2_S2_S2_E10dSb_shared];
	fma.rn.f32 	%f248, %f325, %f247, 0f00000000;
	ld.shared.f32 	%f249, [_ZZ34rwkv7_state_clampw_backward_kernelI6__halfLi8ELi16EEviiPT_S2_S2_S2_S2_S2_S2_PfS3_S3_S2_S2_S2_S2_S2_S2_E10dSb_shared+4];
	fma.rn.f32 	%f250, %f324, %f249, %f248;
	ld.shared.f32 	%f251, [_ZZ34rwkv7_state_clampw_backward_kernelI6__halfLi8ELi16EEviiPT_S2_S2_S2_S2_S2_S2_PfS3_S3_S2_S2_S2_S2_S2_S2_E10dSb_shared+8];
	fma.rn.f32 	%f252, %f323, %f251, %f250;
	ld.shared.f32 	%f253, [_ZZ34rwkv7_state_clampw_backward_kernelI6__halfLi8ELi16EEviiPT_S2_S2_S2_S2_S2_S2_PfS3_S3_S2_S2_S2_S2_S2_S2_E10dSb_shared+12];
	fma.rn.f32 	%f254, %f322, %f253, %f252;
	ld.shared.f32 	%f255, [_ZZ34rwkv7_state_clampw_backward_kernelI6__halfLi8ELi16EEviiPT_S2_S2_S2_S2_S2_S2_PfS3_S3_S2_S2_S2_S2_S2_S2_E10dSb_shared+16];
	fma.rn.f32 	%f256, %f321, %f255, %f254;
	ld.shared.f32 	%f257, [_ZZ34rwkv7_state_clampw_backward_kernelI6__halfLi8ELi16EEviiPT_S2_S2_S2_S2_S2_S2_PfS3_S3_S2_S2_S2_S2_S2_S2_E10dSb_shared+20];
	fma.rn.f32 	%f258, %f320, %f257, %f256;
	ld.shared.f32 	%f259, [_ZZ34rwkv7_state_clampw_backward_kernelI6__halfLi8ELi16EEviiPT_S2_S2_S2_S2_S2_S2_PfS3_S3_S2_S2_S2_S2_S2_S2_E10dSb_shared+24];
	fma.rn.f32 	%f260, %f319, %f259, %f258;
	ld.shared.f32 	%f261, [_ZZ34rwkv7_state_clampw_backward_kernelI6__halfLi8ELi16EEviiPT_S2_S2_S2_S2_S2_S2_PfS3_S3_S2_S2_S2_S2_S2_S2_E10dSb_shared+28];
	fma.rn.f32 	%f100, %f318, %f261, %f260;
	// begin inline asm
	{  cvt.rn.f16.f32 %rs13, %f100;}

	// end inline asm
	cvta.to.global.u64 	%rd53, %rd75;
	add.s64 	%rd54, %rd53, %rd43;
	st.global.u16 	[%rd54], %rs13;
	ld.shared.f32 	%f262, [_ZZ34rwkv7_state_clampw_backward_kernelI6__halfLi8ELi16EEviiPT_S2_S2_S2_S2_S2_S2_PfS3_S3_S2_S2_S2_S2_S2_S2_E1w];
	ld.shared.f32 	%f263, [_ZZ34rwkv7_state_clampw_backward_kernelI6__halfLi8ELi16EEviiPT_S2_S2_S2_S2_S2_S2_PfS3_S3_S2_S2_S2_S2_S2_S2_E1a];
	mul.f32 	%f264, %f241, %f263;
	fma.rn.f32 	%f333, %f124, %f262, %f264;
	mul.f32 	%f265, %f86, %f247;
	fma.rn.f32 	%f317, %f27, %f125, %f265;
	ld.shared.f32 	%f266, [_ZZ34rwkv7_state_clampw_backward_kernelI6__halfLi8ELi16EEviiPT_S2_S2_S2_S2_S2_S2_PfS3_S3_S2_S2_S2_S2_S2_S2_E1w+4];
	ld.shared.f32 	%f267, [_ZZ34rwkv7_state_clampw_backward_kernelI6__halfLi8ELi16EEviiPT_S2_S2_S2_S2_S2_S2_PfS3_S3_S2_S2_S2_S2_S2_S2_E1a+4];
	mul.f32 	%f268, %f241, %f267;
	fma.rn.f32 	%f332, %f133, %f266, %f268;
	mul.f32 	%f269, %f86, %f249;
	fma.rn.f32 	%f316, %f27, %f134, %f269;
	ld.shared.f32 	%f270, [_ZZ34rwkv7_state_clampw_backward_kernelI6__halfLi8ELi16EEviiPT_S2_S2_S2_S2_S2_S2_PfS3_S3_S2_S2_S2_S2_S2_S2_E1w+8];
	ld.shared.f32 	%f271, [_ZZ34rwkv7_state_clampw_backward_kernelI6__halfLi8ELi16EEviiPT_S2_S2_S2_S2_S2_S2_PfS3_S3_S2_S2_S2_S2_S2_S2_E1a+8];
	mul.f32 	%f272, %f241, %f271;
	fma.rn.f32 	%f331, %f142, %f270, %f272;
	mul.f32 	%f273, %f86, %f251;
	fma.rn.f32 	%f315, %f27, %f143, %f273;
	ld.shared.f32 	%f274, [_ZZ34rwkv7_state_clampw_backward_kernelI6__halfLi8ELi16EEviiPT_S2_S2_S2_S2_S2_S2_PfS3_S3_S2_S2_S2_S2_S2_S2_E1w+12];
	ld.shared.f32 	%f275, [_ZZ34rwkv7_state_clampw_backward_kernelI6__halfLi8ELi16EEviiPT_S2_S2_S2_S2_S2_S2_PfS3_S3_S2_S2_S2_S2_S2_S2_E1a+12];
	mul.f32 	%f276, %f241, %f275;
	fma.rn.f32 	%f330, %f151, %f274, %f276;
	mul.f32 	%f277, %f86, %f253;
	fma.rn.f32 	%f314, %f27, %f152, %f277;
	ld.shared.f32 	%f278, [_ZZ34rwkv7_state_clampw_backward_kernelI6__halfLi8ELi16EEviiPT_S2_S2_S2_S2_S2_S2_PfS3_S3_S2_S2_S2_S2_S2_S2_E1w+16];
	ld.shared.f32 	%f279, [_ZZ34rwkv7_state_clampw_backward_kernelI6__halfLi8ELi16EEviiPT_S2_S2_S2_S2_S2_S2_PfS3_S3_S2_S2_S2_S2_S2_S2_E1a+16];
	mul.f32 	%f280, %f241, %f279;
	fma.rn.f32 	%f329, %f160, %f278, %f280;
	mul.f32 	%f281, %f86, %f255;
	fma.rn.f32 	%f313, %f27, %f161, %f281;
	ld.shared.f32 	%f282, [_ZZ34rwkv7_state_clampw_backward_kernelI6__halfLi8ELi16EEviiPT_S2_S2_S2_S2_S2_S2_PfS3_S3_S2_S2_S2_S2_S2_S2_E1w+20];
	ld.shared.f32 	%f283, [_ZZ34rwkv7_state_clampw_backward_kernelI6__halfLi8ELi16EEviiPT_S2_S2_S2_S2_S2_S2_PfS3_S3_S2_S2_S2_S2_S2_S2_E1a+20];
	mul.f32 	%f284, %f241, %f283;
	fma.rn.f32 	%f328, %f169, %f282, %f284;
	mul.f32 	%f285, %f86, %f257;
	fma.rn.f32 	%f312, %f27, %f170, %f285;
	ld.shared.f32 	%f286, [_ZZ34rwkv7_state_clampw_backward_kernelI6__halfLi8ELi16EEviiPT_S2_S2_S2_S2_S2_S2_PfS3_S3_S2_S2_S2_S2_S2_S2_E1w+24];
	ld.shared.f32 	%f287, [_ZZ34rwkv7_state_clampw_backward_kernelI6__halfLi8ELi16EEviiPT_S2_S2_S2_S2_S2_S2_PfS3_S3_S2_S2_S2_S2_S2_S2_E1a+24];
	mul.f32 	%f288, %f241, %f287;
	fma.rn.f32 	%f327, %f178, %f286, %f288;
	mul.f32 	%f289, %f86, %f259;
	fma.rn.f32 	%f311, %f27, %f179, %f289;
	ld.shared.f32 	%f290, [_ZZ34rwkv7_state_clampw_backward_kernelI6__halfLi8ELi16EEviiPT_S2_S2_S2_S2_S2_S2_PfS3_S3_S2_S2_S2_S2_S2_S2_E1w+28];
	ld.shared.f32 	%f291, [_ZZ34rwkv7_state_clampw_backward_kernelI6__halfLi8ELi16EEviiPT_S2_S2_S2_S2_S2_S2_PfS3_S3_S2_S2_S2_S2_S2_S2_E1a+28];
	mul.f32 	%f292, %f241, %f291;
	fma.rn.f32 	%f326, %f187, %f290, %f292;
	mul.f32 	%f293, %f86, %f261;
	fma.rn.f32 	%f310, %f27, %f188, %f293;
	sub.s32 	%r53, %r53, %r5;
	add.s32 	%r52, %r52, -4;
	setp.gt.u32 	%p3, %r54, 1;
	add.s32 	%r54, %r54, -1;
	@%p3 bra 	$L__BB26_2;
$L__BB26_5:
	ld.param.u64 	%rd70, [_Z34rwkv7_state_clampw_backward_kernelI6__halfLi8ELi16EEviiPT_S2_S2_S2_S2_S2_S2_PfS3_S3_S2_S2_S2_S2_S2_S2__param_11];
	cvta.to.global.u64 	%rd55, %rd70;
	cvt.u64.u32 	%rd56, %r4;
	shl.b64 	%rd57, %rd1, 6;
	add.s64 	%rd58, %rd57, %rd56;
	shl.b64 	%rd59, %rd58, 2;
	add.s64 	%rd60, %rd55, %rd59;
	st.global.f32 	[%rd60], %f333;
	st.global.f32 	[%rd60+4], %f332;
	st.global.f32 	[%rd60+8], %f331;
	st.global.f32 	[%rd60+12], %f330;
	st.global.f32 	[%rd60+16], %f329;
	st.global.f32 	[%rd60+20], %f328;
	st.global.f32 	[%rd60+24], %f327;
	st.global.f32 	[%rd60+28], %f326;
	ret;

}
	// .globl	_Z34rwkv7_state_clampw_backward_kernelI6__halfLi16ELi16EEviiPT_S2_S2_S2_S2_S2_S2_PfS3_S3_S2_S2_S2_S2_S2_S2_
.visible .entry _Z34rwkv7_state_clampw_backward_kernelI6__halfLi16ELi16EEviiPT_S2_S2_S2_S2_S2_S2_PfS3_S3_S2_S2_S2_S2_S2_S2_(
	.param .u32 _Z34rwkv7_state_clampw_backward_kernelI6__halfLi16ELi16EEviiPT_S2_S2_S2_S2_S2_S2_PfS3_S3_S2_S2_S2_S2_S2_S2__param_0,
	.param .u32 _Z34rwkv7_state_clampw_backward_kernelI6__halfLi16ELi16EEviiPT_S2_S2_S2_S2_S2_S2_PfS3_S3_S2_S2_S2_S2_S2_S2__param_1,
	.param .u64 .ptr .align 1 _Z34rwkv7_state_clampw_backward_kernelI6__halfLi16ELi16EEviiPT_S2_S2_S2_S2_S2_S2_PfS3_S3_S2_S2_S2_S2_S2_S2__param_2,
	.param .u64 .ptr .align 1 _Z34rwkv7_state_clampw_backward_kernelI6__halfLi16ELi16EEviiPT_S2_S2_S2_S2_S2_S2_PfS3_S3_S2_S2_S2_S2_S2_S2__param_3,
	.param .u64 .ptr .align 1 _Z34rwkv7_state_clampw_backward_kernelI6__halfLi16ELi16EEviiPT_S2_S2_S2_S2_S2_S2_PfS3_S3_S2_S2_S2_S2_S2_S2__param_4,
	.param .u64 .ptr .align 1 _Z34rwkv7_state_clampw_backward_kernelI6__halfLi16ELi16EEviiPT_S2_S2_S2_S2_S2_S2_PfS3_S3_S2_S2_S2_S2_S2_S2__param_5,
	.param .u64 .ptr .align 1 _Z34rwkv7_state_clampw_backward_kernelI6__halfLi16ELi16EEviiPT_S2_S2_S2_S2_S2_S2_PfS3_S3_S2_S2_S2_S2_S2_S2__param_6,
	.param .u64 .ptr .align 1 _Z34rwkv7_state_clampw_backward_kernelI6__halfLi16ELi16EEviiPT_S2_S2_S2_S2_S2_S2_PfS3_S3_S2_S2_S2_S2_S2_S2__param_7,
	.param .u64 .ptr .align 1 _Z34rwkv7_state_clampw_backward_kernelI6__halfLi16ELi16EEviiPT_S2_S2_S2_S2_S2_S2_PfS3_S3_S2_S2_S2_S2_S2_S2__param_8,
	.param .u64 .ptr .align 1 _Z34rwkv7_state_clampw_backward_kernelI6__halfLi16ELi16EEviiPT_S2_S2_S2_S2_S2_S2_PfS3_S3_S2_S2_S2_S2_S2_S2__param_9,
	.param .u64 .ptr .align 1 _Z34rwkv7_state_clampw_backward_kernelI6__halfLi16ELi16EEviiPT_S2_S2_S2_S2_S2_S2_PfS3_S3_S2_S2_S2_S2_S2_S2__param_10,
	.param .u64 .ptr .align 1 _Z34rwkv7_state_clampw_backward_kernelI6__halfLi16ELi16EEviiPT_S2_S2_S2_S2_S2_S2_PfS3_S3_S2_S2_S2_S2_S2_S2__param_11,
	.param .u64 .ptr .align 1 _Z34rwkv7_state_clampw_backward_kernelI6__halfLi16ELi16EEviiPT_S2_S2_S2_S2_S2_S2_PfS3_S3_S2_S2_S2_S2_S2_S2__param_12,
	.param .u64 .ptr .align 1 _Z34rwkv7_state_clampw_backward_kernelI6__halfLi16ELi16EEviiPT_S2_S2_S2_S2_S2_S2_PfS3_S3_S2_S2_S2_S2_S2_S2__param_13,
	.param .u64 .ptr .align 1 _Z34rwkv7_state_clampw_backward_kernelI6__halfLi16ELi16EEviiPT_S2_S2_S2_S2_S2_S2_PfS3_S3_S2_S2_S2_S2_S2_S2__param_14,
	.param .u64 .ptr .align 1 _Z34rwkv7_state_clampw_backward_kernelI6__halfLi16ELi16EEviiPT_S2_S2_S2_S2_S2_S2_PfS3_S3_S2_S2_S2_S2_S2_S2__param_15,
	.param .u64 .ptr .align 1 _Z34rwkv7_state_clampw_backward_kernelI6__halfLi16ELi16EEviiPT_S2_S2_S2_S2_S2_S2_PfS3_S3_S2_S2_S2_S2_S2_S2__param_16,
	.param .u64 .ptr .align 1 _Z34rwkv7_state_clampw_backward_kernelI6__halfLi16ELi16EEviiPT_S2_S2_S2_S2_S2_S2_PfS3_S3_S2_S2_S2_S2_S2_S2__param_17
)
{
	.reg .pred 	%p<4>;
	.reg .b16 	%rs<14>;
	.reg .b32 	%r<55>;
	.reg .b32 	%f<638>;
	.reg .b64 	%rd<68>;
	// demoted variable
	.shared .align 4 .b8 _ZZ34rwkv7_state_clampw_backward_kernelI6__halfLi16ELi16EEviiPT_S2_S2_S2_S2_S2_S2_PfS3_S3_S2_S2_S2_S2_S2_S2_E1r[64];
	// demoted variable
	.shared .align 4 .b8 _ZZ34rwkv7_state_clampw_backward_kernelI6__halfLi16ELi16EEviiPT_S2_S2_S2_S2_S2_S2_PfS3_S3_S2_S2_S2_S2_S2_S2_E1w[64];
	// demoted variable
	.shared .align 4 .b8 _ZZ34rwkv7_state_clampw_backward_kernelI6__halfLi16ELi16EEviiPT_S2_S2_S2_S2_S2_S2_PfS3_S3_S2_S2_S2_S2_S2_S2_E1k[64];
	// demoted variable
	.shared .align 4 .b8 _ZZ34rwkv7_state_clampw_backward_kernelI6__halfLi16ELi16EEviiPT_S2_S2_S2_S2_S2_S2_PfS3_S3_S2_S2_S2_S2_S2_S2_E1v[64];
	// demoted variable
	.shared .align 4 .b8 _ZZ34rwkv7_state_clampw_backward_kernelI6__halfLi16ELi16EEviiPT_S2_S2_S2_S2_S2_S2_PfS3_S3_S2_S2_S2_S2_S2_S2_E1a[64];
	// demoted variable
	.shared .align 4 .b8 _ZZ34rwkv7_state_clampw_backward_kernelI6__halfLi16ELi16EEviiPT_S2_S2_S2_S2_S2_S2_PfS3_S3_S2_S2_S2_S2_S2_S2_E1b[64];
	// demoted variable
	.shared .align 4 .b8 _ZZ34rwkv7_state_clampw_backward_kernelI6__halfLi16ELi16EEviiPT_S2_S2_S2_S2_S2_S2_PfS3_S3_S2_S2_S2_S2_S2_S2_E2dy[64];
	// demoted variable
	.shared .align 4 .b8 _ZZ34rwkv7_state_clampw_backward_kernelI6__halfLi16ELi16EEviiPT_S2_S2_S2_S2_S2_S2_PfS3_S3_S2_S2_S2_S2_S2_S2_E2sa[64];
	// demoted variable
	.shared .align 4 .b8 _ZZ34rwkv7_state_clampw_backward_kernelI6__halfLi16ELi16EEviiPT_S2_S2_S2_S2_S2_S2_PfS3_S3_S2_S2_S2_S2_S2_S2_E10dSb_shared[64];
	ld.param.u32 	%r54, [_Z34rwkv7_state_clampw_backward_kernelI6__halfLi16ELi16EEviiPT_S2_S2_S2_S2_S2_S2_PfS3_S3_S2_S2_S2_S2_S2_S2__param_0];
	ld.param.u32 	%r25, [_Z34rwkv7_state_clampw_backward_kernelI6__halfLi16ELi16EEviiPT_S2_S2_S2_S2_S2_S2_PfS3_S3_S2_S2_S2_S2_S2_S2__param_1];
	ld.param.u64 	%rd12, [_Z34rwkv7_state_clampw_backward_kernelI6__halfLi16ELi16EEviiPT_S2_S2_S2_S2_S2_S2_PfS3_S3_S2_S2_S2_S2_S2_S2__param_3];
	ld.param.u64 	%rd14, [_Z34rwkv7_state_clampw_backward_kernelI6__halfLi16ELi16EEviiPT_S2_S2_S2_S2_S2_S2_PfS3_S3_S2_S2_S2_S2_S2_S2__param_5];
	ld.param.u64 	%rd15, [_Z34rwkv7_state_clampw_backward_kernelI6__halfLi16ELi16EEviiPT_S2_S2_S2_S2_S2_S2_PfS3_S3_S2_S2_S2_S2_S2_S2__param_6];
	ld.param.u64 	%rd16, [_Z34rwkv7_state_clampw_backward_kernelI6__halfLi16ELi16EEviiPT_S2_S2_S2_S2_S2_S2_PfS3_S3_S2_S2_S2_S2_S2_S2__param_7];
	ld.param.u64 	%rd18, [_Z34rwkv7_state_clampw_backward_kernelI6__halfLi16ELi16EEviiPT_S2_S2_S2_S2_S2_S2_PfS3_S3_S2_S2_S2_S2_S2_S2__param_9];
	ld.param.u64 	%rd19, [_Z34rwkv7_state_clampw_backward_kernelI6__halfLi16ELi16EEviiPT_S2_S2_S2_S2_S2_S2_PfS3_S3_S2_S2_S2_S2_S2_S2__param_10];
	ld.param.u64 	%rd21, [_Z34rwkv7_state_clampw_backward_kernelI6__halfLi16ELi16EEviiPT_S2_S2_S2_S2_S2_S2_PfS3_S3_S2_S2_S2_S2_S2_S2__param_12];
	ld.param.u64 	%rd22, [_Z34rwkv7_state_clampw_backward_kernelI6__halfLi16ELi16EEviiPT_S2_S2_S2_S2_S2_S2_PfS3_S3_S2_S2_S2_S2_S2_S2__param_13];
	ld.param.u64 	%rd23, [_Z34rwkv7_state_clampw_backward_kernelI6__halfLi16ELi16EEviiPT_S2_S2_S2_S2_S2_S2_PfS3_S3_S2_S2_S2_S2_S2_S2__param_14];
	mov.u32 	%r26, %ctaid.y;
	mov.u32 	%r1, %ctaid.x;
	mov.u32 	%r2, %tid.x;
	mul.lo.s32 	%r3, %r25, %r26;
	add.s32 	%r27, %r3, %r1;
	cvt.s64.s32 	%rd1, %r27;
	shl.b32 	%r4, %r2, 4;
	setp.lt.s32 	%p1, %r54, 1;
	mov.f32 	%f622, 0f00000000;
	mov.f32 	%f623, %f622;
	mov.f32 	%f624, %f622;
	mov.f32 	%f625, %f622;
	mov.f32 	%f626, %f622;
	mov.f32 	%f627, %f622;
	mov.f32 	%f628, %f622;
	mov.f32 	%f629, %f622;
	mov.f32 	%f630, %f622;
	mov.f32 	%f631, %f622;
	mov.f32 	%f632, %f622;
	mov.f32 	%f633, %f622;
	mov.f32 	%f634, %f622;
	mov.f32 	%f635, %f622;
	mov.f32 	%f636, %f622;
	mov.f32 	%f637, %f622;
	@%p1 bra 	$L__BB27_5;
	shl.b32 	%r5, %r25, 4;
	mad.lo.s32 	%r28, %r3, %r54, %r1;
	shl.b32 	%r29, %r28, 4;
	shl.b32 	%r30, %r2, 2;
	mov.u32 	%r31, _ZZ34rwkv7_state_clampw_backward_kernelI6__halfLi16ELi16EEviiPT_S2_S2_S2_S2_S2_S2_PfS3_S3_S2_S2_S2_S2_S2_S2_E1r;
	add.s32 	%r6, %r31, %r30;
	mov.u32 	%r32, _ZZ34rwkv7_state_clampw_backward_kernelI6__halfLi16ELi16EEviiPT_S2_S2_S2_S2_S2_S2_PfS3_S3_S2_S2_S2_S2_S2_S2_E1w;
	add.s32 	%r7, %r32, %r30;
	mov.u32 	%r33, _ZZ34rwkv7_state_clampw_backward_kernelI6__halfLi16ELi16EEviiPT_S2_S2_S2_S2_S2_S2_PfS3_S3_S2_S2_S2_S2_S2_S2_E1k;
	add.s32 	%r8, %r33, %r30;
	mov.u32 	%r34, _ZZ34rwkv7_state_clampw_backward_kernelI6__halfLi16ELi16EEviiPT_S2_S2_S2_S2_S2_S2_PfS3_S3_S2_S2_S2_S2_S2_S2_E1v;
	add.s32 	%r9, %r34, %r30;
	mov.u32 	%r35, _ZZ34rwkv7_state_clampw_backward_kernelI6__halfLi16ELi16EEviiPT_S2_S2_S2_S2_S2_S2_PfS3_S3_S2_S2_S2_S2_S2_S2_E1a;
	add.s32 	%r10, %r35, %r30;
	mov.u32 	%r36, _ZZ34rwkv7_state_clampw_backward_kernelI6__halfLi16ELi16EEviiPT_S2_S2_S2_S2_S2_S2_PfS3_S3_S2_S2_S2_S2_S2_S2_E1b;
	add.s32 	%r11, %r36, %r30;
	mov.u32 	%r37, _ZZ34rwkv7_state_clampw_backward_kernelI6__halfLi16ELi16EEviiPT_S2_S2_S2_S2_S2_S2_PfS3_S3_S2_S2_S2_S2_S2_S2_E2dy;
	add.s32 	%r12, %r37, %r30;
	mov.u32 	%r38, _ZZ34rwkv7_state_clampw_backward_kernelI6__halfLi16ELi16EEviiPT_S2_S2_S2_S2_S2_S2_PfS3_S3_S2_S2_S2_S2_S2_S2_E2sa;
	add.s32 	%r13, %r38, %r30;
	mov.u32 	%r39, _ZZ34rwkv7_state_clampw_backward_kernelI6__halfLi16ELi16EEviiPT_S2_S2_S2_S2_S2_S2_PfS3_S3_S2_S2_S2_S2_S2_S2_E10dSb_shared;
	add.s32 	%r14, %r39, %r30;
	add.s32 	%r40, %r54, -1;
	mul.lo.s32 	%r41, %r25, %r40;
	shl.b32 	%r42, %r41, 4;
	add.s32 	%r43, %r2, %r42;
	add.s32 	%r53, %r43, %r29;
	shl.b32 	%r52, %r54, 4;
	shr.s32 	%r44, %r54, 31;
	shr.u32 	%r45, %r44, 28;
	add.s32 	%r46, %r54, %r45;
	shr.s32 	%r17, %r46, 4;
	cvta.to.global.u64 	%rd2, %rd12;
	cvta.to.global.u64 	%rd3, %rd14;
	cvta.to.global.u64 	%rd4, %rd15;
	cvta.to.global.u64 	%rd5, %rd16;
	cvta.to.global.u64 	%rd6, %rd19;
	cvta.to.global.u64 	%rd7, %rd21;
	cvta.to.global.u64 	%rd8, %rd22;
	cvta.to.global.u64 	%rd9, %rd23;
	cvta.to.global.u64 	%rd10, %rd18;
	mov.f32 	%f606, 0f00000000;
	shl.b32 	%r51, %r17, 8;
	mov.f32 	%f607, %f606;
	mov.f32 	%f608, %f606;
	mov.f32 	%f609, %f606;
	mov.f32 	%f610, %f606;
	mov.f32 	%f611, %f606;
	mov.f32 	%f612, %f606;
	mov.f32 	%f613, %f606;
	mov.f32 	%f614, %f606;
	mov.f32 	%f615, %f606;
	mov.f32 	%f616, %f606;
	mov.f32 	%f617, %f606;
	mov.f32 	%f618, %f606;
	mov.f32 	%f619, %f606;
	mov.f32 	%f620, %f606;
	mov.f32 	%f621, %f606;
	mov.f32 	%f622, %f606;
	mov.f32 	%f623, %f606;
	mov.f32 	%f624, %f606;
	mov.f32 	%f625, %f606;
	mov.f32 	%f626, %f606;
	mov.f32 	%f627, %f606;
	mov.f32 	%f628, %f606;
	mov.f32 	%f629, %f606;
	mov.f32 	%f630, %f606;
	mov.f32 	%f631, %f606;
	mov.f32 	%f632, %f606;
	mov.f32 	%f633, %f606;
	mov.f32 	%f634, %f606;
	mov.f32 	%f635, %f606;
	mov.f32 	%f636, %f606;
	mov.f32 	%f637, %f606;
	mov.f32 	%f590, %f606;
	mov.f32 	%f591, %f606;
	mov.f32 	%f592, %f606;
	mov.f32 	%f593, %f606;
	mov.f32 	%f594, %f606;
	mov.f32 	%f595, %f606;
	mov.f32 	%f596, %f606;
	mov.f32 	%f597, %f606;
	mov.f32 	%f598, %f606;
	mov.f32 	%f599, %f606;
	mov.f32 	%f600, %f606;
	mov.f32 	%f601, %f606;
	mov.f32 	%f602, %f606;
	mov.f32 	%f603, %f606;
	mov.f32 	%f604, %f606;
	mov.f32 	%f605, %f606;
$L__BB27_2:
	ld.param.u64 	%rd63, [_Z34rwkv7_state_clampw_backward_kernelI6__halfLi16ELi16EEviiPT_S2_S2_S2_S2_S2_S2_PfS3_S3_S2_S2_S2_S2_S2_S2__param_8];
	ld.param.u64 	%rd62, [_Z34rwkv7_state_clampw_backward_kernelI6__halfLi16ELi16EEviiPT_S2_S2_S2_S2_S2_S2_PfS3_S3_S2_S2_S2_S2_S2_S2__param_4];
	ld.param.u64 	%rd61, [_Z34rwkv7_state_clampw_backward_kernelI6__halfLi16ELi16EEviiPT_S2_S2_S2_S2_S2_S2_PfS3_S3_S2_S2_S2_S2_S2_S2__param_2];
	bar.sync 	0;
	cvta.to.global.u64 	%rd27, %rd61;
	mul.wide.s32 	%rd28, %r53, 2;
	add.s64 	%rd29, %rd27, %rd28;
	ld.global.nc.u16 	%rs1, [%rd29];
	// begin inline asm
	{  cvt.f32.f16 %f154, %rs1;}

	// end inline asm
	st.shared.f32 	[%r6], %f154;
	add.s64 	%rd30, %rd2, %rd28;
	ld.global.nc.u16 	%rs2, [%rd30];
	// begin inline asm
	{  cvt.f32.f16 %f155, %rs2;}

	// end inline asm
	mul.f32 	%f161, %f155, 0fBFB8AA3B;
	ex2.approx.f32 	%f162, %f161;
	add.f32 	%f163, %f162, 0f3F800000;
	rcp.rn.f32 	%f50, %f163;
	mul.f32 	%f164, %f50, 0fBF1B4598;
	mul.f32 	%f165, %f164, 0f3FB8AA3B;
	ex2.approx.f32 	%f51, %f165;
	st.shared.f32 	[%r7], %f51;
	cvta.to.global.u64 	%rd31, %rd62;
	add.s64 	%rd32, %rd31, %rd28;
	ld.global.nc.u16 	%rs3, [%rd32];
	// begin inline asm
	{  cvt.f32.f16 %f156, %rs3;}

	// end inline asm
	st.shared.f32 	[%r8], %f156;
	add.s64 	%rd33, %rd3, %rd28;
	ld.global.nc.u16 	%rs4, [%rd33];
	// begin inline asm
	{  cvt.f32.f16 %f157, %rs4;}

	// end inline asm
	st.shared.f32 	[%r9], %f157;
	add.s64 	%rd34, %rd4, %rd28;
	ld.global.nc.u16 	%rs5, [%rd34];
	// begin inline asm
	{  cvt.f32.f16 %f158, %rs5;}

	// end inline asm
	st.shared.f32 	[%r10], %f158;
	add.s64 	%rd35, %rd5, %rd28;
	ld.global.nc.u16 	%rs6, [%rd35];
	// begin inline asm
	{  cvt.f32.f16 %f159, %rs6;}

	// end inline asm
	st.shared.f32 	[%r11], %f159;
	cvta.to.global.u64 	%rd36, %rd63;
	add.s64 	%rd37, %rd36, %rd28;
	ld.global.nc.u16 	%rs7, [%rd37];
	// begin inline asm
	{  cvt.f32.f16 %f160, %rs7;}

	// end inline asm
	st.shared.f32 	[%r12], %f160;
	mul.wide.s32 	%rd38, %r53, 4;
	add.s64 	%rd39, %rd6, %rd38;
	ld.global.nc.f32 	%f166, [%rd39];
	st.shared.f32 	[%r13], %f166;
	bar.sync 	0;
	and.b32  	%r47, %r54, 15;
	setp.ne.s32 	%p2, %r47, 0;
	@%p2 bra 	$L__BB27_4;
	add.s32 	%r48, %r52, -16;
	and.b32  	%r49, %r48, 2147483392;
	add.s32 	%r50, %r49, %r4;
	cvt.u64.u32 	%rd40, %r50;
	cvt.s64.s32 	%rd41, %r51;
	mad.lo.s64 	%rd42, %rd1, %rd41, %rd40;
	shl.b64 	%rd43, %rd42, 2;
	add.s64 	%rd44, %rd10, %rd43;
	ld.global.nc.v4.f32 	{%f621, %f620, %f619, %f618}, [%rd44];
	ld.global.nc.v4.f32 	{%f617, %f616, %f615, %f614}, [%rd44+16];
	ld.global.nc.v4.f32 	{%f613, %f612, %f611, %f610}, [%rd44+32];
	ld.global.nc.v4.f32 	{%f609, %f608, %f607, %f606}, [%rd44+48];
$L__BB27_4:
	ld.param.u64 	%rd67, [_Z34rwkv7_state_clampw_backward_kernelI6__halfLi16ELi16EEviiPT_S2_S2_S2_S2_S2_S2_PfS3_S3_S2_S2_S2_S2_S2_S2__param_17];
	ld.param.u64 	%rd66, [_Z34rwkv7_state_clampw_backward_kernelI6__halfLi16ELi16EEviiPT_S2_S2_S2_S2_S2_S2_PfS3_S3_S2_S2_S2_S2_S2_S2__param_16];
	ld.param.u64 	%rd65, [_Z34rwkv7_state_clampw_backward_kernelI6__halfLi16ELi16EEviiPT_S2_S2_S2_S2_S2_S2_PfS3_S3_S2_S2_S2_S2_S2_S2__param_15];
	ld.shared.f32 	%f173, [_ZZ34rwkv7_state_clampw_backward_kernelI6__halfLi16ELi16EEviiPT_S2_S2_S2_S2_S2_S2_PfS3_S3_S2_S2_S2_S2_S2_S2_E2dy];
	fma.rn.f32 	%f174, %f621, %f173, 0f00000000;
	ld.shared.f32 	%f175, [_ZZ34rwkv7_state_clampw_backward_kernelI6__halfLi16ELi16EEviiPT_S2_S2_S2_S2_S2_S2_PfS3_S3_S2_S2_S2_S2_S2_S2_E2dy+4];
	fma.rn.f32 	%f176, %f620, %f175, %f174;
	ld.shared.f32 	%f177, [_ZZ34rwkv7_state_clampw_backward_kernelI6__halfLi16ELi16EEviiPT_S2_S2_S2_S2_S2_S2_PfS3_S3_S2_S2_S2_S2_S2_S2_E2dy+8];
	fma.rn.f32 	%f178, %f619, %f177, %f176;
	ld.shared.f32 	%f179, [_ZZ34rwkv7_state_clampw_backward_kernelI6__halfLi16ELi16EEviiPT_S2_S2_S2_S2_S2_S2_PfS3_S3_S2_S2_S2_S2_S2_S2_E2dy+12];
	fma.rn.f32 	%f180, %f618, %f179, %f178;
	ld.shared.f32 	%f181, [_ZZ34rwkv7_state_clampw_backward_kernelI6__halfLi16ELi16EEviiPT_S2_S2_S2_S2_S2_S2_PfS3_S3_S2_S2_S2_S2_S2_S2_E2dy+16];
	fma.rn.f32 	%f182, %f617, %f181, %f180;
	ld.shared.f32 	%f183, [_ZZ34rwkv7_state_clampw_backward_kernelI6__halfLi16ELi16EEviiPT_S2_S2_S2_S2_S2_S2_PfS3_S3_S2_S2_S2_S2_S2_S2_E2dy+20];
	fma.rn.f32 	%f184, %f616, %f183, %f182;
	ld.shared.f32 	%f185, [_ZZ34rwkv7_state_clampw_backward_kernelI6__halfLi16ELi16EEviiPT_S2_S2_S2_S2_S2_S2_PfS3_S3_S2_S2_S2_S2_S2_S2_E2dy+24];
	fma.rn.f32 	%f186, %f615, %f185, %f184;
	ld.shared.f32 	%f187, [_ZZ34rwkv7_state_clampw_backward_kernelI6__halfLi16ELi16EEviiPT_S2_S2_S2_S2_S2_S2_PfS3_S3_S2_S2_S2_S2_S2_S2_E2dy+28];
	fma.rn.f32 	%f188, %f614, %f187, %f186;
	ld.shared.f32 	%f189, [_ZZ34rwkv7_state_clampw_backward_kernelI6__halfLi16ELi16EEviiPT_S2_S2_S2_S2_S2_S2_PfS3_S3_S2_S2_S2_S2_S2_S2_E2dy+32];
	fma.rn.f32 	%f190, %f613, %f189, %f188;
	ld.shared.f32 	%f191, [_ZZ34rwkv7_state_clampw_backward_kernelI6__halfLi16ELi16EEviiPT_S2_S2_S2_S2_S2_S2_PfS3_S3_S2_S2_S2_S2_S2_S2_E2dy+36];
	fma.rn.f32 	%f192, %f612, %f191, %f190;
	ld.shared.f32 	%f193, [_ZZ34rwkv7_state_clampw_backward_kernelI6__halfLi16ELi16EEviiPT_S2_S2_S2_S2_S2_S2_PfS3_S3_S2_S2_S2_S2_S2_S2_E2dy+40];
	fma.rn.f32 	%f194, %f611, %f193, %f192;
	ld.shared.f32 	%f195, [_ZZ34rwkv7_state_clampw_backward_kernelI6__halfLi16ELi16EEviiPT_S2_S2_S2_S2_S2_S2_PfS3_S3_S2_S2_S2_S2_S2_S2_E2dy+44];
	fma.rn.f32 	%f196, %f610, %f195, %f194;
	ld.shared.f32 	%f197, [_ZZ34rwkv7_state_clampw_backward_kernelI6__halfLi16ELi16EEviiPT_S2_S2_S2_S2_S2_S2_PfS3_S3_S2_S2_S2_S2_S2_S2_E2dy+48];
	fma.rn.f32 	%f198, %f609, %f197, %f196;
	ld.shared.f32 	%f199, [_ZZ34rwkv7_state_clampw_backward_kernelI6__halfLi16ELi16EEviiPT_S2_S2_S2_S2_S2_S2_PfS3_S3_S2_S2_S2_S2_S2_S2_E2dy+52];
	fma.rn.f32 	%f200, %f608, %f199, %f198;
	ld.shared.f32 	%f201, [_ZZ34rwkv7_state_clampw_backward_kernelI6__halfLi16ELi16EEviiPT_S2_S2_S2_S2_S2_S2_PfS3_S3_S2_S2_S2_S2_S2_S2_E2dy+56];
	fma.rn.f32 	%f202, %f607, %f201, %f200;
	ld.shared.f32 	%f203, [_ZZ34rwkv7_state_clampw_backward_kernelI6__halfLi16ELi16EEviiPT_S2_S2_S2_S2_S2_S2_PfS3_S3_S2_S2_S2_S2_S2_S2_E2dy+60];
	fma.rn.f32 	%f167, %f606, %f203, %f202;
	// begin inline asm
	{  cvt.rn.f16.f32 %rs8, %f167;}

	// end inline asm
	mul.wide.s32 	%rd45, %r53, 2;
	add.s64 	%rd46, %rd7, %rd45;
	st.global.u16 	[%rd46], %rs8;
	rcp.rn.f32 	%f204, %f51;
	ld.shared.f32 	%f205, [_ZZ34rwkv7_state_clampw_backward_kernelI6__halfLi16ELi16EEviiPT_S2_S2_S2_S2_S2_S2_PfS3_S3_S2_S2_S2_S2_S2_S2_E1v];
	mul.f32 	%f206, %f156, %f205;
	sub.f32 	%f207, %f621, %f206;
	ld.shared.f32 	%f208, [_ZZ34rwkv7_state_clampw_backward_kernelI6__halfLi16ELi16EEviiPT_S2_S2_S2_S2_S2_S2_PfS3_S3_S2_S2_S2_S2_S2_S2_E2sa];
	mul.f32 	%f209, %f159, %f208;
	sub.f32 	%f210, %f207, %f209;
	mul.f32 	%f621, %f204, %f210;
	ld.shared.f32 	%f211, [_ZZ34rwkv7_state_clampw_backward_kernelI6__halfLi16ELi16EEviiPT_S2_S2_S2_S2_S2_S2_PfS3_S3_S2_S2_S2_S2_S2_S2_E1r];
	fma.rn.f32 	%f212, %f160, %f211, %f637;
	fma.rn.f32 	%f213, %f154, %f173, %f605;
	ld.shared.f32 	%f214, [_ZZ34rwkv7_state_clampw_backward_kernelI6__halfLi16ELi16EEviiPT_S2_S2_S2_S2_S2_S2_PfS3_S3_S2_S2_S2_S2_S2_S2_E1v+4];
	mul.f32 	%f215, %f156, %f214;
	sub.f32 	%f216, %f620, %f215;
	ld.shared.f32 	%f217, [_ZZ34rwkv7_state_clampw_backward_kernelI6__halfLi16ELi16EEviiPT_S2_S2_S2_S2_S2_S2_PfS3_S3_S2_S2_S2_S2_S2_S2_E2sa+4];
	mul.f32 	%f218, %f159, %f217;
	sub.f32 	%f219, %f216, %f218;
	mul.f32 	%f620, %f204, %f219;
	ld.shared.f32 	%f220, [_ZZ34rwkv7_state_clampw_backward_kernelI6__halfLi16ELi16EEviiPT_S2_S2_S2_S2_S2_S2_PfS3_S3_S2_S2_S2_S2_S2_S2_E1r+4];
	fma.rn.f32 	%f221, %f160, %f220, %f636;
	fma.rn.f32 	%f222, %f154, %f175, %f604;
	ld.shared.f32 	%f223, [_ZZ34rwkv7_state_clampw_backward_kernelI6__halfLi16ELi16EEviiPT_S2_S2_S2_S2_S2_S2_PfS3_S3_S2_S2_S2_S2_S2_S2_E1v+8];
	mul.f32 	%f224, %f156, %f223;
	sub.f32 	%f225, %f619, %f224;
	ld.shared.f32 	%f226, [_ZZ34rwkv7_state_clampw_backward_kernelI6__halfLi16ELi16EEviiPT_S2_S2_S2_S2_S2_S2_PfS3_S3_S2_S2_S2_S2_S2_S2_E2sa+8];
	mul.f32 	%f227, %f159, %f226;
	sub.f32 	%f228, %f225, %f227;
	mul.f32 	%f619, %f204, %f228;
	ld.shared.f32 	%f229, [_ZZ34rwkv7_state_clampw_backward_kernelI6__halfLi16ELi16EEviiPT_S2_S2_S2_S2_S2_S2_PfS3_S3_S2_S2_S2_S2_S2_S2_E1r+8];
	fma.rn.f32 	%f230, %f160, %f229, %f635;
	fma.rn.f32 	%f231, %f154, %f177, %f603;
	ld.shared.f32 	%f232, [_ZZ34rwkv7_state_clampw_backward_kernelI6__halfLi16ELi16EEviiPT_S2_S2_S2_S2_S2_S2_PfS3_S3_S2_S2_S2_S2_S2_S2_E1v+12];
	mul.f32 	%f233, %f156, %f232;
	sub.f32 	%f234, %f618, %f233;
	ld.shared.f32 	%f235, [_ZZ34rwkv7_state_clampw_backward_kernelI6__halfLi16ELi16EEviiPT_S2_S2_S2_S2_S2_S2_PfS3_S3_S2_S2_S2_S2_S2_S2_E2sa+12];
	mul.f32 	%f236, %f159, %f235;
	sub.f32 	%f237, %f234, %f236;
	mul.f32 	%f618, %f204, %f237;
	ld.shared.f32 	%f238, [_ZZ34rwkv7_state_clampw_backward_kernelI6__halfLi16ELi16EEviiPT_S2_S2_S2_S2_S2_S2_PfS3_S3_S2_S2_S2_S2_S2_S2_E1r+12];
	fma.rn.f32 	%f239, %f160, %f238, %f634;
	fma.rn.f32 	%f240, %f154, %f179, %f602;
	ld.shared.f32 	%f241, [_ZZ34rwkv7_state_clampw_backward_kernelI6__halfLi16ELi16EEviiPT_S2_S2_S2_S2_S2_S2_PfS3_S3_S2_S2_S2_S2_S2_S2_E1v+16];
	mul.f32 	%f242, %f156, %f241;
	sub.f32 	%f243, %f617, %f242;
	ld.shared.f32 	%f244, [_ZZ34rwkv7_state_clampw_backward_kernelI6__halfLi16ELi16EEviiPT_S2_S2_S2_S2_S2_S2_PfS3_S3_S2_S2_S2_S2_S2_S2_E2sa+16];
	mul.f32 	%f245, %f159, %f244;
	sub.f32 	%f246, %f243, %f245;
	mul.f32 	%f617, %f204, %f246;
	ld.shared.f32 	%f247, [_ZZ34rwkv7_state_clampw_backward_kernelI6__halfLi16ELi16EEviiPT_S2_S2_S2_S2_S2_S2_PfS3_S3_S2_S2_S2_S2_S2_S2_E1r+16];
	fma.rn.f32 	%f248, %f160, %f247, %f633;
	fma.rn.f32 	%f249, %f154, %f181, %f601;
	ld.shared.f32 	%f250, [_ZZ34rwkv7_state_clampw_backward_kernelI6__halfLi16ELi16EEviiPT_S2_S2_S2_S2_S2_S2_PfS3_S3_S2_S2_S2_S2_S2_S2_E1v+20];
	mul.f32 	%f251, %f156, %f250;
	sub.f32 	%f252, %f616, %f251;
	ld.shared.f32 	%f253, [_ZZ34rwkv7_state_clampw_backward_kernelI6__halfLi16ELi16EEviiPT_S2_S2_S2_S2_S2_S2_PfS3_S3_S2_S2_S2_S2_S2_S2_E2sa+20];
	mul.f32 	%f254, %f159, %f253;
	sub.f32 	%f255, %f252, %f254;
	mul.f32 	%f616, %f204, %f255;
	ld.shared.f32 	%f256, [_ZZ34rwkv7_state_clampw_backward_kernelI6__halfLi16ELi16EEviiPT_S2_S2_S2_S2_S2_S2_PfS3_S3_S2_S2_S2_S2_S2_S2_E1r+20];
	fma.rn.f32 	%f257, %f160, %f256, %f632;
	fma.rn.f32 	%f258, %f154, %f183, %f600;
	ld.shared.f32 	%f259, [_ZZ34rwkv7_state_clampw_backward_kernelI6__halfLi16ELi16EEviiPT_S2_S2_S2_S2_S2_S2_PfS3_S3_S2_S2_S2_S2_S2_S2_E1v+24];
	mul.f32 	%f260, %f156, %f259;
	sub.f32 	%f261, %f615, %f260;
	ld.shared.f32 	%f262, [_ZZ34rwkv7_state_clampw_backward_kernelI6__halfLi16ELi16EEviiPT_S2_S2_S2_S2_S2_S2_PfS3_S3_S2_S2_S2_S2_S2_S2_E2sa+24];
	mul.f32 	%f263, %f159, %f262;
	sub.f32 	%f264, %f261, %f263;
	mul.f32 	%f615, %f204, %f264;
	ld.shared.f32 	%f265, [_ZZ34rwkv7_state_clampw_backward_kernelI6__halfLi16ELi16EEviiPT_S2_S2_S2_S2_S2_S2_PfS3_S3_S2_S2_S2_S2_S2_S2_E1r+24];
	fma.rn.f32 	%f266, %f160, %f265, %f631;
	fma.rn.f32 	%f267, %f154, %f185, %f599;
	ld.shared.f32 	%f268, [_ZZ34rwkv7_state_clampw_backward_kernelI6__halfLi16ELi16EEviiPT_S2_S2_S2_S2_S2_S2_PfS3_S3_S2_S2_S2_S2_S2_S2_E1v+28];
	mul.f32 	%f269, %f156, %f268;
	sub.f32 	%f270, %f614, %f269;
	ld.shared.f32 	%f271, [_ZZ34rwkv7_state_clampw_backward_kernelI6__halfLi16ELi16EEviiPT_S2_S2_S2_S2_S2_S2_PfS3_S3_S2_S2_S2_S2_S2_S2_E2sa+28];
	mul.f32 	%f272, %f159, %f271;
	sub.f32 	%f273, %f270, %f272;
	mul.f32 	%f614, %f204, %f273;
	ld.shared.f32 	%f274, [_ZZ34rwkv7_state_clampw_backward_kernelI6__halfLi16ELi16EEviiPT_S2_S2_S2_S2_S2_S2_PfS3_S3_S2_S2_S2_S2_S2_S2_E1r+28];
	fma.rn.f32 	%f275, %f160, %f274, %f630;
	fma.rn.f32 	%f276, %f154, %f187, %f598;
	ld.shared.f32 	%f277, [_ZZ34rwkv7_state_clampw_backward_kernelI6__halfLi16ELi16EEviiPT_S2_S2_S2_S2_S2_S2_PfS3_S3_S2_S2_S2_S2_S2_S2_E1v+32];
	mul.f32 	%f278, %f156, %f277;
	sub.f32 	%f279, %f613, %f278;
	ld.shared.f32 	%f280, [_ZZ34rwkv7_state_clampw_backward_kernelI6__halfLi16ELi16EEviiPT_S2_S2_S2_S2_S2_S2_PfS3_S3_S2_S2_S2_S2_S2_S2_E2sa+32];
	mul.f32 	%f281, %f159, %f280;
	sub.f32 	%f282, %f279, %f281;
	mul.f32 	%f613, %f204, %f282;
	ld.shared.f32 	%f283, [_ZZ34rwkv7_state_clampw_backward_kernelI6__halfLi16ELi16EEviiPT_S2_S2_S2_S2_S2_S2_PfS3_S3_S2_S2_S2_S2_S2_S2_E1r+32];
	fma.rn.f32 	%f284, %f160, %f283, %f629;
	fma.rn.f32 	%f285, %f154, %f189, %f597;
	ld.shared.f32 	%f286, [_ZZ34rwkv7_state_clampw_backward_kernelI6__halfLi16ELi16EEviiPT_S2_S2_S2_S2_S2_S2_PfS3_S3_S2_S2_S2_S2_S2_S2_E1v+36];
	mul.f32 	%f287, %f156, %f286;
	sub.f32 	%f288, %f612, %f287;
	ld.shared.f32 	%f289, [_ZZ34rwkv7_state_clampw_backward_kernelI6__halfLi16ELi16EEviiPT_S2_S2_S2_S2_S2_S2_PfS3_S3_S2_S2_S2_S2_S2_S2_E2sa+36];
	mul.f32 	%f290, %f159, %f289;
	sub.f32 	%f291, %f288, %f290;
	mul.f32 	%f612, %f204, %f291;
	ld.shared.f32 	%f292, [_ZZ34rwkv7_state_clampw_backward_kernelI6__halfLi16ELi16EEviiPT_S2_S2_S2_S2_S2_S2_PfS3_S3_S2_S2_S2_S2_S2_S2_E1r+36];
	fma.rn.f32 	%f293, %f160, %f292, %f628;
	fma.rn.f32 	%f294, %f154, %f191, %f596;
	ld.shared.f32 	%f295, [_ZZ34rwkv7_state_clampw_backward_kernelI6__halfLi16ELi16EEviiPT_S2_S2_S2_S2_S2_S2_PfS3_S3_S2_S2_S2_S2_S2_S2_E1v+40];
	mul.f32 	%f296, %f156, %f295;
	sub.f32 	%f297, %f611, %f296;
	ld.shared.f32 	%f298, [_ZZ34rwkv7_state_clampw_backward_kernelI6__halfLi16ELi16EEviiPT_S2_S2_S2_S2_S2_S2_PfS3_S3_S2_S2_S2_S2_S2_S2_E2sa+40];
	mul.f32 	%f299, %f159, %f298;
	sub.f32 	%f300, %f297, %f299;
	mul.f32 	%f611, %f204, %f300;
	ld.shared.f32 	%f301, [_ZZ34rwkv7_state_clampw_backward_kernelI6__halfLi16ELi16EEviiPT_S2_S2_S2_S2_S2_S2_PfS3_S3_S2_S2_S2_S2_S2_S2_E1r+40];
	fma.rn.f32 	%f302, %f160, %f301, %f627;
	fma.rn.f32 	%f303, %f154, %f193, %f595;
	ld.shared.f32 	%f304, [_ZZ34rwkv7_state_clampw_backward_kernelI6__halfLi16ELi16EEviiPT_S2_S2_S2_S2_S2_S2_PfS3_S3_S2_S2_S2_S2_S2_S2_E1v+44];
	mul.f32 	%f305, %f156, %f304;
	sub.f32 	%f306, %f610, %f305;
	ld.shared.f32 	%f307, [_ZZ34rwkv7_state_clampw_backward_kernelI6__halfLi16ELi16EEviiPT_S2_S2_S2_S2_S2_S2_PfS3_S3_S2_S2_S2_S2_S2_S2_E2sa+44];
	mul.f32 	%f308, %f159, %f307;
	sub.f32 	%f309, %f306, %f308;
	mul.f32 	%f610, %f204, %f309;
	ld.shared.f32 	%f310, [_ZZ34rwkv7_state_clampw_backward_kernelI6__halfLi16ELi16EEviiPT_S2_S2_S2_S2_S2_S2_PfS3_S3_S2_S2_S2_S2_S2_S2_E1r+44];
	fma.rn.f32 	%f311, %f160, %f310, %f626;
	fma.rn.f32 	%f312, %f154, %f195, %f594;
	ld.shared.f32 	%f313, [_ZZ34rwkv7_state_clampw_backward_kernelI6__halfLi16ELi16EEviiPT_S2_S2_S2_S2_S2_S2_PfS3_S3_S2_S2_S2_S2_S2_S2_E1v+48];
	mul.f32 	%f314, %f156, %f313;
	sub.f32 	%f315, %f609, %f314;
	ld.shared.f32 	%f316, [_ZZ34rwkv7_state_clampw_backward_kernelI6__halfLi16ELi16EEviiPT_S2_S2_S2_S2_S2_S2_PfS3_S3_S2_S2_S2_S2_S2_S2_E2sa+48];
	mul.f32 	%f317, %f159, %f316;
	sub.f32 	%f318, %f315, %f317;
	mul.f32 	%f609, %f204, %f318;
	ld.shared.f32 	%f319, [_ZZ34rwkv7_state_clampw_backward_kernelI6__halfLi16ELi16EEviiPT_S2_S2_S2_S2_S2_S2_PfS3_S3_S2_S2_S2_S2_S2_S2_E1r+48];
	fma.rn.f32 	%f320, %f160, %f319, %f625;
	fma.rn.f32 	%f321, %f154, %f197, %f593;
	ld.shared.f32 	%f322, [_ZZ34rwkv7_state_clampw_backward_kernelI6__halfLi16ELi16EEviiPT_S2_S2_S2_S2_S2_S2_PfS3_S3_S2_S2_S2_S2_S2_S2_E1v+52];
	mul.f32 	%f323, %f156, %f322;
	sub.f32 	%f324, %f608, %f323;
	ld.shared.f32 	%f325, [_ZZ34rwkv7_state_clampw_backward_kernelI6__halfLi16ELi16EEviiPT_S2_S2_S2_S2_S2_S2_PfS3_S3_S2_S2_S2_S2_S2_S2_E2sa+52];
	mul.f32 	%f326, %f159, %f325;
	sub.f32 	%f327, %f324, %f326;
	mul.f32 	%f608, %f204, %f327;
	ld.shared.f32 	%f328, [_ZZ34rwkv7_state_clampw_backward_kernelI6__halfLi16ELi16EEviiPT_S2_S2_S2_S2_S2_S2_PfS3_S3_S2_S2_S2_S2_S2_S2_E1r+52];
	fma.rn.f32 	%f329, %f160, %f328, %f624;
	fma.rn.f32 	%f330, %f154, %f199, %f592;
	ld.shared.f32 	%f331, [_ZZ34rwkv7_state_clampw_backward_kernelI6__halfLi16ELi16EEviiPT_S2_S2_S2_S2_S2_S2_PfS3_S3_S2_S2_S2_S2_S2_S2_E1v+56];
	mul.f32 	%f332, %f156, %f331;
	sub.f32 	%f333, %f607, %f332;
	ld.shared.f32 	%f334, [_ZZ34rwkv7_state_clampw_backward_kernelI6__halfLi16ELi16EEviiPT_S2_S2_S2_S2_S2_S2_PfS3_S3_S2_S2_S2_S2_S2_S2_E2sa+56];
	mul.f32 	%f335, %f159, %f334;
	sub.f32 	%f336, %f333, %f335;
	mul.f32 	%f607, %f204, %f336;
	ld.shared.f32 	%f337, [_ZZ34rwkv7_state_clampw_backward_kernelI6__halfLi16ELi16EEviiPT_S2_S2_S2_S2_S2_S2_PfS3_S3_S2_S2_S2_S2_S2_S2_E1r+56];
	fma.rn.f32 	%f338, %f160, %f337, %f623;
	fma.rn.f32 	%f339, %f154, %f201, %f591;
	ld.shared.f32 	%f340, [_ZZ34rwkv7_state_clampw_backward_kernelI6__halfLi16ELi16EEviiPT_S2_S2_S2_S2_S2_S2_PfS3_S3_S2_S2_S2_S2_S2_S2_E1v+60];
	mul.f32 	%f341, %f156, %f340;
	sub.f32 	%f342, %f606, %f341;
	ld.shared.f32 	%f343, [_ZZ34rwkv7_state_clampw_backward_kernelI6__halfLi16ELi16EEviiPT_S2_S2_S2_S2_S2_S2_PfS3_S3_S2_S2_S2_S2_S2_S2_E2sa+60];
	mul.f32 	%f344, %f159, %f343;
	sub.f32 	%f345, %f342, %f344;
	mul.f32 	%f606, %f204, %f345;
	ld.shared.f32 	%f346, [_ZZ34rwkv7_state_clampw_backward_kernelI6__halfLi16ELi16EEviiPT_S2_S2_S2_S2_S2_S2_PfS3_S3_S2_S2_S2_S2_S2_S2_E1r+60];
	fma.rn.f32 	%f347, %f160, %f346, %f622;
	fma.rn.f32 	%f348, %f154, %f203, %f590;
	fma.rn.f32 	%f349, %f213, %f621, 0f00000000;
	fma.rn.f32 	%f350, %f213, %f205, 0f00000000;
	ld.shared.f32 	%f351, [_ZZ34rwkv7_state_clampw_backward_kernelI6__halfLi16ELi16EEviiPT_S2_S2_S2_S2_S2_S2_PfS3_S3_S2_S2_S2_S2_S2_S2_E1k];
	fma.rn.f32 	%f352, %f212, %f351, 0f00000000;
	ld.shared.f32 	%f353, [_ZZ34rwkv7_state_clampw_backward_kernelI6__halfLi16ELi16EEviiPT_S2_S2_S2_S2_S2_S2_PfS3_S3_S2_S2_S2_S2_S2_S2_E1b];
	fma.rn.f32 	%f354, %f212, %f353, 0f00000000;
	fma.rn.f32 	%f355, %f213, %f208, 0f00000000;
	fma.rn.f32 	%f356, %f222, %f620, %f349;
	fma.rn.f32 	%f357, %f222, %f214, %f350;
	ld.shared.f32 	%f358, [_ZZ34rwkv7_state_clampw_backward_kernelI6__halfLi16ELi16EEviiPT_S2_S2_S2_S2_S2_S2_PfS3_S3_S2_S2_S2_S2_S2_S2_E1k+4];
	fma.rn.f32 	%f359, %f221, %f358, %f352;
	ld.shared.f32 	%f360, [_ZZ34rwkv7_state_clampw_backward_kernelI6__halfLi16ELi16EEviiPT_S2_S2_S2_S2_S2_S2_PfS3_S3_S2_S2_S2_S2_S2_S2_E1b+4];
	fma.rn.f32 	%f361, %f221, %f360, %f354;
	fma.rn.f32 	%f362, %f222, %f217, %f355;
	fma.rn.f32 	%f363, %f231, %f619, %f356;
	fma.rn.f32 	%f364, %f231, %f223, %f357;
	ld.shared.f32 	%f365, [_ZZ34rwkv7_state_clampw_backward_kernelI6__halfLi16ELi16EEviiPT_S2_S2_S2_S2_S2_S2_PfS3_S3_S2_S2_S2_S2_S2_S2_E1k+8];
	fma.rn.f32 	%f366, %f230, %f365, %f359;
	ld.shared.f32 	%f367, [_ZZ34rwkv7_state_clampw_backward_kernelI6__halfLi16ELi16EEviiPT_S2_S2_S2_S2_S2_S2_PfS3_S3_S2_S2_S2_S2_S2_S2_E1b+8];
	fma.rn.f32 	%f368, %f230, %f367, %f361;
	fma.rn.f32 	%f369, %f231, %f226, %f362;
	fma.rn.f32 	%f370, %f240, %f618, %f363;
	fma.rn.f32 	%f371, %f240, %f232, %f364;
	ld.shared.f32 	%f372, [_ZZ34rwkv7_state_clampw_backward_kernelI6__halfLi16ELi16EEviiPT_S2_S2_S2_S2_S2_S2_PfS3_S3_S2_S2_S2_S2_S2_S2_E1k+12];
	fma.rn.f32 	%f373, %f239, %f372, %f366;
	ld.shared.f32 	%f374, [_ZZ34rwkv7_state_clampw_backward_kernelI6__halfLi16ELi16EEviiPT_S2_S2_S2_S2_S2_S2_PfS3_S3_S2_S2_S2_S2_S2_S2_E1b+12];
	fma.rn.f32 	%f375, %f239, %f374, %f368;
	fma.rn.f32 	%f376, %f240, %f235, %f369;
	fma.rn.f32 	%f377, %f249, %f617, %f370;
	fma.rn.f32 	%f378, %f249, %f241, %f371;
	ld.shared.f32 	%f379, [_ZZ34rwkv7_state_clampw_backward_kernelI6__halfLi16ELi16EEviiPT_S2_S2_S2_S2_S2_S2_PfS3_S3_S2_S2_S2_S2_S2_S2_E1k+16];
	fma.rn.f32 	%f380, %f248, %f379, %f373;
	ld.shared.f32 	%f381, [_ZZ34rwkv7_state_clampw_backward_kernelI6__halfLi16ELi16EEviiPT_S2_S2_S2_S2_S2_S2_PfS3_S3_S2_S2_S2_S2_S2_S2_E1b+16];
	fma.rn.f32 	%f382, %f248, %f381, %f375;
	fma.rn.f32 	%f383, %f249, %f244, %f376;
	fma.rn.f32 	%f384, %f258, %f616, %f377;
	fma.rn.f32 	%f385, %f258, %f250, %f378;
	ld.shared.f32 	%f386, [_ZZ34rwkv7_state_clampw_backward_kernelI6__halfLi16ELi16EEviiPT_S2_S2_S2_S2_S2_S2_PfS3_S3_S2_S2_S2_S2_S2_S2_E1k+20];
	fma.rn.f32 	%f387, %f257, %f386, %f380;
	ld.shared.f32 	%f388, [_ZZ34rwkv7_state_clampw_backward_kernelI6__halfLi16ELi16EEviiPT_S2_S2_S2_S2_S2_S2_PfS3_S3_S2_S2_S2_S2_S2_S2_E1b+20];
	fma.rn.f32 	%f389, %f257, %f388, %f382;
	fma.rn.f32 	%f390, %f258, %f253, %f383;
	fma.rn.f32 	%f391, %f267, %f615, %f384;
	fma.rn.f32 	%f392, %f267, %f259, %f385;
	ld.shared.f32 	%f393, [_ZZ34rwkv7_state_clampw_backward_kernelI6__halfLi16ELi16EEviiPT_S2_S2_S2_S2_S2_S2_PfS3_S3_S2_S2_S2_S2_S2_S2_E1k+24];
	fma.rn.f32 	%f394, %f266, %f393, %f387;
	ld.shared.f32 	%f395, [_ZZ34rwkv7_state_clampw_backward_kernelI6__halfLi16ELi16EEviiPT_S2_S2_S2_S2_S2_S2_PfS3_S3_S2_S2_S2_S2_S2_S2_E1b+24];
	fma.rn.f32 	%f396, %f266, %f395, %f389;
	fma.rn.f32 	%f397, %f267, %f262, %f390;
	fma.rn.f32 	%f398, %f276, %f614, %f391;
	fma.rn.f32 	%f399, %f276, %f268, %f392;
	ld.shared.f32 	%f400, [_ZZ34rwkv7_state_clampw_backward_kernelI6__halfLi16ELi16EEviiPT_S2_S2_S2_S2_S2_S2_PfS3_S3_S2_S2_S2_S2_S2_S2_E1k+28];
	fma.rn.f32 	%f401, %f275, %f400, %f394;
	ld.shared.f32 	%f402, [_ZZ34rwkv7_state_clampw_backward_kernelI6__halfLi16ELi16EEviiPT_S2_S2_S2_S2_S2_S2_PfS3_S3_S2_S2_S2_S2_S2_S2_E1b+28];
	fma.rn.f32 	%f403, %f275, %f402, %f396;
	fma.rn.f32 	%f404, %f276, %f271, %f397;
	fma.rn.f32 	%f405, %f285, %f613, %f398;
	fma.rn.f32 	%f406, %f285, %f277, %f399;
	ld.shared.f32 	%f407, [_ZZ34rwkv7_state_clampw_backward_kernelI6__halfLi16ELi16EEviiPT_S2_S2_S2_S2_S2_S2_PfS3_S3_S2_S2_S2_S2_S2_S2_E1k+32];
	fma.rn.f32 	%f408, %f284, %f407, %f401;
	ld.shared.f32 	%f409, [_ZZ34rwkv7_state_clampw_backward_kernelI6__halfLi16ELi16EEviiPT_S2_S2_S2_S2_S2_S2_PfS3_S3_S2_S2_S2_S2_S2_S2_E1b+32];
	fma.rn.f32 	%f410, %f284, %f409, %f403;
	fma.rn.f32 	%f411, %f285, %f280, %f404;
	fma.rn.f32 	%f412, %f294, %f612, %f405;
	fma.rn.f32 	%f413, %f294, %f286, %f406;
	ld.shared.f32 	%f414, [_ZZ34rwkv7_state_clampw_backward_kernelI6__halfLi16ELi16EEviiPT_S2_S2_S2_S2_S2_S2_PfS3_S3_S2_S2_S2_S2_S2_S2_E1k+36];
	fma.rn.f32 	%f415, %f293, %f414, %f408;
	ld.shared.f32 	%f416, [_ZZ34rwkv7_state_clampw_backward_kernelI6__halfLi16ELi16EEviiPT_S2_S2_S2_S2_S2_S2_PfS3_S3_S2_S2_S2_S2_S2_S2_E1b+36];
	fma.rn.f32 	%f417, %f293, %f416, %f410;
	fma.rn.f32 	%f418, %f294, %f289, %f411;
	fma.rn.f32 	%f419, %f303, %f611, %f412;
	fma.rn.f32 	%f420, %f303, %f295, %f413;
	ld.shared.f32 	%f421, [_ZZ34rwkv7_state_clampw_backward_kernelI6__halfLi16ELi16EEviiPT_S2_S2_S2_S2_S2_S2_PfS3_S3_S2_S2_S2_S2_S2_S2_E1k+40];
	fma.rn.f32 	%f422, %f302, %f421, %f415;
	ld.shared.f32 	%f423, [_ZZ34rwkv7_state_clampw_backward_kernelI6__halfLi16ELi16EEviiPT_S2_S2_S2_S2_S2_S2_PfS3_S3_S2_S2_S2_S2_S2_S2_E1b+40];
	fma.rn.f32 	%f424, %f302, %f423, %f417;
	fma.rn.f32 	%f425, %f303, %f298, %f418;
	fma.rn.f32 	%f426, %f312, %f610, %f419;
	fma.rn.f32 	%f427, %f312, %f304, %f420;
	ld.shared.f32 	%f428, [_ZZ34rwkv7_state_clampw_backward_kernelI6__halfLi16ELi16EEviiPT_S2_S2_S2_S2_S2_S2_PfS3_S3_S2_S2_S2_S2_S2_S2_E1k+44];
	fma.rn.f32 	%f429, %f311, %f428, %f422;
	ld.shared.f32 	%f430, [_ZZ34rwkv7_state_clampw_backward_kernelI6__halfLi16ELi16EEviiPT_S2_S2_S2_S2_S2_S2_PfS3_S3_S2_S2_S2_S2_S2_S2_E1b+44];
	fma.rn.f32 	%f431, %f311, %f430, %f424;
	fma.rn.f32 	%f432, %f312, %f307, %f425;
	fma.rn.f32 	%f433, %f321, %f609, %f426;
	fma.rn.f32 	%f434, %f321, %f313, %f427;
	ld.shared.f32 	%f435, [_ZZ34rwkv7_state_clampw_backward_kernelI6__halfLi16ELi16EEviiPT_S2_S2_S2_S2_S2_S2_PfS3_S3_S2_S2_S2_S2_S2_S2_E1k+48];
	fma.rn.f32 	%f436, %f320, %f435, %f429;
	ld.shared.f32 	%f437, [_ZZ34rwkv7_state_clampw_backward_kernelI6__halfLi16ELi16EEviiPT_S2_S2_S2_S2_S2_S2_PfS3_S3_S2_S2_S2_S2_S2_S2_E1b+48];
	fma.rn.f32 	%f438, %f320, %f437, %f431;
	fma.rn.f32 	%f439, %f321, %f316, %f432;
	fma.rn.f32 	%f440, %f330, %f608, %f433;
	fma.rn.f32 	%f441, %f330, %f322, %f434;
	ld.shared.f32 	%f442, [_ZZ34rwkv7_state_clampw_backward_kernelI6__halfLi16ELi16EEviiPT_S2_S2_S2_S2_S2_S2_PfS3_S3_S2_S2_S2_S2_S2_S2_E1k+52];
	fma.rn.f32 	%f443, %f329, %f442, %f436;
	ld.shared.f32 	%f444, [_ZZ34rwkv7_state_clampw_backward_kernelI6__halfLi16ELi16EEviiPT_S2_S2_S2_S2_S2_S2_PfS3_S3_S2_S2_S2_S2_S2_S2_E1b+52];
	fma.rn.f32 	%f445, %f329, %f444, %f438;
	fma.rn.f32 	%f446, %f330, %f325, %f439;
	fma.rn.f32 	%f447, %f339, %f607, %f440;
	fma.rn.f32 	%f448, %f339, %f331, %f441;
	ld.shared.f32 	%f449, [_ZZ34rwkv7_state_clampw_backward_kernelI6__halfLi16ELi16EEviiPT_S2_S2_S2_S2_S2_S2_PfS3_S3_S2_S2_S2_S2_S2_S2_E1k+56];
	fma.rn.f32 	%f450, %f338, %f449, %f443;
	ld.shared.f32 	%f451, [_ZZ34rwkv7_state_clampw_backward_kernelI6__halfLi16ELi16EEviiPT_S2_S2_S2_S2_S2_S2_PfS3_S3_S2_S2_S2_S2_S2_S2_E1b+56];
	fma.rn.f32 	%f452, %f338, %f451, %f445;
	fma.rn.f32 	%f453, %f339, %f334, %f446;
	fma.rn.f32 	%f454, %f348, %f606, %f447;
	fma.rn.f32 	%f169, %f348, %f340, %f448;
	ld.shared.f32 	%f455, [_ZZ34rwkv7_state_clampw_backward_kernelI6__halfLi16ELi16EEviiPT_S2_S2_S2_S2_S2_S2_PfS3_S3_S2_S2_S2_S2_S2_S2_E1k+60];
	fma.rn.f32 	%f170, %f347, %f455, %f450;
	ld.shared.f32 	%f456, [_ZZ34rwkv7_state_clampw_backward_kernelI6__halfLi16ELi16EEviiPT_S2_S2_S2_S2_S2_S2_PfS3_S3_S2_S2_S2_S2_S2_S2_E1b+60];
	fma.rn.f32 	%f457, %f347, %f456, %f452;
	fma.rn.f32 	%f171, %f348, %f343, %f453;
	mul.f32 	%f458, %f454, 0fBF1B4598;
	mul.f32 	%f459, %f51, %f458;
	mul.f32 	%f460, %f50, %f459;
	mov.f32 	%f461, 0f3F800000;
	sub.f32 	%f462, %f461, %f50;
	mul.f32 	%f168, %f462, %f460;
	// begin inline asm
	{  cvt.rn.f16.f32 %rs9, %f168;}

	// end inline asm
	add.s64 	%rd47, %rd8, %rd45;
	st.global.u16 	[%rd47], %rs9;
	// begin inline asm
	{  cvt.rn.f16.f32 %rs10, %f169;}

	// end inline asm
	add.s64 	%rd48, %rd9, %rd45;
	st.global.u16 	[%rd48], %rs10;
	// begin inline asm
	{  cvt.rn.f16.f32 %rs11, %f170;}

	// end inline asm
	cvta.to.global.u64 	%rd49, %rd65;
	add.s64 	%rd50, %rd49, %rd45;
	st.global.u16 	[%rd50], %rs11;
	// begin inline asm
	{  cvt.rn.f16.f32 %rs12, %f171;}

	// end inline asm
	cvta.to.global.u64 	%rd51, %rd67;
	add.s64 	%rd52, %rd51, %rd45;
	st.global.u16 	[%rd52], %rs12;
	bar.sync 	0;
	st.shared.f32 	[%r14], %f457;
	bar.sync 	0;
	ld.shared.f32 	%f463, [_ZZ34rwkv7_state_clampw_backward_kernelI6__halfLi16ELi16EEviiPT_S2_S2_S2_S2_S2_S2_PfS3_S3_S2_S2_S2_S2_S2_S2_E10dSb_shared];
	fma.rn.f32 	%f464, %f621, %f463, 0f00000000;
	ld.shared.f32 	%f465, [_ZZ34rwkv7_state_clampw_backward_kernelI6__halfLi16ELi16EEviiPT_S2_S2_S2_S2_S2_S2_PfS3_S3_S2_S2_S2_S2_S2_S2_E10dSb_shared+4];
	fma.rn.f32 	%f466, %f620, %f465, %f464;
	ld.shared.f32 	%f467, [_ZZ34rwkv7_state_clampw_backward_kernelI6__halfLi16ELi16EEviiPT_S2_S2_S2_S2_S2_S2_PfS3_S3_S2_S2_S2_S2_S2_S2_E10dSb_shared+8];
	fma.rn.f32 	%f468, %f619, %f467, %f466;
	ld.shared.f32 	%f469, [_ZZ34rwkv7_state_clampw_backward_kernelI6__halfLi16ELi16EEviiPT_S2_S2_S2_S2_S2_S2_PfS3_S3_S2_S2_S2_S2_S2_S2_E10dSb_shared+12];
	fma.rn.f32 	%f470, %f618, %f469, %f468;
	ld.shared.f32 	%f471, [_ZZ34rwkv7_state_clampw_backward_kernelI6__halfLi16ELi16EEviiPT_S2_S2_S2_S2_S2_S2_PfS3_S3_S2_S2_S2_S2_S2_S2_E10dSb_shared+16];
	fma.rn.f32 	%f472, %f617, %f471, %f470;
	ld.shared.f32 	%f473, [_ZZ34rwkv7_state_clampw_backward_kernelI6__halfLi16ELi16EEviiPT_S2_S2_S2_S2_S2_S2_PfS3_S3_S2_S2_S2_S2_S2_S2_E10dSb_shared+20];
	fma.rn.f32 	%f474, %f616, %f473, %f472;
	ld.shared.f32 	%f475, [_ZZ34rwkv7_state_clampw_backward_kernelI6__halfLi16ELi16EEviiPT_S2_S2_S2_S2_S2_S2_PfS3_S3_S2_S2_S2_S2_S2_S2_E10dSb_shared+24];
	fma.rn.f32 	%f476, %f615, %f475, %f474;
	ld.shared.f32 	%f477, [_ZZ34rwkv7_state_clampw_backward_kernelI6__halfLi16ELi16EEviiPT_S2_S2_S2_S2_S2_S2_PfS3_S3_S2_S2_S2_S2_S2_S2_E10dSb_shared+28];
	fma.rn.f32 	%f478, %f614, %f477, %f476;
	ld.shared.f32 	%f479, [_ZZ34rwkv7_state_clampw_backward_kernelI6__halfLi16ELi16EEviiPT_S2_S2_S2_S2_S2_S2_PfS3_S3_S2_S2_S2_S2_S2_S2_E10dSb_shared+32];
	fma.rn.f32 	%f480, %f613, %f479, %f478;
	ld.shared.f32 	%f481, [_ZZ34rwkv7_state_clampw_backward_kernelI6__halfLi16ELi16EEviiPT_S2_S2_S2_S2_S2_S2_PfS3_S3_S2_S2_S2_S2_S2_S2_E10dSb_shared+36];
	fma.rn.f32 	%f482, %f612, %f481, %f480;
	ld.shared.f32 	%f483, [_ZZ34rwkv7_state_clampw_backward_kernelI6__halfLi16ELi16EEviiPT_S2_S2_S2_S2_S2_S2_PfS3_S3_S2_S2_S2_S2_S2_S2_E10dSb_shared+40];
	fma.rn.f32 	%f484, %f611, %f483, %f482;
	ld.shared.f32 	%f485, [_ZZ34rwkv7_state_clampw_backward_kernelI6__halfLi16ELi16EEviiPT_S2_S2_S2_S2_S2_S2_PfS3_S3_S2_S2_S2_S2_S2_S2_E10dSb_shared+44];
	fma.rn.f32 	%f486, %f610, %f485, %f484;
	ld.shared.f32 	%f487, [_ZZ34rwkv7_state_clampw_backward_kernelI6__halfLi16ELi16EEviiPT_S2_S2_S2_S2_S2_S2_PfS3_S3_S2_S2_S2_S2_S2_S2_E10dSb_shared+48];
	fma.rn.f32 	%f488, %f609, %f487, %f486;
	ld.shared.f32 	%f489, [_ZZ34rwkv7_state_clampw_backward_kernelI6__halfLi16ELi16EEviiPT_S2_S2_S2_S2_S2_S2_PfS3_S3_S2_S2_S2_S2_S2_S2_E10dSb_shared+52];
	fma.rn.f32 	%f490, %f608, %f489, %f488;
	ld.shared.f32 	%f491, [_ZZ34rwkv7_state_clampw_backward_kernelI6__halfLi16ELi16EEviiPT_S2_S2_S2_S2_S2_S2_PfS3_S3_S2_S2_S2_S2_S2_S2_E10dSb_shared+56];
	fma.rn.f32 	%f492, %f607, %f491, %f490;
	ld.shared.f32 	%f493, [_ZZ34rwkv7_state_clampw_backward_kernelI6__halfLi16ELi16EEviiPT_S2_S2_S2_S2_S2_S2_PfS3_S3_S2_S2_S2_S2_S2_S2_E10dSb_shared+60];
	fma.rn.f32 	%f172, %f606, %f493, %f492;
	// begin inline asm
	{  cvt.rn.f16.f32 %rs13, %f172;}

	// end inline asm
	cvta.to.global.u64 	%rd53, %rd66;
	add.s64 	%rd54, %rd53, %rd45;
	st.global.u16 	[%rd54], %rs13;
	ld.shared.f32 	%f494, [_ZZ34rwkv7_state_clampw_backward_kernelI6__halfLi16ELi16EEviiPT_S2_S2_S2_S2_S2_S2_PfS3_S3_S2_S2_S2_S2_S2_S2_E1w];
	ld.shared.f32 	%f495, [_ZZ34rwkv7_state_clampw_backward_kernelI6__halfLi16ELi16EEviiPT_S2_S2_S2_S2_S2_S2_PfS3_S3_S2_S2_S2_S2_S2_S2_E1a];
	mul.f32 	%f496, %f457, %f495;
	fma.rn.f32 	%f637, %f212, %f494, %f496;
	mul.f32 	%f497, %f158, %f463;
	fma.rn.f32 	%f605, %f51, %f213, %f497;
	ld.shared.f32 	%f498, [_ZZ34rwkv7_state_clampw_backward_kernelI6__halfLi16ELi16EEviiPT_S2_S2_S2_S2_S2_S2_PfS3_S3_S2_S2_S2_S2_S2_S2_E1w+4];
	ld.shared.f32 	%f499, [_ZZ34rwkv7_state_clampw_backward_kernelI6__halfLi16ELi16EEviiPT_S2_S2_S2_S2_S2_S2_PfS3_S3_S2_S2_S2_S2_S2_S2_E1a+4];
	mul.f32 	%f500, %f457, %f499;
	fma.rn.f32 	%f636, %f221, %f498, %f500;
	mul.f32 	%f501, %f158, %f465;
	fma.rn.f32 	%f604, %f51, %f222, %f501;
	ld.shared.f32 	%f502, [_ZZ34rwkv7_state_clampw_backward_kernelI6__halfLi16ELi16EEviiPT_S2_S2_S2_S2_S2_S2_PfS3_S3_S2_S2_S2_S2_S2_S2_E1w+8];
	ld.shared.f32 	%f503, [_ZZ34rwkv7_state_clampw_backward_kernelI6__halfLi16ELi16EEviiPT_S2_S2_S2_S2_S2_S2_PfS3_S3_S2_S2_S2_S2_S2_S2_E1a+8];
	mul.f32 	%f504, %f457, %f503;
	fma.rn.f32 	%f635, %f230, %f502, %f504;
	mul.f32 	%f505, %f158, %f467;
	fma.rn.f32 	%f603, %f51, %f231, %f505;
	ld.shared.f32 	%f506, [_ZZ34rwkv7_state_clampw_backward_kernelI6__halfLi16ELi16EEviiPT_S2_S2_S2_S2_S2_S2_PfS3_S3_S2_S2_S2_S2_S2_S2_E1w+12];
	ld.shared.f32 	%f507, [_ZZ34rwkv7_state_clampw_backward_kernelI6__halfLi16ELi16EEviiPT_S2_S2_S2_S2_S2_S2_PfS3_S3_S2_S2_S2_S2_S2_S2_E1a+12];
	mul.f32 	%f508, %f457, %f507;
	fma.rn.f32 	%f634, %f239, %f506, %f508;
	mul.f32 	%f509, %f158, %f469;
	fma.rn.f32 	%f602, %f51, %f240, %f509;
	ld.shared.f32 	%f510, [_ZZ34rwkv7_state_clampw_backward_kernelI6__halfLi16ELi16EEviiPT_S2_S2_S2_S2_S2_S2_PfS3_S3_S2_S2_S2_S2_S2_S2_E1w+16];
	ld.shared.f32 	%f511, [_ZZ34rwkv7_state_clampw_backward_kernelI6__halfLi16ELi16EEviiPT_S2_S2_S2_S2_S2_S2_PfS3_S3_S2_S2_S2_S2_S2_S2_E1a+16];
	mul.f32 	%f512, %f457, %f511;
	fma.rn.f32 	%f633, %f248, %f510, %f512;
	mul.f32 	%f513, %f158, %f471;
	fma.rn.f32 	%f601, %f51, %f249, %f513;
	ld.shared.f32 	%f514, [_ZZ34rwkv7_state_clampw_backward_kernelI6__halfLi16ELi16EEviiPT_S2_S2_S2_S2_S2_S2_PfS3_S3_S2_S2_S2_S2_S2_S2_E1w+20];
	ld.shared.f32 	%f515, [_ZZ34rwkv7_state_clampw_backward_kernelI6__halfLi16ELi16EEviiPT_S2_S2_S2_S2_S2_S2_PfS3_S3_S2_S2_S2_S2_S2_S2_E1a+20];
	mul.f32 	%f516, %f457, %f515;
	fma.rn.f32 	%f632, %f257, %f514, %f516;
	mul.f32 	%f517, %f158, %f473;
	fma.rn.f32 	%f600, %f51, %f258, %f517;
	ld.shared.f32 	%f518, [_ZZ34rwkv7_state_clampw_backward_kernelI6__halfLi16ELi16EEviiPT_S2_S2_S2_S2_S2_S2_PfS3_S3_S2_S2_S2_S2_S2_S2_E1w+24];
	ld.shared.f32 	%f519, [_ZZ34rwkv7_state_clampw_backward_kernelI6__halfLi16ELi16EEviiPT_S2_S2_S2_S2_S2_S2_PfS3_S3_S2_S2_S2_S2_S2_S2_E1a+24];
	mul.f32 	%f520, %f457, %f519;
	fma.rn.f32 	%f631, %f266, %f518, %f520;
	mul.f32 	%f521, %f158, %f475;
	fma.rn.f32 	%f599, %f51, %f267, %f521;
	ld.shared.f32 	%f522, [_ZZ34rwkv7_state_clampw_backward_kernelI6__halfLi16ELi16EEviiPT_S2_S2_S2_S2_S2_S2_PfS3_S3_S2_S2_S2_S2_S2_S2_E1w+28];
	ld.shared.f32 	%f523, [_ZZ34rwkv7_state_clampw_backward_kernelI6__halfLi16ELi16EEviiPT_S2_S2_S2_S2_S2_S2_PfS3_S3_S2_S2_S2_S2_S2_S2_E1a+28];
	mul.f32 	%f524, %f457, %f523;
	fma.rn.f32 	%f630, %f275, %f522, %f524;
	mul.f32 	%f525, %f158, %f477;
	fma.rn.f32 	%f598, %f51, %f276, %f525;
	ld.shared.f32 	%f526, [_ZZ34rwkv7_state_clampw_backward_kernelI6__halfLi16ELi16EEviiPT_S2_S2_S2_S2_S2_S2_PfS3_S3_S2_S2_S2_S2_S2_S2_E1w+32];
	ld.shared.f32 	%f527, [_ZZ34rwkv7_state_clampw_backward_kernelI6__halfLi16ELi16EEviiPT_S2_S2_S2_S2_S2_S2_PfS3_S3_S2_S2_S2_S2_S2_S2_E1a+32];
	mul.f32 	%f528, %f457, %f527;
	fma.rn.f32 	%f629, %f284, %f526, %f528;
	mul.f32 	%f529, %f158, %f479;
	fma.rn.f32 	%f597, %f51, %f285, %f529;
	ld.shared.f32 	%f530, [_ZZ34rwkv7_state_clampw_backward_kernelI6__halfLi16ELi16EEviiPT_S2_S2_S2_S2_S2_S2_PfS3_S3_S2_S2_S2_S2_S2_S2_E1w+36];
	ld.shared.f32 	%f531, [_ZZ34rwkv7_state_clampw_backward_kernelI6__halfLi16ELi16EEviiPT_S2_S2_S2_S2_S2_S2_PfS3_S3_S2_S2_S2_S2_S2_S2_E1a+36];
	mul.f32 	%f532, %f457, %f531;
	fma.rn.f32 	%f628, %f293, %f530, %f532;
	mul.f32 	%f533, %f158, %f481;
	fma.rn.f32 	%f596, %f51, %f294, %f533;
	ld.shared.f32 	%f534, [_ZZ34rwkv7_state_clampw_backward_kernelI6__halfLi16ELi16EEviiPT_S2_S2_S2_S2_S2_S2_PfS3_S3_S2_S2_S2_S2_S2_S2_E1w+40];
	ld.shared.f32 	%f535, [_ZZ34rwkv7_state_clampw_backward_kernelI6__halfLi16ELi16EEviiPT_S2_S2_S2_S2_S2_S2_PfS3_S3_S2_S2_S2_S2_S2_S2_E1a+40];
	mul.f32 	%f536, %f457, %f535;
	fma.rn.f32 	%f627, %f302, %f534, %f536;
	mul.f32 	%f537, %f158, %f483;
	fma.rn.f32 	%f595, %f51, %f303, %f537;
	ld.shared.f32 	%f538, [_ZZ34rwkv7_state_clampw_backward_kernelI6__halfLi16ELi16EEviiPT_S2_S2_S2_S2_S2_S2_PfS3_S3_S2_S2_S2_S2_S2_S2_E1w+44];
	ld.shared.f32 	%f539, [_ZZ34rwkv7_state_clampw_backward_kernelI6__halfLi16ELi16EEviiPT_S2_S2_S2_S2_S2_S2_PfS3_S3_S2_S2_S2_S2_S2_S2_E1a+44];
	mul.f32 	%f540, %f457, %f539;
	fma.rn.f32 	%f626, %f311, %f538, %f540;
	mul.f32 	%f541, %f158, %f485;
	fma.rn.f32 	%f594, %f51, %f312, %f541;
	ld.shared.f32 	%f542, [_ZZ34rwkv7_state_clampw_backward_kernelI6__halfLi16ELi16EEviiPT_S2_S2_S2_S2_S2_S2_PfS3_S3_S2_S2_S2_S2_S2_S2_E1w+48];
	ld.shared.f32 	%f543, [_ZZ34rwkv7_state_clampw_backward_kernelI6__halfLi16ELi16EEviiPT_S2_S2_S2_S2_S2_S2_PfS3_S3_S2_S2_S2_S2_S2_S2_E1a+48];
	mul.f32 	%f544, %f457, %f543;
	fma.rn.f32 	%f625, %f320, %f542, %f544;
	mul.f32 	%f545, %f158, %f487;
	fma.rn.f32 	%f593, %f51, %f321, %f545;
	ld.shared.f32 	%f546, [_ZZ34rwkv7_state_clampw_backward_kernelI6__halfLi16ELi16EEviiPT_S2_S2_S2_S2_S2_S2_PfS3_S3_S2_S2_S2_S2_S2_S2_E1w+52];
	ld.shared.f32 	%f547, [_ZZ34rwkv7_state_clampw_backward_kernelI6__halfLi16ELi16EEviiPT_S2_S2_S2_S2_S2_S2_PfS3_S3_S2_S2_S2_S2_S2_S2_E1a+52];
	mul.f32 	%f548, %f457, %f547;
	fma.rn.f32 	%f624, %f329, %f546, %f548;
	mul.f32 	%f549, %f158, %f489;
	fma.rn.f32 	%f592, %f51, %f330, %f549;
	ld.shared.f32 	%f550, [_ZZ34rwkv7_state_clampw_backward_kernelI6__halfLi16ELi16EEviiPT_S2_S2_S2_S2_S2_S2_PfS3_S3_S2_S2_S2_S2_S2_S2_E1w+56];
	ld.shared.f32 	%f551, [_ZZ34rwkv7_state_clampw_backward_kernelI6__halfLi16ELi16EEviiPT_S2_S2_S2_S2_S2_S2_PfS3_S3_S2_S2_S2_S2_S2_S2_E1a+56];
	mul.f32 	%f552, %f457, %f551;
	fma.rn.f32 	%f623, %f338, %f550, %f552;
	mul.f32 	%f553, %f158, %f491;
	fma.rn.f32 	%f591, %f51, %f339, %f553;
	ld.shared.f32 	%f554, [_ZZ34rwkv7_state_clampw_backward_kernelI6__halfLi16ELi16EEviiPT_S2_S2_S2_S2_S2_S2_PfS3_S3_S2_S2_S2_S2_S2_S2_E1w+60];
	ld.shared.f32 	%f555, [_ZZ34rwkv7_state_clampw_backward_kernelI6__halfLi16ELi16EEviiPT_S2_S2_S2_S2_S2_S2_PfS3_S3_S2_S2_S2_S2_S2_S2_E1a+60];
	mul.f32 	%f556, %f457, %f555;
	fma.rn.f32 	%f622, %f347, %f554, %f556;
	mul.f32 	%f557, %f158, %f493;
	fma.rn.f32 	%f590, %f51, %f348, %f557;
	sub.s32 	%r53, %r53, %r5;
	add.s32 	%r52, %r52, -16;
	setp.gt.u32 	%p3, %r54, 1;
	add.s32 	%r54, %r54, -1;
	@%p3 bra 	$L__BB27_2;
$L__BB27_5:
	ld.param.u64 	%rd64, [_Z34rwkv7_state_clampw_backward_kernelI6__halfLi16ELi16EEviiPT_S2_S2_S2_S2_S2_S2_PfS3_S3_S2_S2_S2_S2_S2_S2__param_11];
	cvta.to.global.u64 	%rd55, %rd64;
	cvt.u64.u32 	%rd56, %r4;
	shl.b64 	%rd57, %rd1, 8;
	add.s64 	%rd58, %rd57, %rd56;
	shl.b64 	%rd59, %rd58, 2;
	add.s64 	%rd60, %rd55, %rd59;
	st.global.f32 	[%rd60], %f637;
	st.global.f32 	[%rd60+4], %f636;
	st.global.f32 	[%rd60+8], %f635;
	st.global.f32 	[%rd60+12], %f634;
	st.global.f32 	[%rd60+16], %f633;
	st.global.f32 	[%rd60+20], %f632;
	st.global.f32 	[%rd60+24], %f631;
	st.global.f32 	[%rd60+28], %f630;
	st.global.f32 	[%rd60+32], %f629;
	st.global.f32 	[%rd60+36], %f628;
	st.global.f32 	[%rd60+40], %f627;
	st.global.f32 	[%rd60+44], %f626;
	st.global.f32 	[%rd60+48], %f625;
	st.global.f32 	[%rd60+52], %f624;
	st.global.f32 	[%rd60+56], %f623;
	st.global.f32 	[%rd60+60], %f622;
	ret;

}
	// .globl	_Z34rwkv7_state_clampw_backward_kernelI6__halfLi32ELi16EEviiPT_S2_S2_S2_S2_S2_S2_PfS3_S3_S2_S2_S2_S2_S2_S2_
.visible .entry _Z34rwkv7_state_clampw_backward_kernelI6__halfLi32ELi16EEviiPT_S2_S2_S2_S2_S2_S2_PfS3_S3_S2_S2_S2_S2_S2_S2_(
	.param .u32 _Z34rwkv7_state_clampw_backward_kernelI6__halfLi32ELi16EEviiPT_S2_S2_S2_S2_S2_S2_PfS3_S3_S2_S2_S2_S2_S2_S2__param_0,
	.param .u32 _Z34rwkv7_state_clampw_backward_kernelI6__halfLi32ELi16EEviiPT_S2_S2_S2_S2_S2_S2_PfS3_S3_S2_S2_S2_S2_S2_S2__param_1,
	.param .u64 .ptr .align 1 _Z34rwkv7_state_clampw_backward_kernelI6__halfLi32ELi16EEviiPT_S2_S2_S2_S2_S2_S2_PfS3_S3_S2_S2_S2_S2_S2_S2__param_2,
	.param .u64 .ptr .align 1 _Z34rwkv7_state_clampw_backward_kernelI6__halfLi32ELi16EEviiPT_S2_S2_S2_S2_S2_S2_PfS3_S3_S2_S2_S2_S2_S2_S2__param_3,
	.param .u64 .ptr .align 1 _Z34rwkv7_state_clampw_backward_kernelI6__halfLi32ELi16EEviiPT_S2_S2_S2_S2_S2_S2_PfS3_S3_S2_S2_S2_S2_S2_S2__param_4,
	.param .u64 .ptr .align 1 _Z34rwkv7_state_clampw_backward_kernelI6__halfLi32ELi16EEviiPT_S2_S2_S2_S2_S2_S2_PfS3_S3_S2_S2_S2_S2_S2_S2__param_5,
	.param .u64 .ptr .align 1 _Z34rwkv7_state_clampw_backward_kernelI6__halfLi32ELi16EEviiPT_S2_S2_S2_S2_S2_S2_PfS3_S3_S2_S2_S2_S2_S2_S2__param_6,
	.param .u64 .ptr .align 1 _Z34rwkv7_state_clampw_backward_kernelI6__halfLi32ELi16EEviiPT_S2_S2_S2_S2_S2_S2_PfS3_S3_S2_S2_S2_S2_S2_S2__param_7,
	.param .u64 .ptr .align 1 _Z34rwkv7_state_clampw_backward_kernelI6__halfLi32ELi16EEviiPT_S2_S2_S2_S2_S2_S2_PfS3_S3_S2_S2_S2_S2_S2_S2__param_8,
	.param .u64 .ptr .align 1 _Z34rwkv7_state_clampw_backward_kernelI6__halfLi32ELi16EEviiPT_S2_S2_S2_S2_S2_S2_PfS3_S3_S2_S2_S2_S2_S2_S2__param_9,
	.param .u64 .ptr .align 1 _Z34rwkv7_state_clampw_backward_kernelI6__halfLi32ELi16EEviiPT_S2_S2_S2_S2_S2_S2_PfS3_S3_S2_S2_S2_S2_S2_S2__param_10,
	.param .u64 .ptr .align 1 _Z34rwkv7_state_clampw_backward_kernelI6__halfLi32ELi16EEviiPT_S2_S2_S2_S2_S2_S2_PfS3_S3_S2_S2_S2_S2_S2_S2__param_11,
	.param .u64 .ptr .align 1 _Z34rwkv7_state_clampw_backward_kernelI6__halfLi32ELi16EEviiPT_S2_S2_S2_S2_S2_S2_PfS3_S3_S2_S2_S2_S2_S2_S2__param_12,
	.param .u64 .ptr .align 1 _Z34rwkv7_state_clampw_backward_kernelI6__halfLi32ELi16EEviiPT_S2_S2_S2_S2_S2_S2_PfS3_S3_S2_S2_S2_S2_S2_S2__param_13,
	.param .u64 .ptr .align 1 _Z34rwkv7_state_clampw_backward_kernelI6__halfLi32ELi16EEviiPT_S2_S2_S2_S2_S2_S2_PfS3_S3_S2_S2_S2_S2_S2_S2__param_14,
	.param .u64 .ptr .align 1 _Z34rwkv7_state_clampw_backward_kernelI6__halfLi32ELi16EEviiPT_S2_S2_S2_S2_S2_S2_PfS3_S3_S2_S2_S2_S2_S2_S2__param_15,
	.param .u64 .ptr .align 1 _Z34rwkv7_state_clampw_backward_kernelI6__halfLi32ELi16EEviiPT_S2_S2_S2_S2_S2_S2_PfS3_S3_S2_S2_S2_S2_S2_S2__param_16,
	.param .u64 .ptr .align 1 _Z34rwkv7_state_clampw_backward_kernelI6__halfLi32ELi16EEviiPT_S2_S2_S2_S2_S2_S2_PfS3_S3_S2_S2_S2_S2_S2_S2__param_17
)
{
	.reg .pred 	%p<4>;
	.reg .b16 	%rs<14>;
	.reg .b32 	%r<70>;
	.reg .b32 	%f<1249>;
	.reg .b64 	%rd<76>;
	// demoted variable
	.shared .align 4 .b8 _ZZ34rwkv7_state_clampw_backward_kernelI6__halfLi32ELi16EEviiPT_S2_S2_S2_S2_S2_S2_PfS3_S3_S2_S2_S2_S2_S2_S2_E1r[128];
	// demoted variable
	.shared .align 4 .b8 _ZZ34rwkv7_state_clampw_backward_kernelI6__halfLi32ELi16EEviiPT_S2_S2_S2_S2_S2_S2_PfS3_S3_S2_S2_S2_S2_S2_S2_E1w[128];
	// demoted variable
	.shared .align 4 .b8 _ZZ34rwkv7_state_clampw_backward_kernelI6__halfLi32ELi16EEviiPT_S2_S2_S2_S2_S2_S2_PfS3_S3_S2_S2_S2_S2_S2_S2_E1k[128];
	// demoted variable
	.shared .align 4 .b8 _ZZ34rwkv7_state_clampw_backward_kernelI6__halfLi32ELi16EEviiPT_S2_S2_S2_S2_S2_S2_PfS3_S3_S2_S2_S2_S2_S2_S2_E1v[128];
	// demoted variable
	.shared .align 4 .b8 _ZZ34rwkv7_state_clampw_backward_kernelI6__halfLi32ELi16EEviiPT_S2_S2_S2_S2_S2_S2_PfS3_S3_S2_S2_S2_S2_S2_S2_E1a[128];
	// demoted variable
	.shared .align 4 .b8 _ZZ34rwkv7_state_clampw_backward_kernelI6__halfLi32ELi16EEviiPT_S2_S2_S2_S2_S2_S2_PfS3_S3_S2_S2_S2_S2_S2_S2_E1b[128];
	// demoted variable
	.shared .align 4 .b8 _ZZ34rwkv7_state_clampw_backward_kernelI6__halfLi32ELi16EEviiPT_S2_S2_S2_S2_S2_S2_PfS3_S3_S2_S2_S2_S2_S2_S2_E2dy[128];
	// demoted variable
	.shared .align 4 .b8 _ZZ34rwkv7_state_clampw_backward_kernelI6__halfLi32ELi16EEviiPT_S2_S2_S2_S2_S2_S2_PfS3_S3_S2_S2_S2_S2_S2_S2_E2sa[128];
	// demoted variable
	.shared .align 4 .b8 _ZZ34rwkv7_state_clampw_backward_kernelI6__halfLi32ELi16EEviiPT_S2_S2_S2_S2_S2_S2_PfS3_S3_S2_S2_S2_S2_S2_S2_E10dSb_shared[128];
	ld.param.u32 	%r69, [_Z34rwkv7_state_clampw_backward_kernelI6__halfLi32ELi16EEviiPT_S2_S2_S2_S2_S2_S2_PfS3_S3_S2_S2_S2_S2_S2_S2__param_0];
	ld.param.u32 	%r14, [_Z34rwkv7_state_clampw_backward_kernelI6__halfLi32ELi16EEviiPT_S2_S2_S2_S2_S2_S2_PfS3_S3_S2_S2_S2_S2_S2_S2__param_1];
	mov.u32 	%r15, %ctaid.y;
	mov.u32 	%r1, %ctaid.x;
	mov.u32 	%r2, %tid.x;
	mul.lo.s32 	%r3, %r14, %r15;
	setp.lt.s32 	%p1, %r69, 1;
	mov.f32 	%f1217, 0f00000000;
	mov.f32 	%f1218, %f1217;
	mov.f32 	%f1219, %f1217;
	mov.f32 	%f1220, %f1217;
	mov.f32 	%f1221, %f1217;
	mov.f32 	%f1222, %f1217;
	mov.f32 	%f1223, %f1217;
	mov.f32 	%f1224, %f1217;
	mov.f32 	%f1225, %f1217;
	mov.f32 	%f1226, %f1217;
	mov.f32 	%f1227, %f1217;
	mov.f32 	%f1228, %f1217;
	mov.f32 	%f1229, %f1217;
	mov.f32 	%f1230, %f1217;
	mov.f32 	%f1231, %f1217;
	mov.f32 	%f1232, %f1217;
	mov.f32 	%f1233, %f1217;
	mov.f32 	%f1234, %f1217;
	mov.f32 	%f1235, %f1217;
	mov.f32 	%f1236, %f1217;
	mov.f32 	%f1237, %f1217;
	mov.f32 	%f1238, %f1217;
	mov.f32 	%f1239, %f1217;
	mov.f32 	%f1240, %f1217;
	mov.f32 	%f1241, %f1217;
	mov.f32 	%f1242, %f1217;
	mov.f32 	%f1243, %f1217;
	mov.f32 	%f1244, %f1217;
	mov.f32 	%f1245, %f1217;
	mov.f32 	%f1246, %f1217;
	mov.f32 	%f1247, %f1217;
	mov.f32 	%f1248, %f1217;
	@%p1 bra 	$L__BB28_5;
	ld.param.u32 	%r63, [_Z34rwkv7_state_clampw_backward_kernelI6__halfLi32ELi16EEviiPT_S2_S2_S2_S2_S2_S2_PfS3_S3_S2_S2_S2_S2_S2_S2__param_1];
	mad.lo.s32 	%r16, %r3, %r69, %r1;
	shl.b32 	%r17, %r16, 5;
	add.s32 	%r18, %r69, -1;
	mul.lo.s32 	%r19, %r63, %r18;
	shl.b32 	%r20, %r19, 5;
	add.s32 	%r21, %r2, %r20;
	add.s32 	%r68, %r21, %r17;
	shl.b32 	%r67, %r69, 6;
	shr.s32 	%r22, %r69, 31;
	shr.u32 	%r23, %r22, 28;
	add.s32 	%r24, %r69, %r23;
	shr.s32 	%r6, %r24, 4;
	mov.f32 	%f1185, 0f00000000;
	shl.b32 	%r26, %r2, 2;
	mov.u32 	%r27, _ZZ34rwkv7_state_clampw_backward_kernelI6__halfLi32ELi16EEviiPT_S2_S2_S2_S2_S2_S2_PfS3_S3_S2_S2_S2_S2_S2_S2_E1r;
	add.s32 	%r28, %r27, %r26;
	shl.b32 	%r49, %r6, 10;
	mov.f32 	%f1186, %f1185;
	mov.f32 	%f1187, %f1185;
	mov.f32 	%f1188, %f1185;
	mov.f32 	%f1189, %f1185;
	mov.f32 	%f1190, %f1185;
	mov.f32 	%f1191, %f1185;
	mov.f32 	%f1192, %f1185;
	mov.f32 	%f1193, %f1185;
	mov.f32 	%f1194, %f1185;
	mov.f32 	%f1195, %f1185;
	mov.f32 	%f1196, %f1185;
	mov.f32 	%f1197, %f1185;
	mov.f32 	%f1198, %f1185;
	mov.f32 	%f1199, %f1185;
	mov.f32 	%f1200, %f1185;
	mov.f32 	%f1201, %f1185;
	mov.f32 	%f1202, %f1185;
	mov.f32 	%f1203, %f1185;
	mov.f32 	%f1204, %f1185;
	mov.f32 	%f1205, %f1185;
	mov.f32 	%f1206, %f1185;
	mov.f32 	%f1207, %f1185;
	mov.f32 	%f1208, %f1185;
	mov.f32 	%f1209, %f1185;
	mov.f32 	%f1210, %f1185;
	mov.f32 	%f1211, %f1185;
	mov.f32 	%f1212, %f1185;
	mov.f32 	%f1213, %f1185;
	mov.f32 	%f1214, %f1185;
	mov.f32 	%f1215, %f1185;
	mov.f32 	%f1216, %f1185;
	mov.f32 	%f1217, %f1185;
	mov.f32 	%f1218, %f1185;
	mov.f32 	%f1219, %f1185;
	mov.f32 	%f1220, %f1185;
	mov.f32 	%f1221, %f1185;
	mov.f32 	%f1222, %f1185;
	mov.f32 	%f1223, %f1185;
	mov.f32 	%f1224, %f1185;
	mov.f32 	%f1225, %f1185;
	mov.f32 	%f1226, %f1185;
	mov.f32 	%f1227, %f1185;
	mov.f32 	%f1228, %f1185;
	mov.f32 	%f1229, %f1185;
	mov.f32 	%f1230, %f1185;
	mov.f32 	%f1231, %f1185;
	mov.f32 	%f1232, %f1185;
	mov.f32 	%f1233, %f1185;
	mov.f32 	%f1234, %f1185;
	mov.f32 	%f1235, %f1185;
	mov.f32 	%f1236, %f1185;
	mov.f32 	%f1237, %f1185;
	mov.f32 	%f1238, %f1185;
	mov.f32 	%f1239, %f1185;
	mov.f32 	%f1240, %f1185;
	mov.f32 	%f1241, %f1185;
	mov.f32 	%f1242, %f1185;
	mov.f32 	%f1243, %f1185;
	mov.f32 	%f1244, %f1185;
	mov.f32 	%f1245, %f1185;
	mov.f32 	%f1246, %f1185;
	mov.f32 	%f1247, %f1185;
	mov.f32 	%f1248, %f1185;
	mov.f32 	%f1153, %f1185;
	mov.f32 	%f1154, %f1185;
	mov.f32 	%f1155, %f1185;
	mov.f32 	%f1156, %f1185;
	mov.f32 	%f1157, %f1185;
	mov.f32 	%f1158, %f1185;
	mov.f32 	%f1159, %f1185;
	mov.f32 	%f1160, %f1185;
	mov.f32 	%f1161, %f1185;
	mov.f32 	%f1162, %f1185;
	mov.f32 	%f1163, %f1185;
	mov.f32 	%f1164, %f1185;
	mov.f32 	%f1165, %f1185;
	mov.f32 	%f1166, %f1185;
	mov.f32 	%f1167, %f1185;
	mov.f32 	%f1168, %f1185;
	mov.f32 	%f1169, %f1185;
	mov.f32 	%f1170, %f1185;
	mov.f32 	%f1171, %f1185;
	mov.f32 	%f1172, %f1185;
	mov.f32 	%f1173, %f1185;
	mov.f32 	%f1174, %f1185;
	mov.f32 	%f1175, %f1185;
	mov.f32 	%f1176, %f1185;
	mov.f32 	%f1177, %f1185;
	mov.f32 	%f1178, %f1185;
	mov.f32 	%f1179, %f1185;
	mov.f32 	%f1180, %f1185;
	mov.f32 	%f1181, %f1185;
	mov.f32 	%f1182, %f1185;
	mov.f32 	%f1183, %f1185;
	mov.f32 	%f1184, %f1185;
$L__BB28_2:
	ld.param.u64 	%rd68, [_Z34rwkv7_state_clampw_backward_kernelI6__halfLi32ELi16EEviiPT_S2_S2_S2_S2_S2_S2_PfS3_S3_S2_S2_S2_S2_S2_S2__param_10];
	ld.param.u64 	%rd66, [_Z34rwkv7_state_clampw_backward_kernelI6__halfLi32ELi16EEviiPT_S2_S2_S2_S2_S2_S2_PfS3_S3_S2_S2_S2_S2_S2_S2__param_8];
	ld.param.u64 	%rd65, [_Z34rwkv7_state_clampw_backward_kernelI6__halfLi32ELi16EEviiPT_S2_S2_S2_S2_S2_S2_PfS3_S3_S2_S2_S2_S2_S2_S2__param_7];
	ld.param.u64 	%rd64, [_Z34rwkv7_state_clampw_backward_kernelI6__halfLi32ELi16EEviiPT_S2_S2_S2_S2_S2_S2_PfS3_S3_S2_S2_S2_S2_S2_S2__param_6];
	ld.param.u64 	%rd63, [_Z34rwkv7_state_clampw_backward_kernelI6__halfLi32ELi16EEviiPT_S2_S2_S2_S2_S2_S2_PfS3_S3_S2_S2_S2_S2_S2_S2__param_5];
	ld.param.u64 	%rd62, [_Z34rwkv7_state_clampw_backward_kernelI6__halfLi32ELi16EEviiPT_S2_S2_S2_S2_S2_S2_PfS3_S3_S2_S2_S2_S2_S2_S2__param_4];
	ld.param.u64 	%rd61, [_Z34rwkv7_state_clampw_backward_kernelI6__halfLi32ELi16EEviiPT_S2_S2_S2_S2_S2_S2_PfS3_S3_S2_S2_S2_S2_S2_S2__param_3];
	ld.param.u64 	%rd60, [_Z34rwkv7_state_clampw_backward_kernelI6__halfLi32ELi16EEviiPT_S2_S2_S2_S2_S2_S2_PfS3_S3_S2_S2_S2_S2_S2_S2__param_2];
	bar.sync 	0;
	cvta.to.global.u64 	%rd17, %rd60;
	mul.wide.s32 	%rd18, %r68, 2;
	add.s64 	%rd19, %rd17, %rd18;
	ld.global.nc.u16 	%rs1, [%rd19];
	// begin inline asm
	{  cvt.f32.f16 %f297, %rs1;}

	// end inline asm
	st.shared.f32 	[%r28], %f297;
	cvta.to.global.u64 	%rd20, %rd61;
	add.s64 	%rd21, %rd20, %rd18;
	ld.global.nc.u16 	%rs2, [%rd21];
	// begin inline asm
	{  cvt.f32.f16 %f298, %rs2;}

	// end inline asm
	mul.f32 	%f304, %f298, 0fBFB8AA3B;
	ex2.approx.f32 	%f305, %f304;
	add.f32 	%f306, %f305, 0f3F800000;
	rcp.rn.f32 	%f98, %f306;
	mul.f32 	%f307, %f98, 0fBF1B4598;
	mul.f32 	%f308, %f307, 0f3FB8AA3B;
	ex2.approx.f32 	%f309, %f308;
	mov.u32 	%r29, _ZZ34rwkv7_state_clampw_backward_kernelI6__halfLi32ELi16EEviiPT_S2_S2_S2_S2_S2_S2_PfS3_S3_S2_S2_S2_S2_S2_S2_E1w;
	add.s32 	%r30, %r29, %r26;
	st.shared.f32 	[%r30], %f309;
	cvta.to.global.u64 	%rd22, %rd62;
	add.s64 	%rd23, %rd22, %rd18;
	ld.global.nc.u16 	%rs3, [%rd23];
	// begin inline asm
	{  cvt.f32.f16 %f299, %rs3;}

	// end inline asm
	mov.u32 	%r31, _ZZ34rwkv7_state_clampw_backward_kernelI6__halfLi32ELi16EEviiPT_S2_S2_S2_S2_S2_S2_PfS3_S3_S2_S2_S2_S2_S2_S2_E1k;
	add.s32 	%r32, %r31, %r26;
	st.shared.f32 	[%r32], %f299;
	cvta.to.global.u64 	%rd24, %rd63;
	add.s64 	%rd25, %rd24, %rd18;
	ld.global.nc.u16 	%rs4, [%rd25];
	// begin inline asm
	{  cvt.f32.f16 %f300, %rs4;}

	// end inline asm
	mov.u32 	%r33, _ZZ34rwkv7_state_clampw_backward_kernelI6__halfLi32ELi16EEviiPT_S2_S2_S2_S2_S2_S2_PfS3_S3_S2_S2_S2_S2_S2_S2_E1v;
	add.s32 	%r34, %r33, %r26;
	st.shared.f32 	[%r34], %f300;
	cvta.to.global.u64 	%rd26, %rd64;
	add.s64 	%rd27, %rd26, %rd18;
	ld.global.nc.u16 	%rs5, [%rd27];
	// begin inline asm
	{  cvt.f32.f16 %f301, %rs5;}

	// end inline asm
	mov.u32 	%r35, _ZZ34rwkv7_state_clampw_backward_kernelI6__halfLi32ELi16EEviiPT_S2_S2_S2_S2_S2_S2_PfS3_S3_S2_S2_S2_S2_S2_S2_E1a;
	add.s32 	%r36, %r35, %r26;
	st.shared.f32 	[%r36], %f301;
	cvta.to.global.u64 	%rd28, %rd65;
	add.s64 	%rd29, %rd28, %rd18;
	ld.global.nc.u16 	%rs6, [%rd29];
	// begin inline asm
	{  cvt.f32.f16 %f302, %rs6;}

	// end inline asm
	mov.u32 	%r37, _ZZ34rwkv7_state_clampw_backward_kernelI6__halfLi32ELi16EEviiPT_S2_S2_S2_S2_S2_S2_PfS3_S3_S2_S2_S2_S2_S2_S2_E1b;
	add.s32 	%r38, %r37, %r26;
	st.shared.f32 	[%r38], %f302;
	cvta.to.global.u64 	%rd30, %rd66;
	add.s64 	%rd31, %rd30, %rd18;
	ld.global.nc.u16 	%rs7, [%rd31];
	// begin inline asm
	{  cvt.f32.f16 %f303, %rs7;}

	// end inline asm
	mov.u32 	%r39, _ZZ34rwkv7_state_clampw_backward_kernelI6__halfLi32ELi16EEviiPT_S2_S2_S2_S2_S2_S2_PfS3_S3_S2_S2_S2_S2_S2_S2_E2dy;
	add.s32 	%r40, %r39, %r26;
	st.shared.f32 	[%r40], %f303;
	cvta.to.global.u64 	%rd32, %rd68;
	mul.wide.s32 	%rd33, %r68, 4;
	add.s64 	%rd34, %rd32, %rd33;
	ld.global.nc.f32 	%f310, [%rd34];
	mov.u32 	%r41, _ZZ34rwkv7_state_clampw_backward_kernelI6__halfLi32ELi16EEviiPT_S2_S2_S2_S2_S2_S2_PfS3_S3_S2_S2_S2_S2_S2_S2_E2sa;
	add.s32 	%r42, %r41, %r26;
	st.shared.f32 	[%r42], %f310;
	bar.sync 	0;
	and.b32  	%r43, %r69, 15;
	setp.ne.s32 	%p2, %r43, 0;
	@%p2 bra 	$L__BB28_4;
	ld.param.u64 	%rd67, [_Z34rwkv7_state_clampw_backward_kernelI6__halfLi32ELi16EEviiPT_S2_S2_S2_S2_S2_S2_PfS3_S3_S2_S2_S2_S2_S2_S2__param_9];
	ld.param.u32 	%r64, [_Z34rwkv7_state_clampw_backward_kernelI6__halfLi32ELi16EEviiPT_S2_S2_S2_S2_S2_S2_PfS3_S3_S2_S2_S2_S2_S2_S2__param_1];
	add.s32 	%r44, %r67, -64;
	and.b32  	%r45, %r44, 2147482624;
	mov.u32 	%r46, %tid.x;
	shl.b32 	%r47, %r46, 5;
	add.s32 	%r48, %r45, %r47;
	cvt.u64.u32 	%rd35, %r48;
	mov.u32 	%r50, %ctaid.y;
	mov.u32 	%r51, %ctaid.x;
	mad.lo.s32 	%r52, %r64, %r50, %r51;
	mul.wide.s32 	%rd36, %r52, %r49;
	add.s64 	%rd37, %rd36, %rd35;
	cvta.to.global.u64 	%rd38, %rd67;
	shl.b64 	%rd39, %rd37, 2;
	add.s64 	%rd40, %rd38, %rd39;
	ld.global.nc.v4.f32 	{%f1216, %f1215, %f1214, %f1213}, [%rd40];
	ld.global.nc.v4.f32 	{%f1212, %f1211, %f1210, %f1209}, [%rd40+16];
	ld.global.nc.v4.f32 	{%f1208, %f1207, %f1206, %f1205}, [%rd40+32];
	ld.global.nc.v4.f32 	{%f1204, %f1203, %f1202, %f1201}, [%rd40+48];
	ld.global.nc.v4.f32 	{%f1200, %f1199, %f1198, %f1197}, [%rd40+64];
	ld.global.nc.v4.f32 	{%f1196, %f1195, %f1194, %f1193}, [%rd40+80];
	ld.global.nc.v4.f32 	{%f1192, %f1191, %f1190, %f1189}, [%rd40+96];
	ld.global.nc.v4.f32 	{%f1188, %f1187, %f1186, %f1185}, [%rd40+112];
$L__BB28_4:
	ld.param.u64 	%rd75, [_Z34rwkv7_state_clampw_backward_kernelI6__halfLi32ELi16EEviiPT_S2_S2_S2_S2_S2_S2_PfS3_S3_S2_S2_S2_S2_S2_S2__param_17];
	ld.param.u64 	%rd74, [_Z34rwkv7_state_clampw_backward_kernelI6__halfLi32ELi16EEviiPT_S2_S2_S2_S2_S2_S2_PfS3_S3_S2_S2_S2_S2_S2_S2__param_16];
	ld.param.u64 	%rd73, [_Z34rwkv7_state_clampw_backward_kernelI6__halfLi32ELi16EEviiPT_S2_S2_S2_S2_S2_S2_PfS3_S3_S2_S2_S2_S2_S2_S2__param_15];
	ld.param.u64 	%rd72, [_Z34rwkv7_state_clampw_backward_kernelI6__halfLi32ELi16EEviiPT_S2_S2_S2_S2_S2_S2_PfS3_S3_S2_S2_S2_S2_S2_S2__param_14];
	ld.param.u64 	%rd71, [_Z34rwkv7_state_clampw_backward_kernelI6__halfLi32ELi16EEviiPT_S2_S2_S2_S2_S2_S2_PfS3_S3_S2_S2_S2_S2_S2_S2__param_13];
	ld.param.u64 	%rd70, [_Z34rwkv7_state_clampw_backward_kernelI6__halfLi32ELi16EEviiPT_S2_S2_S2_S2_S2_S2_PfS3_S3_S2_S2_S2_S2_S2_S2__param_12];
	ld.param.u32 	%r65, [_Z34rwkv7_state_clampw_backward_kernelI6__halfLi32ELi16EEviiPT_S2_S2_S2_S2_S2_S2_PfS3_S3_S2_S2_S2_S2_S2_S2__param_1];
	ld.shared.f32 	%f317, [_ZZ34rwkv7_state_clampw_backward_kernelI6__halfLi32ELi16EEviiPT_S2_S2_S2_S2_S2_S2_PfS3_S3_S2_S2_S2_S2_S2_S2_E2dy];
	fma.rn.f32 	%f318, %f1216, %f317, 0f00000000;
	ld.shared.f32 	%f319, [_ZZ34rwkv7_state_clampw_backward_kernelI6__halfLi32ELi16EEviiPT_S2_S2_S2_S2_S2_S2_PfS3_S3_S2_S2_S2_S2_S2_S2_E2dy+4];
	fma.rn.f32 	%f320, %f1215, %f319, %f318;
	ld.shared.f32 	%f321, [_ZZ34rwkv7_state_clampw_backward_kernelI6__halfLi32ELi16EEviiPT_S2_S2_S2_S2_S2_S2_PfS3_S3_S2_S2_S2_S2_S2_S2_E2dy+8];
	fma.rn.f32 	%f322, %f1214, %f321, %f320;
	ld.shared.f32 	%f323, [_ZZ34rwkv7_state_clampw_backward_kernelI6__halfLi32ELi16EEviiPT_S2_S2_S2_S2_S2_S2_PfS3_S3_S2_S2_S2_S2_S2_S2_E2dy+12];
	fma.rn.f32 	%f324, %f1213, %f323, %f322;
	ld.shared.f32 	%f325, [_ZZ34rwkv7_state_clampw_backward_kernelI6__halfLi32ELi16EEviiPT_S2_S2_S2_S2_S2_S2_PfS3_S3_S2_S2_S2_S2_S2_S2_E2dy+16];
	fma.rn.f32 	%f326, %f1212, %f325, %f324;
	ld.shared.f32 	%f327, [_ZZ34rwkv7_state_clampw_backward_kernelI6__halfLi32ELi16EEviiPT_S2_S2_S2_S2_S2_S2_PfS3_S3_S2_S2_S2_S2_S2_S2_E2dy+20];
	fma.rn.f32 	%f328, %f1211, %f327, %f326;
	ld.shared.f32 	%f329, [_ZZ34rwkv7_state_clampw_backward_kernelI6__halfLi32ELi16EEviiPT_S2_S2_S2_S2_S2_S2_PfS3_S3_S2_S2_S2_S2_S2_S2_E2dy+24];
	fma.rn.f32 	%f330, %f1210, %f329, %f328;
	ld.shared.f32 	%f331, [_ZZ34rwkv7_state_clampw_backward_kernelI6__halfLi32ELi16EEviiPT_S2_S2_S2_S2_S2_S2_PfS3_S3_S2_S2_S2_S2_S2_S2_E2dy+28];
	fma.rn.f32 	%f332, %f1209, %f331, %f330;
	ld.shared.f32 	%f333, [_ZZ34rwkv7_state_clampw_backward_kernelI6__halfLi32ELi16EEviiPT_S2_S2_S2_S2_S2_S2_PfS3_S3_S2_S2_S2_S2_S2_S2_E2dy+32];
	fma.rn.f32 	%f334, %f1208, %f333, %f332;
	ld.shared.f32 	%f335, [_ZZ34rwkv7_state_clampw_backward_kernelI6__halfLi32ELi16EEviiPT_S2_S2_S2_S2_S2_S2_PfS3_S3_S2_S2_S2_S2_S2_S2_E2dy+36];
	fma.rn.f32 	%f336, %f1207, %f335, %f334;
	ld.shared.f32 	%f337, [_ZZ34rwkv7_state_clampw_backward_kernelI6__halfLi32ELi16EEviiPT_S2_S2_S2_S2_S2_S2_PfS3_S3_S2_S2_S2_S2_S2_S2_E2dy+40];
	fma.rn.f32 	%f338, %f1206, %f337, %f336;
	ld.shared.f32 	%f339, [_ZZ34rwkv7_state_clampw_backward_kernelI6__halfLi32ELi16EEviiPT_S2_S2_S2_S2_S2_S2_PfS3_S3_S2_S2_S2_S2_S2_S2_E2dy+44];
	fma.rn.f32 	%f340, %f1205, %f339, %f338;
	ld.shared.f32 	%f341, [_ZZ34rwkv7_state_clampw_backward_kernelI6__halfLi32ELi16EEviiPT_S2_S2_S2_S2_S2_S2_PfS3_S3_S2_S2_S2_S2_S2_S2_E2dy+48];
	fma.rn.f32 	%f342, %f1204, %f341, %f340;
	ld.shared.f32 	%f343, [_ZZ34rwkv7_state_clampw_backward_kernelI6__halfLi32ELi16EEviiPT_S2_S2_S2_S2_S2_S2_PfS3_S3_S2_S2_S2_S2_S2_S2_E2dy+52];
	fma.rn.f32 	%f344, %f1203, %f343, %f342;
	ld.shared.f32 	%f345, [_ZZ34rwkv7_state_clampw_backward_kernelI6__halfLi32ELi16EEviiPT_S2_S2_S2_S2_S2_S2_PfS3_S3_S2_S2_S2_S2_S2_S2_E2dy+56];
	fma.rn.f32 	%f346, %f1202, %f345, %f344;
	ld.shared.f32 	%f347, [_ZZ34rwkv7_state_clampw_backward_kernelI6__halfLi32ELi16EEviiPT_S2_S2_S2_S2_S2_S2_PfS3_S3_S2_S2_S2_S2_S2_S2_E2dy+60];
	fma.rn.f32 	%f348, %f1201, %f347, %f346;
	ld.shared.f32 	%f349, [_ZZ34rwkv7_state_clampw_backward_kernelI6__halfLi32ELi16EEviiPT_S2_S2_S2_S2_S2_S2_PfS3_S3_S2_S2_S2_S2_S2_S2_E2dy+64];
	fma.rn.f32 	%f350, %f1200, %f349, %f348;
	ld.shared.f32 	%f351, [_ZZ34rwkv7_state_clampw_backward_kernelI6__halfLi32ELi16EEviiPT_S2_S2_S2_S2_S2_S2_PfS3_S3_S2_S2_S2_S2_S2_S2_E2dy+68];
	fma.rn.f32 	%f352, %f1199, %f351, %f350;
	ld.shared.f32 	%f353, [_ZZ34rwkv7_state_clampw_backward_kernelI6__halfLi32ELi16EEviiPT_S2_S2_S2_S2_S2_S2_PfS3_S3_S2_S2_S2_S2_S2_S2_E2dy+72];
	fma.rn.f32 	%f354, %f1198, %f353, %f352;
	ld.shared.f32 	%f355, [_ZZ34rwkv7_state_clampw_backward_kernelI6__halfLi32ELi16EEviiPT_S2_S2_S2_S2_S2_S2_PfS3_S3_S2_S2_S2_S2_S2_S2_E2dy+76];
	fma.rn.f32 	%f356, %f1197, %f355, %f354;
	ld.shared.f32 	%f357, [_ZZ34rwkv7_state_clampw_backward_kernelI6__halfLi32ELi16EEviiPT_S2_S2_S2_S2_S2_S2_PfS3_S3_S2_S2_S2_S2_S2_S2_E2dy+80];
	fma.rn.f32 	%f358, %f1196, %f357, %f356;
	ld.shared.f32 	%f359, [_ZZ34rwkv7_state_clampw_backward_kernelI6__halfLi32ELi16EEviiPT_S2_S2_S2_S2_S2_S2_PfS3_S3_S2_S2_S2_S2_S2_S2_E2dy+84];
	fma.rn.f32 	%f360, %f1195, %f359, %f358;
	ld.shared.f32 	%f361, [_ZZ34rwkv7_state_clampw_backward_kernelI6__halfLi32ELi16EEviiPT_S2_S2_S2_S2_S2_S2_PfS3_S3_S2_S2_S2_S2_S2_S2_E2dy+88];
	fma.rn.f32 	%f362, %f1194, %f361, %f360;
	ld.shared.f32 	%f363, [_ZZ34rwkv7_state_clampw_backward_kernelI6__halfLi32ELi16EEviiPT_S2_S2_S2_S2_S2_S2_PfS3_S3_S2_S2_S2_S2_S2_S2_E2dy+92];
	fma.rn.f32 	%f364, %f1193, %f363, %f362;
	ld.shared.f32 	%f365, [_ZZ34rwkv7_state_clampw_backward_kernelI6__halfLi32ELi16EEviiPT_S2_S2_S2_S2_S2_S2_PfS3_S3_S2_S2_S2_S2_S2_S2_E2dy+96];
	fma.rn.f32 	%f366, %f1192, %f365, %f364;
	ld.shared.f32 	%f367, [_ZZ34rwkv7_state_clampw_backward_kernelI6__halfLi32ELi16EEviiPT_S2_S2_S2_S2_S2_S2_PfS3_S3_S2_S2_S2_S2_S2_S2_E2dy+100];
	fma.rn.f32 	%f368, %f1191, %f367, %f366;
	ld.shared.f32 	%f369, [_ZZ34rwkv7_state_clampw_backward_kernelI6__halfLi32ELi16EEviiPT_S2_S2_S2_S2_S2_S2_PfS3_S3_S2_S2_S2_S2_S2_S2_E2dy+104];
	fma.rn.f32 	%f370, %f1190, %f369, %f368;
	ld.shared.f32 	%f371, [_ZZ34rwkv7_state_clampw_backward_kernelI6__halfLi32ELi16EEviiPT_S2_S2_S2_S2_S2_S2_PfS3_S3_S2_S2_S2_S2_S2_S2_E2dy+108];
	fma.rn.f32 	%f372, %f1189, %f371, %f370;
	ld.shared.f32 	%f373, [_ZZ34rwkv7_state_clampw_backward_kernelI6__halfLi32ELi16EEviiPT_S2_S2_S2_S2_S2_S2_PfS3_S3_S2_S2_S2_S2_S2_S2_E2dy+112];
	fma.rn.f32 	%f374, %f1188, %f373, %f372;
	ld.shared.f32 	%f375, [_ZZ34rwkv7_state_clampw_backward_kernelI6__halfLi32ELi16EEviiPT_S2_S2_S2_S2_S2_S2_PfS3_S3_S2_S2_S2_S2_S2_S2_E2dy+116];
	fma.rn.f32 	%f376, %f1187, %f375, %f374;
	ld.shared.f32 	%f377, [_ZZ34rwkv7_state_clampw_backward_kernelI6__halfLi32ELi16EEviiPT_S2_S2_S2_S2_S2_S2_PfS3_S3_S2_S2_S2_S2_S2_S2_E2dy+120];
	fma.rn.f32 	%f378, %f1186, %f377, %f376;
	ld.shared.f32 	%f379, [_ZZ34rwkv7_state_clampw_backward_kernelI6__halfLi32ELi16EEviiPT_S2_S2_S2_S2_S2_S2_PfS3_S3_S2_S2_S2_S2_S2_S2_E2dy+124];
	fma.rn.f32 	%f311, %f1185, %f379, %f378;
	// begin inline asm
	{  cvt.rn.f16.f32 %rs8, %f311;}

	// end inline asm
	cvta.to.global.u64 	%rd41, %rd70;
	mul.wide.s32 	%rd42, %r68, 2;
	add.s64 	%rd43, %rd41, %rd42;
	st.global.u16 	[%rd43], %rs8;
	mul.f32 	%f380, %f98, 0fBF1B4598;
	mul.f32 	%f381, %f380, 0f3FB8AA3B;
	ex2.approx.f32 	%f382, %f381;
	rcp.rn.f32 	%f383, %f382;
	ld.shared.f32 	%f384, [_ZZ34rwkv7_state_clampw_backward_kernelI6__halfLi32ELi16EEviiPT_S2_S2_S2_S2_S2_S2_PfS3_S3_S2_S2_S2_S2_S2_S2_E1v];
	mul.f32 	%f385, %f299, %f384;
	sub.f32 	%f386, %f1216, %f385;
	ld.shared.f32 	%f387, [_ZZ34rwkv7_state_clampw_backward_kernelI6__halfLi32ELi16EEviiPT_S2_S2_S2_S2_S2_S2_PfS3_S3_S2_S2_S2_S2_S2_S2_E2sa];
	mul.f32 	%f388, %f302, %f387;
	sub.f32 	%f389, %f386, %f388;
	mul.f32 	%f1216, %f383, %f389;
	ld.shared.f32 	%f390, [_ZZ34rwkv7_state_clampw_backward_kernelI6__halfLi32ELi16EEviiPT_S2_S2_S2_S2_S2_S2_PfS3_S3_S2_S2_S2_S2_S2_S2_E1r];
	fma.rn.f32 	%f391, %f303, %f390, %f1248;
	fma.rn.f32 	%f392, %f297, %f317, %f1184;
	ld.shared.f32 	%f393, [_ZZ34rwkv7_state_clampw_backward_kernelI6__halfLi32ELi16EEviiPT_S2_S2_S2_S2_S2_S2_PfS3_S3_S2_S2_S2_S2_S2_S2_E1v+4];
	mul.f32 	%f394, %f299, %f393;
	sub.f32 	%f395, %f1215, %f394;
	ld.shared.f32 	%f396, [_ZZ34rwkv7_state_clampw_backward_kernelI6__halfLi32ELi16EEviiPT_S2_S2_S2_S2_S2_S2_PfS3_S3_S2_S2_S2_S2_S2_S2_E2sa+4];
	mul.f32 	%f397, %f302, %f396;
	sub.f32 	%f398, %f395, %f397;
	mul.f32 	%f1215, %f383, %f398;
	ld.shared.f32 	%f399, [_ZZ34rwkv7_state_clampw_backward_kernelI6__halfLi32ELi16EEviiPT_S2_S2_S2_S2_S2_S2_PfS3_S3_S2_S2_S2_S2_S2_S2_E1r+4];
	fma.rn.f32 	%f400, %f303, %f399, %f1247;
	fma.rn.f32 	%f401, %f297, %f319, %f1183;
	ld.shared.f32 	%f402, [_ZZ34rwkv7_state_clampw_backward_kernelI6__halfLi32ELi16EEviiPT_S2_S2_S2_S2_S2_S2_PfS3_S3_S2_S2_S2_S2_S2_S2_E1v+8];
	mul.f32 	%f403, %f299, %f402;
	sub.f32 	%f404, %f1214, %f403;
	ld.shared.f32 	%f405, [_ZZ34rwkv7_state_clampw_backward_kernelI6__halfLi32ELi16EEviiPT_S2_S2_S2_S2_S2_S2_PfS3_S3_S2_S2_S2_S2_S2_S2_E2sa+8];
	mul.f32 	%f406, %f302, %f405;
	sub.f32 	%f407, %f404, %f406;
	mul.f32 	%f1214, %f383, %f407;
	ld.shared.f32 	%f408, [_ZZ34rwkv7_state_clampw_backward_kernelI6__halfLi32ELi16EEviiPT_S2_S2_S2_S2_S2_S2_PfS3_S3_S2_S2_S2_S2_S2_S2_E1r+8];
	fma.rn.f32 	%f409, %f303, %f408, %f1246;
	fma.rn.f32 	%f410, %f297, %f321, %f1182;
	ld.shared.f32 	%f411, [_ZZ34rwkv7_state_clampw_backward_kernelI6__halfLi32ELi16EEviiPT_S2_S2_S2_S2_S2_S2_PfS3_S3_S2_S2_S2_S2_S2_S2_E1v+12];
	mul.f32 	%f412, %f299, %f411;
	sub.f32 	%f413, %f1213, %f412;
	ld.shared.f32 	%f414, [_ZZ34rwkv7_state_clampw_backward_kernelI6__halfLi32ELi16EEviiPT_S2_S2_S2_S2_S2_S2_PfS3_S3_S2_S2_S2_S2_S2_S2_E2sa+12];
	mul.f32 	%f415, %f302, %f414;
	sub.f32 	%f416, %f413, %f415;
	mul.f32 	%f1213, %f383, %f416;
	ld.shared.f32 	%f417, [_ZZ34rwkv7_state_clampw_backward_kernelI6__halfLi32ELi16EEviiPT_S2_S2_S2_S2_S2_S2_PfS3_S3_S2_S2_S2_S2_S2_S2_E1r+12];
	fma.rn.f32 	%f418, %f303, %f417, %f1245;
	fma.rn.f32 	%f419, %f297, %f323, %f1181;
	ld.shared.f32 	%f420, [_ZZ34rwkv7_state_clampw_backward_kernelI6__halfLi32ELi16EEviiPT_S2_S2_S2_S2_S2_S2_PfS3_S3_S2_S2_S2_S2_S2_S2_E1v+16];
	mul.f32 	%f421, %f299, %f420;
	sub.f32 	%f422, %f1212, %f421;
	ld.shared.f32 	%f423, [_ZZ34rwkv7_state_clampw_backward_kernelI6__halfLi32ELi16EEviiPT_S2_S2_S2_S2_S2_S2_PfS3_S3_S2_S2_S2_S2_S2_S2_E2sa+16];
	mul.f32 	%f424, %f302, %f423;
	sub.f32 	%f425, %f422, %f424;
	mul.f32 	%f1212, %f383, %f425;
	ld.shared.f32 	%f426, [_ZZ34rwkv7_state_clampw_backward_kernelI6__halfLi32ELi16EEviiPT_S2_S2_S2_S2_S2_S2_PfS3_S3_S2_S2_S2_S2_S2_S2_E1r+16];
	fma.rn.f32 	%f427, %f303, %f426, %f1244;
	fma.rn.f32 	%f428, %f297, %f325, %f1180;
	ld.shared.f32 	%f429, [_ZZ34rwkv7_state_clampw_backward_kernelI6__halfLi32ELi16EEviiPT_S2_S2_S2_S2_S2_S2_PfS3_S3_S2_S2_S2_S2_S2_S2_E1v+20];
	mul.f32 	%f430, %f299, %f429;
	sub.f32 	%f431, %f1211, %f430;
	ld.shared.f32 	%f432, [_ZZ34rwkv7_state_clampw_backward_kernelI6__halfLi32ELi16EEviiPT_S2_S2_S2_S2_S2_S2_PfS3_S3_S2_S2_S2_S2_S2_S2_E2sa+20];
	mul.f32 	%f433, %f302, %f432;
	sub.f32 	%f434, %f431, %f433;
	mul.f32 	%f1211, %f383, %f434;
	ld.shared.f32 	%f435, [_ZZ34rwkv7_state_clampw_backward_kernelI6__halfLi32ELi16EEviiPT_S2_S2_S2_S2_S2_S2_PfS3_S3_S2_S2_S2_S2_S2_S2_E1r+20];
	fma.rn.f32 	%f436, %f303, %f435, %f1243;
	fma.rn.f32 	%f437, %f297, %f327, %f1179;
	ld.shared.f32 	%f438, [_ZZ34rwkv7_state_clampw_backward_kernelI6__halfLi32ELi16EEviiPT_S2_S2_S2_S2_S2_S2_PfS3_S3_S2_S2_S2_S2_S2_S2_E1v+24];
	mul.f32 	%f439, %f299, %f438;
	sub.f32 	%f440, %f1210, %f439;
	ld.shared.f32 	%f441, [_ZZ34rwkv7_state_clampw_backward_kernelI6__halfLi32ELi16EEviiPT_S2_S2_S2_S2_S2_S2_PfS3_S3_S2_S2_S2_S2_S2_S2_E2sa+24];
	mul.f32 	%f442, %f302, %f441;
	sub.f32 	%f443, %f440, %f442;
	mul.f32 	%f1210, %f383, %f443;
	ld.shared.f32 	%f444, [_ZZ34rwkv7_state_clampw_backward_kernelI6__halfLi32ELi16EEviiPT_S2_S2_S2_S2_S2_S2_PfS3_S3_S2_S2_S2_S2_S2_S2_E1r+24];
	fma.rn.f32 	%f445, %f303, %f444, %f1242;
	fma.rn.f32 	%f446, %f297, %f329, %f1178;
	ld.shared.f32 	%f447, [_ZZ34rwkv7_state_clampw_backward_kernelI6__halfLi32ELi16EEviiPT_S2_S2_S2_S2_S2_S2_PfS3_S3_S2_S2_S2_S2_S2_S2_E1v+28];
	mul.f32 	%f448, %f299, %f447;
	sub.f32 	%f449, %f1209, %f448;
	ld.shared.f32 	%f450, [_ZZ34rwkv7_state_clampw_backward_kernelI6__halfLi32ELi16EEviiPT_S2_S2_S2_S2_S2_S2_PfS3_S3_S2_S2_S2_S2_S2_S2_E2sa+28];
	mul.f32 	%f451, %f302, %f450;
	sub.f32 	%f452, %f449, %f451;
	mul.f32 	%f1209, %f383, %f452;
	ld.shared.f32 	%f453, [_ZZ34rwkv7_state_clampw_backward_kernelI6__halfLi32ELi16EEviiPT_S2_S2_S2_S2_S2_S2_PfS3_S3_S2_S2_S2_S2_S2_S2_E1r+28];
	fma.rn.f32 	%f454, %f303, %f453, %f1241;
	fma.rn.f32 	%f455, %f297, %f331, %f1177;
	ld.shared.f32 	%f456, [_ZZ34rwkv7_state_clampw_backward_kernelI6__halfLi32ELi16EEviiPT_S2_S2_S2_S2_S2_S2_PfS3_S3_S2_S2_S2_S2_S2_S2_E1v+32];
	mul.f32 	%f457, %f299, %f456;
	sub.f32 	%f458, %f1208, %f457;
	ld.shared.f32 	%f459, [_ZZ34rwkv7_state_clampw_backward_kernelI6__halfLi32ELi16EEviiPT_S2_S2_S2_S2_S2_S2_PfS3_S3_S2_S2_S2_S2_S2_S2_E2sa+32];
	mul.f32 	%f460, %f302, %f459;
	sub.f32 	%f461, %f458, %f460;
	mul.f32 	%f1208, %f383, %f461;
	ld.shared.f32 	%f462, [_ZZ34rwkv7_state_clampw_backward_kernelI6__halfLi32ELi16EEviiPT_S2_S2_S2_S2_S2_S2_PfS3_S3_S2_S2_S2_S2_S2_S2_E1r+32];
	fma.rn.f32 	%f463, %f303, %f462, %f1240;
	fma.rn.f32 	%f464, %f297, %f333, %f1176;
	ld.shared.f32 	%f465, [_ZZ34rwkv7_state_clampw_backward_kernelI6__halfLi32ELi16EEviiPT_S2_S2_S2_S2_S2_S2_PfS3_S3_S2_S2_S2_S2_S2_S2_E1v+36];
	mul.f32 	%f466, %f299, %f465;
	sub.f32 	%f467, %f1207, %f466;
	ld.shared.f32 	%f468, [_ZZ34rwkv7_state_clampw_backward_kernelI6__halfLi32ELi16EEviiPT_S2_S2_S2_S2_S2_S2_PfS3_S3_S2_S2_S2_S2_S2_S2_E2sa+36];
	mul.f32 	%f469, %f302, %f468;
	sub.f32 	%f470, %f467, %f469;
	mul.f32 	%f1207, %f383, %f470;
	ld.shared.f32 	%f471, [_ZZ34rwkv7_state_clampw_backward_kernelI6__halfLi32ELi16EEviiPT_S2_S2_S2_S2_S2_S2_PfS3_S3_S2_S2_S2_S2_S2_S2_E1r+36];
	fma.rn.f32 	%f472, %f303, %f471, %f1239;
	fma.rn.f32 	%f473, %f297, %f335, %f1175;
	ld.shared.f32 	%f474, [_ZZ34rwkv7_state_clampw_backward_kernelI6__halfLi32ELi16EEviiPT_S2_S2_S2_S2_S2_S2_PfS3_S3_S2_S2_S2_S2_S2_S2_E1v+40];
	mul.f32 	%f475, %f299, %f474;
	sub.f32 	%f476, %f1206, %f475;
	ld.shared.f32 	%f477, [_ZZ34rwkv7_state_clampw_backward_kernelI6__halfLi32ELi16EEviiPT_S2_S2_S2_S2_S2_S2_PfS3_S3_S2_S2_S2_S2_S2_S2_E2sa+40];
	mul.f32 	%f478, %f302, %f477;
	sub.f32 	%f479, %f476, %f478;
	mul.f32 	%f1206, %f383, %f479;
	ld.shared.f32 	%f480, [_ZZ34rwkv7_state_clampw_backward_kernelI6__halfLi32ELi16EEviiPT_S2_S2_S2_S2_S2_S2_PfS3_S3_S2_S2_S2_S2_S2_S2_E1r+40];
	fma.rn.f32 	%f481, %f303, %f480, %f1238;
	fma.rn.f32 	%f482, %f297, %f337, %f1174;
	ld.shared.f32 	%f483, [_ZZ34rwkv7_state_clampw_backward_kernelI6__halfLi32ELi16EEviiPT_S2_S2_S2_S2_S2_S2_PfS3_S3_S2_S2_S2_S2_S2_S2_E1v+44];
	mul.f32 	%f484, %f299, %f483;
	sub.f32 	%f485, %f1205, %f484;
	ld.shared.f32 	%f486, [_ZZ34rwkv7_state_clampw_backward_kernelI6__halfLi32ELi16EEviiPT_S2_S2_S2_S2_S2_S2_PfS3_S3_S2_S2_S2_S2_S2_S2_E2sa+44];
	mul.f32 	%f487, %f302, %f486;
	sub.f32 	%f488, %f485, %f487;
	mul.f32 	%f1205, %f383, %f488;
	ld.shared.f32 	%f489, [_ZZ34rwkv7_state_clampw_backward_kernelI6__halfLi32ELi16EEviiPT_S2_S2_S2_S2_S2_S2_PfS3_S3_S2_S2_S2_S2_S2_S2_E1r+44];
	fma.rn.f32 	%f490, %f303, %f489, %f1237;
	fma.rn.f32 	%f491, %f297, %f339, %f1173;
	ld.shared.f32 	%f492, [_ZZ34rwkv7_state_clampw_backward_kernelI6__halfLi32ELi16EEviiPT_S2_S2_S2_S2_S2_S2_PfS3_S3_S2_S2_S2_S2_S2_S2_E1v+48];
	mul.f32 	%f493, %f299, %f492;
	sub.f32 	%f494, %f1204, %f493;
	ld.shared.f32 	%f495, [_ZZ34rwkv7_state_clampw_backward_kernelI6__halfLi32ELi16EEviiPT_S2_S2_S2_S2_S2_S2_PfS3_S3_S2_S2_S2_S2_S2_S2_E2sa+48];
	mul.f32 	%f496, %f302, %f495;
	sub.f32 	%f497, %f494, %f496;
	mul.f32 	%f1204, %f383, %f497;
	ld.shared.f32 	%f498, [_ZZ34rwkv7_state_clampw_backward_kernelI6__halfLi32ELi16EEviiPT_S2_S2_S2_S2_S2_S2_PfS3_S3_S2_S2_S2_S2_S2_S2_E1r+48];
	fma.rn.f32 	%f499, %f303, %f498, %f1236;
	fma.rn.f32 	%f500, %f297, %f341, %f1172;
	ld.shared.f32 	%f501, [_ZZ34rwkv7_state_clampw_backward_kernelI6__halfLi32ELi16EEviiPT_S2_S2_S2_S2_S2_S2_PfS3_S3_S2_S2_S2_S2_S2_S2_E1v+52];
	mul.f32 	%f502, %f299, %f501;
	sub.f32 	%f503, %f1203, %f502;
	ld.shared.f32 	%f504, [_ZZ34rwkv7_state_clampw_backward_kernelI6__halfLi32ELi16EEviiPT_S2_S2_S2_S2_S2_S2_PfS3_S3_S2_S2_S2_S2_S2_S2_E2sa+52];
	mul.f32 	%f505, %f302, %f504;
	sub.f32 	%f506, %f503, %f505;
	mul.f32 	%f1203, %f383, %f506;
	ld.shared.f32 	%f507, [_ZZ34rwkv7_state_clampw_backward_kernelI6__halfLi32ELi16EEviiPT_S2_S2_S2_S2_S2_S2_PfS3_S3_S2_S2_S2_S2_S2_S2_E1r+52];
	fma.rn.f32 	%f508, %f303, %f507, %f1235;
	fma.rn.f32 	%f509, %f297, %f343, %f1171;
	ld.shared.f32 	%f510, [_ZZ34rwkv7_state_clampw_backward_kernelI6__halfLi32ELi16EEviiPT_S2_S2_S2_S2_S2_S2_PfS3_S3_S2_S2_S2_S2_S2_S2_E1v+56];
	mul.f32 	%f511, %f299, %f510;
	sub.f32 	%f512, %f1202, %f511;
	ld.shared.f32 	%f513, [_ZZ34rwkv7_state_clampw_backward_kernelI6__halfLi32ELi16EEviiPT_S2_S2_S2_S2_S2_S2_PfS3_S3_S2_S2_S2_S2_S2_S2_E2sa+56];
	mul.f32 	%f514, %f302, %f513;
	sub.f32 	%f515, %f512, %f514;
	mul.f32 	%f1202, %f383, %f515;
	ld.shared.f32 	%f516, [_ZZ34rwkv7_state_clampw_backward_kernelI6__halfLi32ELi16EEviiPT_S2_S2_S2_S2_S2_S2_PfS3_S3_S2_S2_S2_S2_S2_S2_E1r+56];
	fma.rn.f32 	%f517, %f303, %f516, %f1234;
	fma.rn.f32 	%f518, %f297, %f345, %f1170;
	ld.shared.f32 	%f519, [_ZZ34rwkv7_state_clampw_backward_kernelI6__halfLi32ELi16EEviiPT_S2_S2_S2_S2_S2_S2_PfS3_S3_S2_S2_S2_S2_S2_S2_E1v+60];
	mul.f32 	%f520, %f299, %f519;
	sub.f32 	%f521, %f1201, %f520;
	ld.shared.f32 	%f522, [_ZZ34rwkv7_state_clampw_backward_kernelI6__halfLi32ELi16EEviiPT_S2_S2_S2_S2_S2_S2_PfS3_S3_S2_S2_S2_S2_S2_S2_E2sa+60];
	mul.f32 	%f523, %f302, %f522;
	sub.f32 	%f524, %f521, %f523;
	mul.f32 	%f1201, %f383, %f524;
	ld.shared.f32 	%f525, [_ZZ34rwkv7_state_clampw_backward_kernelI6__halfLi32ELi16EEviiPT_S2_S2_S2_S2_S2_S2_PfS3_S3_S2_S2_S2_S2_S2_S2_E1r+60];
	fma.rn.f32 	%f526, %f303, %f525, %f1233;
	fma.rn.f32 	%f527, %f297, %f347, %f1169;
	ld.shared.f32 	%f528, [_ZZ34rwkv7_state_clampw_backward_kernelI6__halfLi32ELi16EEviiPT_S2_S2_S2_S2_S2_S2_PfS3_S3_S2_S2_S2_S2_S2_S2_E1v+64];
	mul.f32 	%f529, %f299, %f528;
	sub.f32 	%f530, %f1200, %f529;
	ld.shared.f32 	%f531, [_ZZ34rwkv7_state_clampw_backward_kernelI6__halfLi32ELi16EEviiPT_S2_S2_S2_S2_S2_S2_PfS3_S3_S2_S2_S2_S2_S2_S2_E2sa+64];
	mul.f32 	%f532, %f302, %f531;
	sub.f32 	%f533, %f530, %f532;
	mul.f32 	%f1200, %f383, %f533;
	ld.shared.f32 	%f534, [_ZZ34rwkv7_state_clampw_backward_kernelI6__halfLi32ELi16EEviiPT_S2_S2_S2_S2_S2_S2_PfS3_S3_S2_S2_S2_S2_S2_S2_E1r+64];
	fma.rn.f32 	%f535, %f303, %f534, %f1232;
	fma.rn.f32 	%f536, %f297, %f349, %f1168;
	ld.shared.f32 	%f537, [_ZZ34rwkv7_state_clampw_backward_kernelI6__halfLi32ELi16EEviiPT_S2_S2_S2_S2_S2_S2_PfS3_S3_S2_S2_S2_S2_S2_S2_E1v+68];
	mul.f32 	%f538, %f299, %f537;
	sub.f32 	%f539, %f1199, %f538;
	ld.shared.f32 	%f540, [_ZZ34rwkv7_state_clampw_backward_kernelI6__halfLi32ELi16EEviiPT_S2_S2_S2_S2_S2_S2_PfS3_S3_S2_S2_S2_S2_S2_S2_E2sa+68];
	mul.f32 	%f541, %f302, %f540;
	sub.f32 	%f542, %f539, %f541;
	mul.f32 	%f1199, %f383, %f542;
	ld.shared.f32 	%f543, [_ZZ34rwkv7_state_clampw_backward_kernelI6__halfLi32ELi16EEviiPT_S2_S2_S2_S2_S2_S2_PfS3_S3_S2_S2_S2_S2_S2_S2_E1r+68];
	fma.rn.f32 	%f544, %f303, %f543, %f1231;
	fma.rn.f32 	%f545, %f297, %f351, %f1167;
	ld.shared.f32 	%f546, [_ZZ34rwkv7_state_clampw_backward_kernelI6__halfLi32ELi16EEviiPT_S2_S2_S2_S2_S2_S2_PfS3_S3_S2_S2_S2_S2_S2_S2_E1v+72];
	mul.f32 	%f547, %f299, %f546;
	sub.f32 	%f548, %f1198, %f547;
	ld.shared.f32 	%f549, [_ZZ34rwkv7_state_clampw_backward_kernelI6__halfLi32ELi16EEviiPT_S2_S2_S2_S2_S2_S2_PfS3_S3_S2_S2_S2_S2_S2_S2_E2sa+72];
	mul.f32 	%f550, %f302, %f549;
	sub.f32 	%f551, %f548, %f550;
	mul.f32 	%f1198, %f383, %f551;
	ld.shared.f32 	%f552, [_ZZ34rwkv7_state_clampw_backward_kernelI6__halfLi32ELi16EEviiPT_S2_S2_S2_S2_S2_S2_PfS3_S3_S2_S2_S2_S2_S2_S2_E1r+72];
	fma.rn.f32 	%f553, %f303, %f552, %f1230;
	fma.rn.f32 	%f554, %f297, %f353, %f1166;
	ld.shared.f32 	%f555, [_ZZ34rwkv7_state_clampw_backward_kernelI6__halfLi32ELi16EEviiPT_S2_S2_S2_S2_S2_S2_PfS3_S3_S2_S2_S2_S2_S2_S2_E1v+76];
	mul.f32 	%f556, %f299, %f555;
	sub.f32 	%f557, %f1197, %f556;
	ld.shared.f32 	%f558, [_ZZ34rwkv7_state_clampw_backward_kernelI6__halfLi32ELi16EEviiPT_S2_S2_S2_S2_S2_S2_PfS3_S3_S2_S2_S2_S2_S2_S2_E2sa+76];
	mul.f32 	%f559, %f302, %f558;
	sub.f32 	%f560, %f557, %f559;
	mul.f32 	%f1197, %f383, %f560;
	ld.shared.f32 	%f561, [_ZZ34rwkv7_state_clampw_backward_kernelI6__halfLi32ELi16EEviiPT_S2_S2_S2_S2_S2_S2_PfS3_S3_S2_S2_S2_S2_S2_S2_E1r+76];
	fma.rn.f32 	%f562, %f303, %f561, %f1229;
	fma.rn.f32 	%f563, %f297, %f355, %f1165;
	ld.shared.f32 	%f564, [_ZZ34rwkv7_state_clampw_backward_kernelI6__halfLi32ELi16EEviiPT_S2_S2_S2_S2_S2_S2_PfS3_S3_S2_S2_S2_S2_S2_S2_E1v+80];
	mul.f32 	%f565, %f299, %f564;
	sub.f32 	%f566, %f1196, %f565;
	ld.shared.f32 	%f567, [_ZZ34rwkv7_state_clampw_backward_kernelI6__halfLi32ELi16EEviiPT_S2_S2_S2_S2_S2_S2_PfS3_S3_S2_S2_S2_S2_S2_S2_E2sa+80];
	mul.f32 	%f568, %f302, %f567;
	sub.f32 	%f569, %f566, %f568;
	mul.f32 	%f1196, %f383, %f569;
	ld.shared.f32 	%f570, [_ZZ34rwkv7_state_clampw_backward_kernelI6__halfLi32ELi16EEviiPT_S2_S2_S2_S2_S2_S2_PfS3_S3_S2_S2_S2_S2_S2_S2_E1r+80];
	fma.rn.f32 	%f571, %f303, %f570, %f1228;
	fma.rn.f32 	%f572, %f297, %f357, %f1164;
	ld.shared.f32 	%f573, [_ZZ34rwkv7_state_clampw_backward_kernelI6__halfLi32ELi16EEviiPT_S2_S2_S2_S2_S2_S2_PfS3_S3_S2_S2_S2_S2_S2_S2_E1v+84];
	mul.f32 	%f574, %f299, %f573;
	sub.f32 	%f575, %f1195, %f574;
	ld.shared.f32 	%f576, [_ZZ34rwkv7_state_clampw_backward_kernelI6__halfLi32ELi16EEviiPT_S2_S2_S2_S2_S2_S2_PfS3_S3_S2_S2_S2_S2_S2_S2_E2sa+84];
	mul.f32 	%f577, %f302, %f576;
	sub.f32 	%f578, %f575, %f577;
	mul.f32 	%f1195, %f383, %f578;
	ld.shared.f32 	%f579, [_ZZ34rwkv7_state_clampw_backward_kernelI6__halfLi32ELi16EEviiPT_S2_S2_S2_S2_S2_S2_PfS3_S3_S2_S2_S2_S2_S2_S2_E1r+84];
	fma.rn.f32 	%f580, %f303, %f579, %f1227;
	fma.rn.f32 	%f581, %f297, %f359, %f1163;
	ld.shared.f32 	%f582, [_ZZ34rwkv7_state_clampw_backward_kernelI6__halfLi32ELi16EEviiPT_S2_S2_S2_S2_S2_S2_PfS3_S3_S2_S2_S2_S2_S2_S2_E1v+88];
	mul.f32 	%f583, %f299, %f582;
	sub.f32 	%f584, %f1194, %f583;
	ld.shared.f32 	%f585, [_ZZ34rwkv7_state_clampw_backward_kernelI6__halfLi32ELi16EEviiPT_S2_S2_S2_S2_S2_S2_PfS3_S3_S2_S2_S2_S2_S2_S2_E2sa+88];
	mul.f32 	%f586, %f302, %f585;
	sub.f32 	%f587, %f584, %f586;
	mul.f32 	%f1194, %f383, %f587;
	ld.shared.f32 	%f588, [_ZZ34rwkv7_state_clampw_backward_kernelI6__halfLi32ELi16EEviiPT_S2_S2_S2_S2_S2_S2_PfS3_S3_S2_S2_S2_S2_S2_S2_E1r+88];
	fma.rn.f32 	%f589, %f303, %f588, %f1226;
	fma.rn.f32 	%f590, %f297, %f361, %f1162;
	ld.shared.f32 	%f591, [_ZZ34rwkv7_state_clampw_backward_kernelI6__halfLi32ELi16EEviiPT_S2_S2_S2_S2_S2_S2_PfS3_S3_S2_S2_S2_S2_S2_S2_E1v+92];
	mul.f32 	%f592, %f299, %f591;
	sub.f32 	%f593, %f1193, %f592;
	ld.shared.f32 	%f594, [_ZZ34rwkv7_state_clampw_backward_kernelI6__halfLi32ELi16EEviiPT_S2_S2_S2_S2_S2_S2_PfS3_S3_S2_S2_S2_S2_S2_S2_E2sa+92];
	mul.f32 	%f595, %f302, %f594;
	sub.f32 	%f596, %f593, %f595;
	mul.f32 	%f1193, %f383, %f596;
	ld.shared.f32 	%f597, [_ZZ34rwkv7_state_clampw_backward_kernelI6__halfLi32ELi16EEviiPT_S2_S2_S2_S2_S2_S2_PfS3_S3_S2_S2_S2_S2_S2_S2_E1r+92];
	fma.rn.f32 	%f598, %f303, %f597, %f1225;
	fma.rn.f32 	%f599, %f297, %f363, %f1161;
	ld.shared.f32 	%f600, [_ZZ34rwkv7_state_clampw_backward_kernelI6__halfLi32ELi16EEviiPT_S2_S2_S2_S2_S2_S2_PfS3_S3_S2_S2_S2_S2_S2_S2_E1v+96];
	mul.f32 	%f601, %f299, %f600;
	sub.f32 	%f602, %f1192, %f601;
	ld.shared.f32 	%f603, [_ZZ34rwkv7_state_clampw_backward_kernelI6__halfLi32ELi16EEviiPT_S2_S2_S2_S2_S2_S2_PfS3_S3_S2_S2_S2_S2_S2_S2_E2sa+96];
	mul.f32 	%f604, %f302, %f603;
	sub.f32 	%f605, %f602, %f604;
	mul.f32 	%f1192, %f383, %f605;
	ld.shared.f32 	%f606, [_ZZ34rwkv7_state_clampw_backward_kernelI6__halfLi32ELi16EEviiPT_S2_S2_S2_S2_S2_S2_PfS3_S3_S2_S2_S2_S2_S2_S2_E1r+96];
	fma.rn.f32 	%f607, %f303, %f606, %f1224;
	fma.rn.f32 	%f608, %f297, %f365, %f1160;
	ld.shared.f32 	%f609, [_ZZ34rwkv7_state_clampw_backward_kernelI6__halfLi32ELi16EEviiPT_S2_S2_S2_S2_S2_S2_PfS3_S3_S2_S2_S2_S2_S2_S2_E1v+100];
	mul.f32 	%f610, %f299, %f609;
	sub.f32 	%f611, %f1191, %f610;
	ld.shared.f32 	%f612, [_ZZ34rwkv7_state_clampw_backward_kernelI6__halfLi32ELi16EEviiPT_S2_S2_S2_S2_S2_S2_PfS3_S3_S2_S2_S2_S2_S2_S2_E2sa+100];
	mul.f32 	%f613, %f302, %f612;
	sub.f32 	%f614, %f611, %f613;
	mul.f32 	%f1191, %f383, %f614;
	ld.shared.f32 	%f615, [_ZZ34rwkv7_state_clampw_backward_kernelI6__halfLi32ELi16EEviiPT_S2_S2_S2_S2_S2_S2_PfS3_S3_S2_S2_S2_S2_S2_S2_E1r+100];
	fma.rn.f32 	%f616, %f303, %f615, %f1223;
	fma.rn.f32 	%f617, %f297, %f367, %f1159;
	ld.shared.f32 	%f618, [_ZZ34rwkv7_state_clampw_backward_kernelI6__halfLi32ELi16EEviiPT_S2_S2_S2_S2_S2_S2_PfS3_S3_S2_S2_S2_S2_S2_S2_E1v+104];
	mul.f32 	%f619, %f299, %f618;
	sub.f32 	%f620, %f1190, %f619;
	ld.shared.f32 	%f621, [_ZZ34rwkv7_state_clampw_backward_kernelI6__halfLi32ELi16EEviiPT_S2_S2_S2_S2_S2_S2_PfS3_S3_S2_S2_S2_S2_S2_S2_E2sa+104];
	mul.f32 	%f622, %f302, %f621;
	sub.f32 	%f623, %f620, %f622;
	mul.f32 	%f1190, %f383, %f623;
	ld.shared.f32 	%f624, [_ZZ34rwkv7_state_clampw_backward_kernelI6__halfLi32ELi16EEviiPT_S2_S2_S2_S2_S2_S2_PfS3_S3_S2_S2_S2_S2_S2_S2_E1r+104];
	fma.rn.f32 	%f625, %f303, %f624, %f1222;
	fma.rn.f32 	%f626, %f297, %f369, %f1158;
	ld.shared.f32 	%f627, [_ZZ34rwkv7_state_clampw_backward_kernelI6__halfLi32ELi16EEviiPT_S2_S2_S2_S2_S2_S2_PfS3_S3_S2_S2_S2_S2_S2_S2_E1v+108];
	mul.f32 	%f628, %f299, %f627;
	sub.f32 	%f629, %f1189, %f628;
	ld.shared.f32 	%f630, [_ZZ34rwkv7_state_clampw_backward_kernelI6__halfLi32ELi16EEviiPT_S2_S2_S2_S2_S2_S2_PfS3_S3_S2_S2_S2_S2_S2_S2_E2sa+108];
	mul.f32 	%f631, %f302, %f630;
	sub.f32 	%f632, %f629, %f631;
	mul.f32 	%f1189, %f383, %f632;
	ld.shared.f32 	%f633, [_ZZ34rwkv7_state_clampw_backward_kernelI6__halfLi32ELi16EEviiPT_S2_S2_S2_S2_S2_S2_PfS3_S3_S2_S2_S2_S2_S2_S2_E1r+108];
	fma.rn.f32 	%f634, %f303, %f633, %f1221;
	fma.rn.f32 	%f635, %f297, %f371, %f1157;
	ld.shared.f32 	%f636, [_ZZ34rwkv7_state_clampw_backward_kernelI6__halfLi32ELi16EEviiPT_S2_S2_S2_S2_S2_S2_PfS3_S3_S2_S2_S2_S2_S2_S2_E1v+112];
	mul.f32 	%f637, %f299, %f636;
	sub.f32 	%f638, %f1188, %f637;
	ld.shared.f32 	%f639, [_ZZ34rwkv7_state_clampw_backward_kernelI6__halfLi32ELi16EEviiPT_S2_S2_S2_S2_S2_S2_PfS3_S3_S2_S2_S2_S2_S2_S2_E2sa+112];
	mul.f32 	%f640, %f302, %f639;
	sub.f32 	%f641, %f638, %f640;
	mul.f32 	%f1188, %f383, %f641;
	ld.shared.f32 	%f642, [_ZZ34rwkv7_state_clampw_backward_kernelI6__halfLi32ELi16EEviiPT_S2_S2_S2_S2_S2_S2_PfS3_S3_S2_S2_S2_S2_S2_S2_E1r+112];
	fma.rn.f32 	%f643, %f303, %f642, %f1220;
	fma.rn.f32 	%f644, %f297, %f373, %f1156;
	ld.shared.f32 	%f645, [_ZZ34rwkv7_state_clampw_backward_kernelI6__halfLi32ELi16EEviiPT_S2_S2_S2_S2_S2_S2_PfS3_S3_S2_S2_S2_S2_S2_S2_E1v+116];
	mul.f32 	%f646, %f299, %f645;
	sub.f32 	%f647, %f1187, %f646;
	ld.shared.f32 	%f648, [_ZZ34rwkv7_state_clampw_backward_kernelI6__halfLi32ELi16EEviiPT_S2_S2_S2_S2_S2_S2_PfS3_S3_S2_S2_S2_S2_S2_S2_E2sa+116];
	mul.f32 	%f649, %f302, %f648;
	sub.f32 	%f650, %f647, %f649;
	mul.f32 	%f1187, %f383, %f650;
	ld.shared.f32 	%f651, [_ZZ34rwkv7_state_clampw_backward_kernelI6__halfLi32ELi16EEviiPT_S2_S2_S2_S2_S2_S2_PfS3_S3_S2_S2_S2_S2_S2_S2_E1r+116];
	fma.rn.f32 	%f652, %f303, %f651, %f1219;
	fma.rn.f32 	%f653, %f297, %f375, %f1155;
	ld.shared.f32 	%f654, [_ZZ34rwkv7_state_clampw_backward_kernelI6__halfLi32ELi16EEviiPT_S2_S2_S2_S2_S2_S2_PfS3_S3_S2_S2_S2_S2_S2_S2_E1v+120];
	mul.f32 	%f655, %f299, %f654;
	sub.f32 	%f656, %f1186, %f655;
	ld.shared.f32 	%f657, [_ZZ34rwkv7_state_clampw_backward_kernelI6__halfLi32ELi16EEviiPT_S2_S2_S2_S2_S2_S2_PfS3_S3_S2_S2_S2_S2_S2_S2_E2sa+120];
	mul.f32 	%f658, %f302, %f657;
	sub.f32 	%f659, %f656, %f658;
	mul.f32 	%f1186, %f383, %f659;
	ld.shared.f32 	%f660, [_ZZ34rwkv7_state_clampw_backward_kernelI6__halfLi32ELi16EEviiPT_S2_S2_S2_S2_S2_S2_PfS3_S3_S2_S2_S2_S2_S2_S2_E1r+120];
	fma.rn.f32 	%f661, %f303, %f660, %f1218;
	fma.rn.f32 	%f662, %f297, %f377, %f1154;
	ld.shared.f32 	%f663, [_ZZ34rwkv7_state_clampw_backward_kernelI6__halfLi32ELi16EEviiPT_S2_S2_S2_S2_S2_S2_PfS3_S3_S2_S2_S2_S2_S2_S2_E1v+124];
	mul.f32 	%f664, %f299, %f663;
	sub.f32 	%f665, %f1185, %f664;
	ld.shared.f32 	%f666, [_ZZ34rwkv7_state_clampw_backward_kernelI6__halfLi32ELi16EEviiPT_S2_S2_S2_S2_S2_S2_PfS3_S3_S2_S2_S2_S2_S2_S2_E2sa+124];
	mul.f32 	%f667, %f302, %f666;
	sub.f32 	%f668, %f665, %f667;
	mul.f32 	%f1185, %f383, %f668;
	ld.shared.f32 	%f669, [_ZZ34rwkv7_state_clampw_backward_kernelI6__halfLi32ELi16EEviiPT_S2_S2_S2_S2_S2_S2_PfS3_S3_S2_S2_S2_S2_S2_S2_E1r+124];
	fma.rn.f32 	%f670, %f303, %f669, %f1217;
	fma.rn.f32 	%f671, %f297, %f379, %f1153;
	fma.rn.f32 	%f672, %f392, %f1216, 0f00000000;
	fma.rn.f32 	%f673, %f392, %f384, 0f00000000;
	ld.shared.f32 	%f674, [_ZZ34rwkv7_state_clampw_backward_kernelI6__halfLi32ELi16EEviiPT_S2_S2_S2_S2_S2_S2_PfS3_S3_S2_S2_S2_S2_S2_S2_E1k];
	fma.rn.f32 	%f675, %f391, %f674, 0f00000000;
	ld.shared.f32 	%f676, [_ZZ34rwkv7_state_clampw_backward_kernelI6__halfLi32ELi16EEviiPT_S2_S2_S2_S2_S2_S2_PfS3_S3_S2_S2_S2_S2_S2_S2_E1b];
	fma.rn.f32 	%f677, %f391, %f676, 0f00000000;
	fma.rn.f32 	%f678, %f392, %f387, 0f00000000;
	fma.rn.f32 	%f679, %f401, %f1215, %f672;
	fma.rn.f32 	%f680, %f401, %f393, %f673;
	ld.shared.f32 	%f681, [_ZZ34rwkv7_state_clampw_backward_kernelI6__halfLi32ELi16EEviiPT_S2_S2_S2_S2_S2_S2_PfS3_S3_S2_S2_S2_S2_S2_S2_E1k+4];
	fma.rn.f32 	%f682, %f400, %f681, %f675;
	ld.shared.f32 	%f683, [_ZZ34rwkv7_state_clampw_backward_kernelI6__halfLi32ELi16EEviiPT_S2_S2_S2_S2_S2_S2_PfS3_S3_S2_S2_S2_S2_S2_S2_E1b+4];
	fma.rn.f32 	%f684, %f400, %f683, %f677;
	fma.rn.f32 	%f685, %f401, %f396, %f678;
	fma.rn.f32 	%f686, %f410, %f1214, %f679;
	fma.rn.f32 	%f687, %f410, %f402, %f680;
	ld.shared.f32 	%f688, [_ZZ34rwkv7_state_clampw_backward_kernelI6__halfLi32ELi16EEviiPT_S2_S2_S2_S2_S2_S2_PfS3_S3_S2_S2_S2_S2_S2_S2_E1k+8];
	fma.rn.f32 	%f689, %f409, %f688, %f682;
	ld.shared.f32 	%f690, [_ZZ34rwkv7_state_clampw_backward_kernelI6__halfLi32ELi16EEviiPT_S2_S2_S2_S2_S2_S2_PfS3_S3_S2_S2_S2_S2_S2_S2_E1b+8];
	fma.rn.f32 	%f691, %f409, %f690, %f684;
	fma.rn.f32 	%f692, %f410, %f405, %f685;
	fma.rn.f32 	%f693, %f419, %f1213, %f686;
	fma.rn.f32 	%f694, %f419, %f411, %f687;
	ld.shared.f32 	%f695, [_ZZ34rwkv7_state_clampw_backward_kernelI6__halfLi32ELi16EEviiPT_S2_S2_S2_S2_S2_S2_PfS3_S3_S2_S2_S2_S2_S2_S2_E1k+12];
	fma.rn.f32 	%f696, %f418, %f695, %f689;
	ld.shared.f32 	%f697, [_ZZ34rwkv7_state_clampw_backward_kernelI6__halfLi32ELi16EEviiPT_S2_S2_S2_S2_S2_S2_PfS3_S3_S2_S2_S2_S2_S2_S2_E1b+12];
	fma.rn.f32 	%f698, %f418, %f697, %f691;
	fma.rn.f32 	%f699, %f419, %f414, %f692;
	fma.rn.f32 	%f700, %f428, %f1212, %f693;
	fma.rn.f32 	%f701, %f428, %f420, %f694;
	ld.shared.f32 	%f702, [_ZZ34rwkv7_state_clampw_backward_kernelI6__halfLi32ELi16EEviiPT_S2_S2_S2_S2_S2_S2_PfS3_S3_S2_S2_S2_S2_S2_S2_E1k+16];
	fma.rn.f32 	%f703, %f427, %f702, %f696;
	ld.shared.f32 	%f704, [_ZZ34rwkv7_state_clampw_backward_kernelI6__halfLi32ELi16EEviiPT_S2_S2_S2_S2_S2_S2_PfS3_S3_S2_S2_S2_S2_S2_S2_E1b+16];
	fma.rn.f32 	%f705, %f427, %f704, %f698;
	fma.rn.f32 	%f706, %f428, %f423, %f699;
	fma.rn.f32 	%f707, %f437, %f1211, %f700;
	fma.rn.f32 	%f708, %f437, %f429, %f701;
	ld.shared.f32 	%f709, [_ZZ34rwkv7_state_clampw_backward_kernelI6__halfLi32ELi16EEviiPT_S2_S2_S2_S2_S2_S2_PfS3_S3_S2_S2_S2_S2_S2_S2_E1k+20];
	fma.rn.f32 	%f710, %f436, %f709, %f703;
	ld.shared.f32 	%f711, [_ZZ34rwkv7_state_clampw_backward_kernelI6__halfLi32ELi16EEviiPT_S2_S2_S2_S2_S2_S2_PfS3_S3_S2_S2_S2_S2_S2_S2_E1b+20];
	fma.rn.f32 	%f712, %f436, %f711, %f705;
	fma.rn.f32 	%f713, %f437, %f432, %f706;
	fma.rn.f32 	%f714, %f446, %f1210, %f707;
	fma.rn.f32 	%f715, %f446, %f438, %f708;
	ld.shared.f32 	%f716, [_ZZ34rwkv7_state_clampw_backward_kernelI6__halfLi32ELi16EEviiPT_S2_S2_S2_S2_S2_S2_PfS3_S3_S2_S2_S2_S2_S2_S2_E1k+24];
	fma.rn.f32 	%f717, %f445, %f716, %f710;
	ld.shared.f32 	%f718, [_ZZ34rwkv7_state_clampw_backward_kernelI6__halfLi32ELi16EEviiPT_S2_S2_S2_S2_S2_S2_PfS3_S3_S2_S2_S2_S2_S2_S2_E1b+24];
	fma.rn.f32 	%f719, %f445, %f718, %f712;
	fma.rn.f32 	%f720, %f446, %f441, %f713;
	fma.rn.f32 	%f721, %f455, %f1209, %f714;
	fma.rn.f32 	%f722, %f455, %f447, %f715;
	ld.shared.f32 	%f723, [_ZZ34rwkv7_state_clampw_backward_kernelI6__halfLi32ELi16EEviiPT_S2_S2_S2_S2_S2_S2_PfS3_S3_S2_S2_S2_S2_S2_S2_E1k+28];
	fma.rn.f32 	%f724, %f454, %f723, %f717;
	ld.shared.f32 	%f725, [_ZZ34rwkv7_state_clampw_backward_kernelI6__halfLi32ELi16EEviiPT_S2_S2_S2_S2_S2_S2_PfS3_S3_S2_S2_S2_S2_S2_S2_E1b+28];
	fma.rn.f32 	%f726, %f454, %f725, %f719;
	fma.rn.f32 	%f727, %f455, %f450, %f720;
	fma.rn.f32 	%f728, %f464, %f1208, %f721;
	fma.rn.f32 	%f729, %f464, %f456, %f722;
	ld.shared.f32 	%f730, [_ZZ34rwkv7_state_clampw_backward_kernelI6__halfLi32ELi16EEviiPT_S2_S2_S2_S2_S2_S2_PfS3_S3_S2_S2_S2_S2_S2_S2_E1k+32];
	fma.rn.f32 	%f731, %f463, %f730, %f724;
	ld.shared.f32 	%f732, [_ZZ34rwkv7_state_clampw_backward_kernelI6__halfLi32ELi16EEviiPT_S2_S2_S2_S2_S2_S2_PfS3_S3_S2_S2_S2_S2_S2_S2_E1b+32];
	fma.rn.f32 	%f733, %f463, %f732, %f726;
	fma.rn.f32 	%f734, %f464, %f459, %f727;
	fma.rn.f32 	%f735, %f473, %f1207, %f728;
	fma.rn.f32 	%f736, %f473, %f465, %f729;
	ld.shared.f32 	%f737, [_ZZ34rwkv7_state_clampw_backward_kernelI6__halfLi32ELi16EEviiPT_S2_S2_S2_S2_S2_S2_PfS3_S3_S2_S2_S2_S2_S2_S2_E1k+36];
	fma.rn.f32 	%f738, %f472, %f737, %f731;
	ld.shared.f32 	%f739, [_ZZ34rwkv7_state_clampw_backward_kernelI6__halfLi32ELi16EEviiPT_S2_S2_S2_S2_S2_S2_PfS3_S3_S2_S2_S2_S2_S2_S2_E1b+36];
	fma.rn.f32 	%f740, %f472, %f739, %f733;
	fma.rn.f32 	%f741, %f473, %f468, %f734;
	fma.rn.f32 	%f742, %f482, %f1206, %f735;
	fma.rn.f32 	%f743, %f482, %f474, %f736;
	ld.shared.f32 	%f744, [_ZZ34rwkv7_state_clampw_backward_kernelI6__halfLi32ELi16EEviiPT_S2_S2_S2_S2_S2_S2_PfS3_S3_S2_S2_S2_S2_S2_S2_E1k+40];
	fma.rn.f32 	%f745, %f481, %f744, %f738;
	ld.shared.f32 	%f746, [_ZZ34rwkv7_state_clampw_backward_kernelI6__halfLi32ELi16EEviiPT_S2_S2_S2_S2_S2_S2_PfS3_S3_S2_S2_S2_S2_S2_S2_E1b+40];
	fma.rn.f32 	%f747, %f481, %f746, %f740;
	fma.rn.f32 	%f748, %f482, %f477, %f741;
	fma.rn.f32 	%f749, %f491, %f1205, %f742;
	fma.rn.f32 	%f750, %f491, %f483, %f743;
	ld.shared.f32 	%f751, [_ZZ34rwkv7_state_clampw_backward_kernelI6__halfLi32ELi16EEviiPT_S2_S2_S2_S2_S2_S2_PfS3_S3_S2_S2_S2_S2_S2_S2_E1k+44];
	fma.rn.f32 	%f752, %f490, %f751, %f745;
	ld.shared.f32 	%f753, [_ZZ34rwkv7_state_clampw_backward_kernelI6__halfLi32ELi16EEviiPT_S2_S2_S2_S2_S2_S2_PfS3_S3_S2_S2_S2_S2_S2_S2_E1b+44];
	fma.rn.f32 	%f754, %f490, %f753, %f747;
	fma.rn.f32 	%f755, %f491, %f486, %f748;
	fma.rn.f32 	%f756, %f500, %f1204, %f749;
	fma.rn.f32 	%f757, %f500, %f492, %f750;
	ld.shared.f32 	%f758, [_ZZ34rwkv7_state_clampw_backward_kernelI6__halfLi32ELi16EEviiPT_S2_S2_S2_S2_S2_S2_PfS3_S3_S2_S2_S2_S2_S2_S2_E1k+48];
	fma.rn.f32 	%f759, %f499, %f758, %f752;
	ld.shared.f32 	%f760, [_ZZ34rwkv7_state_clampw_backward_kernelI6__halfLi32ELi16EEviiPT_S2_S2_S2_S2_S2_S2_PfS3_S3_S2_S2_S2_S2_S2_S2_E1b+48];
	fma.rn.f32 	%f761, %f499, %f760, %f754;
	fma.rn.f32 	%f762, %f500, %f495, %f755;
	fma.rn.f32 	%f763, %f509, %f1203, %f756;
	fma.rn.f32 	%f764, %f509, %f501, %f757;
	ld.shared.f32 	%f765, [_ZZ34rwkv7_state_clampw_backward_kernelI6__halfLi32ELi16EEviiPT_S2_S2_S2_S2_S2_S2_PfS3_S3_S2_S2_S2_S2_S2_S2_E1k+52];
	fma.rn.f32 	%f766, %f508, %f765, %f759;
	ld.shared.f32 	%f767, [_ZZ34rwkv7_state_clampw_backward_kernelI6__halfLi32ELi16EEviiPT_S2_S2_S2_S2_S2_S2_PfS3_S3_S2_S2_S2_S2_S2_S2_E1b+52];
	fma.rn.f32 	%f768, %f508, %f767, %f761;
	fma.rn.f32 	%f769, %f509, %f504, %f762;
	fma.rn.f32 	%f770, %f518, %f1202, %f763;
	fma.rn.f32 	%f771, %f518, %f510, %f764;
	ld.shared.f32 	%f772, [_ZZ34rwkv7_state_clampw_backward_kernelI6__halfLi32ELi16EEviiPT_S2_S2_S2_S2_S2_S2_PfS3_S3_S2_S2_S2_S2_S2_S2_E1k+56];
	fma.rn.f32 	%f773, %f517, %f772, %f766;
	ld.shared.f32 	%f774, [_ZZ34rwkv7_state_clampw_backward_kernelI6__halfLi32ELi16EEviiPT_S2_S2_S2_S2_S2_S2_PfS3_S3_S2_S2_S2_S2_S2_S2_E1b+56];
	fma.rn.f32 	%f775, %f517, %f774, %f768;
	fma.rn.f32 	%f776, %f518, %f513, %f769;
	fma.rn.f32 	%f777, %f527, %f1201, %f770;
	fma.rn.f32 	%f778, %f527, %f519, %f771;
	ld.shared.f32 	%f779, [_ZZ34rwkv7_state_clampw_backward_kernelI6__halfLi32ELi16EEviiPT_S2_S2_S2_S2_S2_S2_PfS3_S3_S2_S2_S2_S2_S2_S2_E1k+60];
	fma.rn.f32 	%f780, %f526, %f779, %f773;
	ld.shared.f32 	%f781, [_ZZ34rwkv7_state_clampw_backward_kernelI6__halfLi32ELi16EEviiPT_S2_S2_S2_S2_S2_S2_PfS3_S3_S2_S2_S2_S2_S2_S2_E1b+60];
	fma.rn.f32 	%f782, %f526, %f781, %f775;
	fma.rn.f32 	%f783, %f527, %f522, %f776;
	fma.rn.f32 	%f784, %f536, %f1200, %f777;
	fma.rn.f32 	%f785, %f536, %f528, %f778;
	ld.shared.f32 	%f786, [_ZZ34rwkv7_state_clampw_backward_kernelI6__halfLi32ELi16EEviiPT_S2_S2_S2_S2_S2_S2_PfS3_S3_S2_S2_S2_S2_S2_S2_E1k+64];
	fma.rn.f32 	%f787, %f535, %f786, %f780;
	ld.shared.f32 	%f788, [_ZZ34rwkv7_state_clampw_backward_kernelI6__halfLi32ELi16EEviiPT_S2_S2_S2_S2_S2_S2_PfS3_S3_S2_S2_S2_S2_S2_S2_E1b+64];
	fma.rn.f32 	%f789, %f535, %f788, %f782;
	fma.rn.f32 	%f790, %f536, %f531, %f783;
	fma.rn.f32 	%f791, %f545, %f1199, %f784;
	fma.rn.f32 	%f792, %f545, %f537, %f785;
	ld.shared.f32 	%f793, [_ZZ34rwkv7_state_clampw_backward_kernelI6__halfLi32ELi16EEviiPT_S2_S2_S2_S2_S2_S2_PfS3_S3_S2_S2_S2_S2_S2_S2_E1k+68];
	fma.rn.f32 	%f794, %f544, %f793, %f787;
	ld.shared.f32 	%f795, [_ZZ34rwkv7_state_clampw_backward_kernelI6__halfLi32ELi16EEviiPT_S2_S2_S2_S2_S2_S2_PfS3_S3_S2_S2_S2_S2_S2_S2_E1b+68];
	fma.rn.f32 	%f796, %f544, %f795, %f789;
	fma.rn.f32 	%f797, %f545, %f540, %f790;
	fma.rn.f32 	%f798, %f554, %f1198, %f791;
	fma.rn.f32 	%f799, %f554, %f546, %f792;
	ld.shared.f32 	%f800, [_ZZ34rwkv7_state_clampw_backward_kernelI6__halfLi32ELi16EEviiPT_S2_S2_S2_S2_S2_S2_PfS3_S3_S2_S2_S2_S2_S2_S2_E1k+72];
	fma.rn.f32 	%f801, %f553, %f800, %f794;
	ld.shared.f32 	%f802, [_ZZ34rwkv7_state_clampw_backward_kernelI6__halfLi32ELi16EEviiPT_S2_S2_S2_S2_S2_S2_PfS3_S3_S2_S2_S2_S2_S2_S2_E1b+72];
	fma.rn.f32 	%f803, %f553, %f802, %f796;
	fma.rn.f32 	%f804, %f554, %f549, %f797;
	fma.rn.f32 	%f805, %f563, %f1197, %f798;
	fma.rn.f32 	%f806, %f563, %f555, %f799;
	ld.shared.f32 	%f807, [_ZZ34rwkv7_state_clampw_backward_kernelI6__halfLi32ELi16EEviiPT_S2_S2_S2_S2_S2_S2_PfS3_S3_S2_S2_S2_S2_S2_S2_E1k+76];
	fma.rn.f32 	%f808, %f562, %f807, %f801;
	ld.shared.f32 	%f809, [_ZZ34rwkv7_state_clampw_backward_kernelI6__halfLi32ELi16EEviiPT_S2_S2_S2_S2_S2_S2_PfS3_S3_S2_S2_S2_S2_S2_S2_E1b+76];
	fma.rn.f32 	%f810, %f562, %f809, %f803;
	fma.rn.f32 	%f811, %f563, %f558, %f804;
	fma.rn.f32 	%f812, %f572, %f1196, %f805;
	fma.rn.f32 	%f813, %f572, %f564, %f806;
	ld.shared.f32 	%f814, [_ZZ34rwkv7_state_clampw_backward_kernelI6__halfLi32ELi16EEviiPT_S2_S2_S2_S2_S2_S2_PfS3_S3_S2_S2_S2_S2_S2_S2_E1k+80];
	fma.rn.f32 	%f815, %f571, %f814, %f808;
	ld.shared.f32 	%f816, [_ZZ34rwkv7_state_clampw_backward_kernelI6__halfLi32ELi16EEviiPT_S2_S2_S2_S2_S2_S2_PfS3_S3_S2_S2_S2_S2_S2_S2_E1b+80];
	fma.rn.f32 	%f817, %f571, %f816, %f810;
	fma.rn.f32 	%f818, %f572, %f567, %f811;
	fma.rn.f32 	%f819, %f581, %f1195, %f812;
	fma.rn.f32 	%f820, %f581, %f573, %f813;
	ld.shared.f32 	%f821, [_ZZ34rwkv7_state_clampw_backward_kernelI6__halfLi32ELi16EEviiPT_S2_S2_S2_S2_S2_S2_PfS3_S3_S2_S2_S2_S2_S2_S2_E1k+84];
	fma.rn.f32 	%f822, %f580, %f821, %f815;
	ld.shared.f32 	%f823, [_ZZ34rwkv7_state_clampw_backward_kernelI6__halfLi32ELi16EEviiPT_S2_S2_S2_S2_S2_S2_PfS3_S3_S2_S2_S2_S2_S2_S2_E1b+84];
	fma.rn.f32 	%f824, %f580, %f823, %f817;
	fma.rn.f32 	%f825, %f581, %f576, %f818;
	fma.rn.f32 	%f826, %f590, %f1194, %f819;
	fma.rn.f32 	%f827, %f590, %f582, %f820;
	ld.shared.f32 	%f828, [_ZZ34rwkv7_state_clampw_backward_kernelI6__halfLi32ELi16EEviiPT_S2_S2_S2_S2_S2_S2_PfS3_S3_S2_S2_S2_S2_S2_S2_E1k+88];
	fma.rn.f32 	%f829, %f589, %f828, %f822;
	ld.shared.f32 	%f830, [_ZZ34rwkv7_state_clampw_backward_kernelI6__halfLi32ELi16EEviiPT_S2_S2_S2_S2_S2_S2_PfS3_S3_S2_S2_S2_S2_S2_S2_E1b+88];
	fma.rn.f32 	%f831, %f589, %f830, %f824;
	fma.rn.f32 	%f832, %f590, %f585, %f825;
	fma.rn.f32 	%f833, %f599, %f1193, %f826;
	fma.rn.f32 	%f834, %f599, %f591, %f827;
	ld.shared.f32 	%f835, [_ZZ34rwkv7_state_clampw_backward_kernelI6__halfLi32ELi16EEviiPT_S2_S2_S2_S2_S2_S2_PfS3_S3_S2_S2_S2_S2_S2_S2_E1k+92];
	fma.rn.f32 	%f836, %f598, %f835, %f829;
	ld.shared.f32 	%f837, [_ZZ34rwkv7_state_clampw_backward_kernelI6__halfLi32ELi16EEviiPT_S2_S2_S2_S2_S2_S2_PfS3_S3_S2_S2_S2_S2_S2_S2_E1b+92];
	fma.rn.f32 	%f838, %f598, %f837, %f831;
	fma.rn.f32 	%f839, %f599, %f594, %f832;
	fma.rn.f32 	%f840, %f608, %f1192, %f833;
	fma.rn.f32 	%f841, %f608, %f600, %f834;
	ld.shared.f32 	%f842, [_ZZ34rwkv7_state_clampw_backward_kernelI6__halfLi32ELi16EEviiPT_S2_S2_S2_S2_S2_S2_PfS3_S3_S2_S2_S2_S2_S2_S2_E1k+96];
	fma.rn.f32 	%f843, %f607, %f842, %f836;
	ld.shared.f32 	%f844, [_ZZ34rwkv7_state_clampw_backward_kernelI6__halfLi32ELi16EEviiPT_S2_S2_S2_S2_S2_S2_PfS3_S3_S2_S2_S2_S2_S2_S2_E1b+96];
	fma.rn.f32 	%f845, %f607, %f844, %f838;
	fma.rn.f32 	%f846, %f608, %f603, %f839;
	fma.rn.f32 	%f847, %f617, %f1191, %f840;
	fma.rn.f32 	%f848, %f617, %f609, %f841;
	ld.shared.f32 	%f849, [_ZZ34rwkv7_state_clampw_backward_kernelI6__halfLi32ELi16EEviiPT_S2_S2_S2_S2_S2_S2_PfS3_S3_S2_S2_S2_S2_S2_S2_E1k+100];
	fma.rn.f32 	%f850, %f616, %f849, %f843;
	ld.shared.f32 	%f851, [_ZZ34rwkv7_state_clampw_backward_kernelI6__halfLi32ELi16EEviiPT_S2_S2_S2_S2_S2_S2_PfS3_S3_S2_S2_S2_S2_S2_S2_E1b+100];
	fma.rn.f32 	%f852, %f616, %f851, %f845;
	fma.rn.f32 	%f853, %f617, %f612, %f846;
	fma.rn.f32 	%f854, %f626, %f1190, %f847;
	fma.rn.f32 	%f855, %f626, %f618, %f848;
	ld.shared.f32 	%f856, [_ZZ34rwkv7_state_clampw_backward_kernelI6__halfLi32ELi16EEviiPT_S2_S2_S2_S2_S2_S2_PfS3_S3_S2_S2_S2_S2_S2_S2_E1k+104];
	fma.rn.f32 	%f857, %f625, %f856, %f850;
	ld.shared.f32 	%f858, [_ZZ34rwkv7_state_clampw_backward_kernelI6__halfLi32ELi16EEviiPT_S2_S2_S2_S2_S2_S2_PfS3_S3_S2_S2_S2_S2_S2_S2_E1b+104];
	fma.rn.f32 	%f859, %f625, %f858, %f852;
	fma.rn.f32 	%f860, %f626, %f621, %f853;
	fma.rn.f32 	%f861, %f635, %f1189, %f854;
	fma.rn.f32 	%f862, %f635, %f627, %f855;
	ld.shared.f32 	%f863, [_ZZ34rwkv7_state_clampw_backward_kernelI6__halfLi32ELi16EEviiPT_S2_S2_S2_S2_S2_S2_PfS3_S3_S2_S2_S2_S2_S2_S2_E1k+108];
	fma.rn.f32 	%f864, %f634, %f863, %f857;
	ld.shared.f32 	%f865, [_ZZ34rwkv7_state_clampw_backward_kernelI6__halfLi32ELi16EEviiPT_S2_S2_S2_S2_S2_S2_PfS3_S3_S2_S2_S2_S2_S2_S2_E1b+108];
	fma.rn.f32 	%f866, %f634, %f865, %f859;
	fma.rn.f32 	%f867, %f635, %f630, %f860;
	fma.rn.f32 	%f868, %f644, %f1188, %f861;
	fma.rn.f32 	%f869, %f644, %f636, %f862;
	ld.shared.f32 	%f870, [_ZZ34rwkv7_state_clampw_backward_kernelI6__halfLi32ELi16EEviiPT_S2_S2_S2_S2_S2_S2_PfS3_S3_S2_S2_S2_S2_S2_S2_E1k+112];
	fma.rn.f32 	%f871, %f643, %f870, %f864;
	ld.shared.f32 	%f872, [_ZZ34rwkv7_state_clampw_backward_kernelI6__halfLi32ELi16EEviiPT_S2_S2_S2_S2_S2_S2_PfS3_S3_S2_S2_S2_S2_S2_S2_E1b+112];
	fma.rn.f32 	%f873, %f643, %f872, %f866;
	fma.rn.f32 	%f874, %f644, %f639, %f867;
	fma.rn.f32 	%f875, %f653, %f1187, %f868;
	fma.rn.f32 	%f876, %f653, %f645, %f869;
	ld.shared.f32 	%f877, [_ZZ34rwkv7_state_clampw_backward_kernelI6__halfLi32ELi16EEviiPT_S2_S2_S2_S2_S2_S2_PfS3_S3_S2_S2_S2_S2_S2_S2_E1k+116];
	fma.rn.f32 	%f878, %f652, %f877, %f871;
	ld.shared.f32 	%f879, [_ZZ34rwkv7_state_clampw_backward_kernelI6__halfLi32ELi16EEviiPT_S2_S2_S2_S2_S2_S2_PfS3_S3_S2_S2_S2_S2_S2_S2_E1b+116];
	fma.rn.f32 	%f880, %f652, %f879, %f873;
	fma.rn.f32 	%f881, %f653, %f648, %f874;
	fma.rn.f32 	%f882, %f662, %f1186, %f875;
	fma.rn.f32 	%f883, %f662, %f654, %f876;
	ld.shared.f32 	%f884, [_ZZ34rwkv7_state_clampw_backward_kernelI6__halfLi32ELi16EEviiPT_S2_S2_S2_S2_S2_S2_PfS3_S3_S2_S2_S2_S2_S2_S2_E1k+120];
	fma.rn.f32 	%f885, %f661, %f884, %f878;
	ld.shared.f32 	%f886, [_ZZ34rwkv7_state_clampw_backward_kernelI6__halfLi32ELi16EEviiPT_S2_S2_S2_S2_S2_S2_PfS3_S3_S2_S2_S2_S2_S2_S2_E1b+120];
	fma.rn.f32 	%f887, %f661, %f886, %f880;
	fma.rn.f32 	%f888, %f662, %f657, %f881;
	fma.rn.f32 	%f889, %f671, %f1185, %f882;
	fma.rn.f32 	%f313, %f671, %f663, %f883;
	ld.shared.f32 	%f890, [_ZZ34rwkv7_state_clampw_backward_kernelI6__halfLi32ELi16EEviiPT_S2_S2_S2_S2_S2_S2_PfS3_S3_S2_S2_S2_S2_S2_S2_E1k+124];
	fma.rn.f32 	%f314, %f670, %f890, %f885;
	ld.shared.f32 	%f891, [_ZZ34rwkv7_state_clampw_backward_kernelI6__halfLi32ELi16EEviiPT_S2_S2_S2_S2_S2_S2_PfS3_S3_S2_S2_S2_S2_S2_S2_E1b+124];
	fma.rn.f32 	%f892, %f670, %f891, %f887;
	fma.rn.f32 	%f315, %f671, %f666, %f888;
	mul.f32 	%f893, %f889, 0fBF1B4598;
	mul.f32 	%f894, %f382, %f893;
	mul.f32 	%f895, %f98, %f894;
	mov.f32 	%f896, 0f3F800000;
	sub.f32 	%f897, %f896, %f98;
	mul.f32 	%f312, %f897, %f895;
	// begin inline asm
	{  cvt.rn.f16.f32 %rs9, %f312;}

	// end inline asm
	cvta.to.global.u64 	%rd44, %rd71;
	add.s64 	%rd45, %rd44, %rd42;
	st.global.u16 	[%rd45], %rs9;
	// begin inline asm
	{  cvt.rn.f16.f32 %rs10, %f313;}

	// end inline asm
	cvta.to.global.u64 	%rd46, %rd72;
	add.s64 	%rd47, %rd46, %rd42;
	st.global.u16 	[%rd47], %rs10;
	// begin inline asm
	{  cvt.rn.f16.f32 %rs11, %f314;}

	// end inline asm
	cvta.to.global.u64 	%rd48, %rd73;
	add.s64 	%rd49, %rd48, %rd42;
	st.global.u16 	[%rd49], %rs11;
	// begin inline asm
	{  cvt.rn.f16.f32 %rs12, %f315;}

	// end inline asm
	cvta.to.global.u64 	%rd50, %rd75;
	add.s64 	%rd51, %rd50, %rd42;
	st.global.u16 	[%rd51], %rs12;
	bar.sync 	0;
	mov.u32 	%r53, %tid.x;
	shl.b32 	%r54, %r53, 2;
	mov.u32 	%r55, _ZZ34rwkv7_state_clampw_backward_kernelI6__halfLi32ELi16EEviiPT_S2_S2_S2_S2_S2_S2_PfS3_S3_S2_S2_S2_S2_S2_S2_E10dSb_shared;
	add.s32 	%r56, %r55, %r54;
	st.shared.f32 	[%r56], %f892;
	bar.sync 	0;
	ld.shared.f32 	%f898, [_ZZ34rwkv7_state_clampw_backward_kernelI6__halfLi32ELi16EEviiPT_S2_S2_S2_S2_S2_S2_PfS3_S3_S2_S2_S2_S2_S2_S2_E10dSb_shared];
	fma.rn.f32 	%f899, %f1216, %f898, 0f00000000;
	ld.shared.f32 	%f900, [_ZZ34rwkv7_state_clampw_backward_kernelI6__halfLi32ELi16EEviiPT_S2_S2_S2_S2_S2_S2_PfS3_S3_S2_S2_S2_S2_S2_S2_E10dSb_shared+4];
	fma.rn.f32 	%f901, %f1215, %f900, %f899;
	ld.shared.f32 	%f902, [_ZZ34rwkv7_state_clampw_backward_kernelI6__halfLi32ELi16EEviiPT_S2_S2_S2_S2_S2_S2_PfS3_S3_S2_S2_S2_S2_S2_S2_E10dSb_shared+8];
	fma.rn.f32 	%f903, %f1214, %f902, %f901;
	ld.shared.f32 	%f904, [_ZZ34rwkv7_state_clampw_backward_kernelI6__halfLi32ELi16EEviiPT_S2_S2_S2_S2_S2_S2_PfS3_S3_S2_S2_S2_S2_S2_S2_E10dSb_shared+12];
	fma.rn.f32 	%f905, %f1213, %f904, %f903;
	ld.shared.f32 	%f906, [_ZZ34rwkv7_state_clampw_backward_kernelI6__halfLi32ELi16EEviiPT_S2_S2_S2_S2_S2_S2_PfS3_S3_S2_S2_S2_S2_S2_S2_E10dSb_shared+16];
	fma.rn.f32 	%f907, %f1212, %f906, %f905;
	ld.shared.f32 	%f908, [_ZZ34rwkv7_state_clampw_backward_kernelI6__halfLi32ELi16EEviiPT_S2_S2_S2_S2_S2_S2_PfS3_S3_S2_S2_S2_S2_S2_S2_E10dSb_shared+20];
	fma.rn.f32 	%f909, %f1211, %f908, %f907;
	ld.shared.f32 	%f910, [_ZZ34rwkv7_state_clampw_backward_kernelI6__halfLi32ELi16EEviiPT_S2_S2_S2_S2_S2_S2_PfS3_S3_S2_S2_S2_S2_S2_S2_E10dSb_shared+24];
	fma.rn.f32 	%f911, %f1210, %f910, %f909;
	ld.shared.f32 	%f912, [_ZZ34rwkv7_state_clampw_backward_kernelI6__halfLi32ELi16EEviiPT_S2_S2_S2_S2_S2_S2_PfS3_S3_S2_S2_S2_S2_S2_S2_E10dSb_shared+28];
	fma.rn.f32 	%f913, %f1209, %f912, %f911;
	ld.shared.f32 	%f914, [_ZZ34rwkv7_state_clampw_backward_kernelI6__halfLi32ELi16EEviiPT_S2_S2_S2_S2_S2_S2_PfS3_S3_S2_S2_S2_S2_S2_S2_E10dSb_shared+32];
	fma.rn.f32 	%f915, %f1208, %f914, %f913;
	ld.shared.f32 	%f916, [_ZZ34rwkv7_state_clampw_backward_kernelI6__halfLi32ELi16EEviiPT_S2_S2_S2_S2_S2_S2_PfS3_S3_S2_S2_S2_S2_S2_S2_E10dSb_shared+36];
	fma.rn.f32 	%f917, %f1207, %f916, %f915;
	ld.shared.f32 	%f918, [_ZZ34rwkv7_state_clampw_backward_kernelI6__halfLi32ELi16EEviiPT_S2_S2_S2_S2_S2_S2_PfS3_S3_S2_S2_S2_S2_S2_S2_E10dSb_shared+40];
	fma.rn.f32 	%f919, %f1206, %f918, %f917;
	ld.shared.f32 	%f920, [_ZZ34rwkv7_state_clampw_backward_kernelI6__halfLi32ELi16EEviiPT_S2_S2_S2_S2_S2_S2_PfS3_S3_S2_S2_S2_S2_S2_S2_E10dSb_shared+44];
	fma.rn.f32 	%f921, %f1205, %f920, %f919;
	ld.shared.f32 	%f922, [_ZZ34rwkv7_state_clampw_backward_kernelI6__halfLi32ELi16EEviiPT_S2_S2_S2_S2_S2_S2_PfS3_S3_S2_S2_S2_S2_S2_S2_E10dSb_shared+48];
	fma.rn.f32 	%f923, %f1204, %f922, %f921;
	ld.shared.f32 	%f924, [_ZZ34rwkv7_state_clampw_backward_kernelI6__halfLi32ELi16EEviiPT_S2_S2_S2_S2_S2_S2_PfS3_S3_S2_S2_S2_S2_S2_S2_E10dSb_shared+52];
	fma.rn.f32 	%f925, %f1203, %f924, %f923;
	ld.shared.f32 	%f926, [_ZZ34rwkv7_state_clampw_backward_kernelI6__halfLi32ELi16EEviiPT_S2_S2_S2_S2_S2_S2_PfS3_S3_S2_S2_S2_S2_S2_S2_E10dSb_shared+56];
	fma.rn.f32 	%f927, %f1202, %f926, %f925;
	ld.shared.f32 	%f928, [_ZZ34rwkv7_state_clampw_backward_kernelI6__halfLi32ELi16EEviiPT_S2_S2_S2_S2_S2_S2_PfS3_S3_S2_S2_S2_S2_S2_S2_E10dSb_shared+60];
	fma.rn.f32 	%f929, %f1201, %f928, %f927;
	ld.shared.f32 	%f930, [_ZZ34rwkv7_state_clampw_backward_kernelI6__halfLi32ELi16EEviiPT_S2_S2_S2_S2_S2_S2_PfS3_S3_S2_S2_S2_S2_S2_S2_E10dSb_shared+64];
	fma.rn.f32 	%f931, %f1200, %f930, %f929;
	ld.shared.f32 	%f932, [_ZZ34rwkv7_state_clampw_backward_kernelI6__halfLi32ELi16EEviiPT_S2_S2_S2_S2_S2_S2_PfS3_S3_S2_S2_S2_S2_S2_S2_E10dSb_shared+68];
	fma.rn.f32 	%f933, %f1199, %f932, %f931;
	ld.shared.f32 	%f934, [_ZZ34rwkv7_state_clampw_backward_kernelI6__halfLi32ELi16EEviiPT_S2_S2_S2_S2_S2_S2_PfS3_S3_S2_S2_S2_S2_S2_S2_E10dSb_shared+72];
	fma.rn.f32 	%f935, %f1198, %f934, %f933;
	ld.shared.f32 	%f936, [_ZZ34rwkv7_state_clampw_backward_kernelI6__halfLi32ELi16EEviiPT_S2_S2_S2_S2_S2_S2_PfS3_S3_S2_S2_S2_S2_S2_S2_E10dSb_shared+76];
	fma.rn.f32 	%f937, %f1197, %f936, %f935;
	ld.shared.f32 	%f938, [_ZZ34rwkv7_state_clampw_backward_kernelI6__halfLi32ELi16EEviiPT_S2_S2_S2_S2_S2_S2_PfS3_S3_S2_S2_S2_S2_S2_S2_E10dSb_shared+80];
	fma.rn.f32 	%f939, %f1196, %f938, %f937;
	ld.shared.f32 	%f940, [_ZZ34rwkv7_state_clampw_backward_kernelI6__halfLi32ELi16EEviiPT_S2_S2_S2_S2_S2_S2_PfS3_S3_S2_S2_S2_S2_S2_S2_E10dSb_shared+84];
	fma.rn.f32 	%f941, %f1195, %f940, %f939;
	ld.shared.f32 	%f942, [_ZZ34rwkv7_state_clampw_backward_kernelI6__halfLi32ELi16EEviiPT_S2_S2_S2_S2_S2_S2_PfS3_S3_S2_S2_S2_S2_S2_S2_E10dSb_shared+88];
	fma.rn.f32 	%f943, %f1194, %f942, %f941;
	ld.shared.f32 	%f944, [_ZZ34rwkv7_state_clampw_backward_kernelI6__halfLi32ELi16EEviiPT_S2_S2_S2_S2_S2_S2_PfS3_S3_S2_S2_S2_S2_S2_S2_E10dSb_shared+92];
	fma.rn.f32 	%f945, %f1193, %f944, %f943;
	ld.shared.f32 	%f946, [_ZZ34rwkv7_state_clampw_backward_kernelI6__halfLi32ELi16EEviiPT_S2_S2_S2_S2_S2_S2_PfS3_S3_S2_S2_S2_S2_S2_S2_E10dSb_shared+96];
	fma.rn.f32 	%f947, %f1192, %f946, %f945;
	ld.shared.f32 	%f948, [_ZZ34rwkv7_state_clampw_backward_kernelI6__halfLi32ELi16EEviiPT_S2_S2_S2_S2_S2_S2_PfS3_S3_S2_S2_S2_S2_S2_S2_E10dSb_shared+100];
	fma.rn.f32 	%f949, %f1191, %f948, %f947;
	ld.shared.f32 	%f950, [_ZZ34rwkv7_state_clampw_backward_kernelI6__halfLi32ELi16EEviiPT_S2_S2_S2_S2_S2_S2_PfS3_S3_S2_S2_S2_S2_S2_S2_E10dSb_shared+104];
	fma.rn.f32 	%f951, %f1190, %f950, %f949;
	ld.shared.f32 	%f952, [_ZZ34rwkv7_state_clampw_backward_kernelI6__halfLi32ELi16EEviiPT_S2_S2_S2_S2_S2_S2_PfS3_S3_S2_S2_S2_S2_S2_S2_E10dSb_shared+108];
	fma.rn.f32 	%f953, %f1189, %f952, %f951;
	ld.shared.f32 	%f954, [_ZZ34rwkv7_state_clampw_backward_kernelI6__halfLi32ELi16EEviiPT_S2_S2_S2_S2_S2_S2_PfS3_S3_S2_S2_S2_S2_S2_S2_E10dSb_shared+112];
	fma.rn.f32 	%f955, %f1188, %f954, %f953;
	ld.shared.f32 	%f956, [_ZZ34rwkv7_state_clampw_backward_kernelI6__halfLi32ELi16EEviiPT_S2_S2_S2_S2_S2_S2_PfS3_S3_S2_S2_S2_S2_S2_S2_E10dSb_shared+116];
	fma.rn.f32 	%f957, %f1187, %f956, %f955;
	ld.shared.f32 	%f958, [_ZZ34rwkv7_state_clampw_backward_kernelI6__halfLi32ELi16EEviiPT_S2_S2_S2_S2_S2_S2_PfS3_S3_S2_S2_S2_S2_S2_S2_E10dSb_shared+120];
	fma.rn.f32 	%f959, %f1186, %f958, %f957;
	ld.shared.f32 	%f960, [_ZZ34rwkv7_state_clampw_backward_kernelI6__halfLi32ELi16EEviiPT_S2_S2_S2_S2_S2_S2_PfS3_S3_S2_S2_S2_S2_S2_S2_E10dSb_shared+124];
	fma.rn.f32 	%f316, %f1185, %f960, %f959;
	// begin inline asm
	{  cvt.rn.f16.f32 %rs13, %f316;}

	// end inline asm
	cvta.to.global.u64 	%rd52, %rd74;
	add.s64 	%rd53, %rd52, %rd42;
	st.global.u16 	[%rd53], %rs13;
	ld.shared.f32 	%f961, [_ZZ34rwkv7_state_clampw_backward_kernelI6__halfLi32ELi16EEviiPT_S2_S2_S2_S2_S2_S2_PfS3_S3_S2_S2_S2_S2_S2_S2_E1w];
	ld.shared.f32 	%f962, [_ZZ34rwkv7_state_clampw_backward_kernelI6__halfLi32ELi16EEviiPT_S2_S2_S2_S2_S2_S2_PfS3_S3_S2_S2_S2_S2_S2_S2_E1a];
	mul.f32 	%f963, %f892, %f962;
	fma.rn.f32 	%f1248, %f391, %f961, %f963;
	mul.f32 	%f964, %f301, %f898;
	fma.rn.f32 	%f1184, %f382, %f392, %f964;
	ld.shared.f32 	%f965, [_ZZ34rwkv7_state_clampw_backward_kernelI6__halfLi32ELi16EEviiPT_S2_S2_S2_S2_S2_S2_PfS3_S3_S2_S2_S2_S2_S2_S2_E1w+4];
	ld.shared.f32 	%f966, [_ZZ34rwkv7_state_clampw_backward_kernelI6__halfLi32ELi16EEviiPT_S2_S2_S2_S2_S2_S2_PfS3_S3_S2_S2_S2_S2_S2_S2_E1a+4];
	mul.f32 	%f967, %f892, %f966;
	fma.rn.f32 	%f1247, %f400, %f965, %f967;
	mul.f32 	%f968, %f301, %f900;
	fma.rn.f32 	%f1183, %f382, %f401, %f968;
	ld.shared.f32 	%f969, [_ZZ34rwkv7_state_clampw_backward_kernelI6__halfLi32ELi16EEviiPT_S2_S2_S2_S2_S2_S2_PfS3_S3_S2_S2_S2_S2_S2_S2_E1w+8];
	ld.shared.f32 	%f970, [_ZZ34rwkv7_state_clampw_backward_kernelI6__halfLi32ELi16EEviiPT_S2_S2_S2_S2_S2_S2_PfS3_S3_S2_S2_S2_S2_S2_S2_E1a+8];
	mul.f32 	%f971, %f892, %f970;
	fma.rn.f32 	%f1246, %f409, %f969, %f971;
	mul.f32 	%f972, %f301, %f902;
	fma.rn.f32 	%f1182, %f382, %f410, %f972;
	ld.shared.f32 	%f973, [_ZZ34rwkv7_state_clampw_backward_kernelI6__halfLi32ELi16EEviiPT_S2_S2_S2_S2_S2_S2_PfS3_S3_S2_S2_S2_S2_S2_S2_E1w+12];
	ld.shared.f32 	%f974, [_ZZ34rwkv7_state_clampw_backward_kernelI6__halfLi32ELi16EEviiPT_S2_S2_S2_S2_S2_S2_PfS3_S3_S2_S2_S2_S2_S2_S2_E1a+12];
	mul.f32 	%f975, %f892, %f974;
	fma.rn.f32 	%f1245, %f418, %f973, %f975;
	mul.f32 	%f976, %f301, %f904;
	fma.rn.f32 	%f1181, %f382, %f419, %f976;
	ld.shared.f32 	%f977, [_ZZ34rwkv7_state_clampw_backward_kernelI6__halfLi32ELi16EEviiPT_S2_S2_S2_S2_S2_S2_PfS3_S3_S2_S2_S2_S2_S2_S2_E1w+16];
	ld.shared.f32 	%f978, [_ZZ34rwkv7_state_clampw_backward_kernelI6__halfLi32ELi16EEviiPT_S2_S2_S2_S2_S2_S2_PfS3_S3_S2_S2_S2_S2_S2_S2_E1a+16];
	mul.f32 	%f979, %f892, %f978;
	fma.rn.f32 	%f1244, %f427, %f977, %f979;
	mul.f32 	%f980, %f301, %f906;
	fma.rn.f32 	%f1180, %f382, %f428, %f980;
	ld.shared.f32 	%f981, [_ZZ34rwkv7_state_clampw_backward_kernelI6__halfLi32ELi16EEviiPT_S2_S2_S2_S2_S2_S2_PfS3_S3_S2_S2_S2_S2_S2_S2_E1w+20];
	ld.shared.f32 	%f982, [_ZZ34rwkv7_state_clampw_backward_kernelI6__halfLi32ELi16EEviiPT_S2_S2_S2_S2_S2_S2_PfS3_S3_S2_S2_S2_S2_S2_S2_E1a+20];
	mul.f32 	%f983, %f892, %f982;
	fma.rn.f32 	%f1243, %f436, %f981, %f983;
	mul.f32 	%f984, %f301, %f908;
	fma.rn.f32 	%f1179, %f382, %f437, %f984;
	ld.shared.f32 	%f985, [_ZZ34rwkv7_state_clampw_backward_kernelI6__halfLi32ELi16EEviiPT_S2_S2_S2_S2_S2_S2_PfS3_S3_S2_S2_S2_S2_S2_S2_E1w+24];
	ld.shared.f32 	%f986, [_ZZ34rwkv7_state_clampw_backward_kernelI6__halfLi32ELi16EEviiPT_S2_S2_S2_S2_S2_S2_PfS3_S3_S2_S2_S2_S2_S2_S2_E1a+24];
	mul.f32 	%f987, %f892, %f986;
	fma.rn.f32 	%f1242, %f445, %f985, %f987;
	mul.f32 	%f988, %f301, %f910;
	fma.rn.f32 	%f1178, %f382, %f446, %f988;
	ld.shared.f32 	%f989, [_ZZ34rwkv7_state_clampw_backward_kernelI6__halfLi32ELi16EEviiPT_S2_S2_S2_S2_S2_S2_PfS3_S3_S2_S2_S2_S2_S2_S2_E1w+28];
	ld.shared.f32 	%f990, [_ZZ34rwkv7_state_clampw_backward_kernelI6__halfLi32ELi16EEviiPT_S2_S2_S2_S2_S2_S2_PfS3_S3_S2_S2_S2_S2_S2_S2_E1a+28];
	mul.f32 	%f991, %f892, %f990;
	fma.rn.f32 	%f1241, %f454, %f989, %f991;
	mul.f32 	%f992, %f301, %f912;
	fma.rn.f32 	%f1177, %f382, %f455, %f992;
	ld.shared.f32 	%f993, [_ZZ34rwkv7_state_clampw_backward_kernelI6__halfLi32ELi16EEviiPT_S2_S2_S2_S2_S2_S2_PfS3_S3_S2_S2_S2_S2_S2_S2_E1w+32];
	ld.shared.f32 	%f994, [_ZZ34rwkv7_state_clampw_backward_kernelI6__halfLi32ELi16EEviiPT_S2_S2_S2_S2_S2_S2_PfS3_S3_S2_S2_S2_S2_S2_S2_E1a+32];
	mul.f32 	%f995, %f892, %f994;
	fma.rn.f32 	%f1240, %f463, %f993, %f995;
	mul.f32 	%f996, %f301, %f914;
	fma.rn.f32 	%f1176, %f382, %f464, %f996;
	ld.shared.f32 	%f997, [_ZZ34rwkv7_state_clampw_backward_kernelI6__halfLi32ELi16EEviiPT_S2_S2_S2_S2_S2_S2_PfS3_S3_S2_S2_S2_S2_S2_S2_E1w+36];
	ld.shared.f32 	%f998, [_ZZ34rwkv7_state_clampw_backward_kernelI6__halfLi32ELi16EEviiPT_S2_S2_S2_S2_S2_S2_PfS3_S3_S2_S2_S2_S2_S2_S2_E1a+36];
	mul.f32 	%f999, %f892, %f998;
	fma.rn.f32 	%f1239, %f472, %f997, %f999;
	mul.f32 	%f1000, %f301, %f916;
	fma.rn.f32 	%f1175, %f382, %f473, %f1000;
	ld.shared.f32 	%f1001, [_ZZ34rwkv7_state_clampw_backward_kernelI6__halfLi32ELi16EEviiPT_S2_S2_S2_S2_S2_S2_PfS3_S3_S2_S2_S2_S2_S2_S2_E1w+40];
	ld.shared.f32 	%f1002, [_ZZ34rwkv7_state_clampw_backward_kernelI6__halfLi32ELi16EEviiPT_S2_S2_S2_S2_S2_S2_PfS3_S3_S2_S2_S2_S2_S2_S2_E1a+40];
	mul.f32 	%f1003, %f892, %f1002;
	fma.rn.f32 	%f1238, %f481, %f1001, %f1003;
	mul.f32 	%f1004, %f301, %f918;
	fma.rn.f32 	%f1174, %f382, %f482, %f1004;
	ld.shared.f32 	%f1005, [_ZZ34rwkv7_state_clampw_backward_kernelI6__halfLi32ELi16EEviiPT_S2_S2_S2_S2_S2_S2_PfS3_S3_S2_S2_S2_S2_S2_S2_E1w+44];
	ld.shared.f32 	%f1006, [_ZZ34rwkv7_state_clampw_backward_kernelI6__halfLi32ELi16EEviiPT_S2_S2_S2_S2_S2_S2_PfS3_S3_S2_S2_S2_S2_S2_S2_E1a+44];
	mul.f32 	%f1007, %f892, %f1006;
	fma.rn.f32 	%f1237, %f490, %f1005, %f1007;
	mul.f32 	%f1008, %f301, %f920;
	fma.rn.f32 	%f1173, %f382, %f491, %f1008;
	ld.shared.f32 	%f1009, [_ZZ34rwkv7_state_clampw_backward_kernelI6__halfLi32ELi16EEviiPT_S2_S2_S2_S2_S2_S2_PfS3_S3_S2_S2_S2_S2_S2_S2_E1w+48];
	ld.shared.f32 	%f1010, [_ZZ34rwkv7_state_clampw_backward_kernelI6__halfLi32ELi16EEviiPT_S2_S2_S2_S2_S2_S2_PfS3_S3_S2_S2_S2_S2_S2_S2_E1a+48];
	mul.f32 	%f1011, %f892, %f1010;
	fma.rn.f32 	%f1236, %f499, %f1009, %f1011;
	mul.f32 	%f1012, %f301, %f922;
	fma.rn.f32 	%f1172, %f382, %f500, %f1012;
	ld.shared.f32 	%f1013, [_ZZ34rwkv7_state_clampw_backward_kernelI6__halfLi32ELi16EEviiPT_S2_S2_S2_S2_S2_S2_PfS3_S3_S2_S2_S2_S2_S2_S2_E1w+52];
	ld.shared.f32 	%f1014, [_ZZ34rwkv7_state_clampw_backward_kernelI6__halfLi32ELi16EEviiPT_S2_S2_S2_S2_S2_S2_PfS3_S3_S2_S2_S2_S2_S2_S2_E1a+52];
	mul.f32 	%f1015, %f892, %f1014;
	fma.rn.f32 	%f1235, %f508, %f1013, %f1015;
	mul.f32 	%f1016, %f301, %f924;
	fma.rn.f32 	%f1171, %f382, %f509, %f1016;
	ld.shared.f32 	%f1017, [_ZZ34rwkv7_state_clampw_backward_kernelI6__halfLi32ELi16EEviiPT_S2_S2_S2_S2_S2_S2_PfS3_S3_S2_S2_S2_S2_S2_S2_E1w+56];
	ld.shared.f32 	%f1018, [_ZZ34rwkv7_state_clampw_backward_kernelI6__halfLi32ELi16EEviiPT_S2_S2_S2_S2_S2_S2_PfS3_S3_S2_S2_S2_S2_S2_S2_E1a+56];
	mul.f32 	%f1019, %f892, %f1018;
	fma.rn.f32 	%f1234, %f517, %f1017, %f1019;
	mul.f32 	%f1020, %f301, %f926;
	fma.rn.f32 	%f1170, %f382, %f518, %f1020;
	ld.shared.f32 	%f1021, [_ZZ34rwkv7_state_clampw_backward_kernelI6__halfLi32ELi16EEviiPT_S2_S2_S2_S2_S2_S2_PfS3_S3_S2_S2_S2_S2_S2_S2_E1w+60];
	ld.shared.f32 	%f1022, [_ZZ34rwkv7_state_clampw_backward_kernelI6__halfLi32ELi16EEviiPT_S2_S2_S2_S2_S2_S2_PfS3_S3_S2_S2_S2_S2_S2_S2_E1a+60];
	mul.f32 	%f1023, %f892, %f1022;
	fma.rn.f32 	%f1233, %f526, %f1021, %f1023;
	mul.f32 	%f1024, %f301, %f928;
	fma.rn.f32 	%f1169, %f382, %f527, %f1024;
	ld.shared.f32 	%f1025, [_ZZ34rwkv7_state_clampw_backward_kernelI6__halfLi32ELi16EEviiPT_S2_S2_S2_S2_S2_S2_PfS3_S3_S2_S2_S2_S2_S2_S2_E1w+64];
	ld.shared.f32 	%f1026, [_ZZ34rwkv7_state_clampw_backward_kernelI6__halfLi32ELi16EEviiPT_S2_S2_S2_S2_S2_S2_PfS3_S3_S2_S2_S2_S2_S2_S2_E1a+64];
	mul.f32 	%f1027, %f892, %f1026;
	fma.rn.f32 	%f1232, %f535, %f1025, %f1027;
	mul.f32 	%f1028, %f301, %f930;
	fma.rn.f32 	%f1168, %f382, %f536, %f1028;
	ld.shared.f32 	%f1029, [_ZZ34rwkv7_state_clampw_backward_kernelI6__halfLi32ELi16EEviiPT_S2_S2_S2_S2_S2_S2_PfS3_S3_S2_S2_S2_S2_S2_S2_E1w+68];
	ld.shared.f32 	%f1030, [_ZZ34rwkv7_state_clampw_backward_kernelI6__halfLi32ELi16EEviiPT_S2_S2_S2_S2_S2_S2_PfS3_S3_S2_S2_S2_S2_S2_S2_E1a+68];
	mul.f32 	%f1031, %f892, %f1030;
	fma.rn.f32 	%f1231, %f544, %f1029, %f1031;
	mul.f32 	%f1032, %f301, %f932;
	fma.rn.f32 	%f1167, %f382, %f545, %f1032;
	ld.shared.f32 	%f1033, [_ZZ34rwkv7_state_clampw_backward_kernelI6__halfLi32ELi16EEviiPT_S2_S2_S2_S2_S2_S2_PfS3_S3_S2_S2_S2_S2_S2_S2_E1w+72];
	ld.shared.f32 	%f1034, [_ZZ34rwkv7_state_clampw_backward_kernelI6__halfLi32ELi16EEviiPT_S2_S2_S2_S2_S2_S2_PfS3_S3_S2_S2_S2_S2_S2_S2_E1a+72];
	mul.f32 	%f1035, %f892, %f1034;
	fma.rn.f32 	%f1230, %f553, %f1033, %f1035;
	mul.f32 	%f1036, %f301, %f934;
	fma.rn.f32 	%f1166, %f382, %f554, %f1036;
	ld.shared.f32 	%f1037, [_ZZ34rwkv7_state_clampw_backward_kernelI6__halfLi32ELi16EEviiPT_S2_S2_S2_S2_S2_S2_PfS3_S3_S2_S2_S2_S2_S2_S2_E1w+76];
	ld.shared.f32 	%f1038, [_ZZ34rwkv7_state_clampw_backward_kernelI6__halfLi32ELi16EEviiPT_S2_S2_S2_S2_S2_S2_PfS3_S3_S2_S2_S2_S2_S2_S2_E1a+76];
	mul.f32 	%f1039, %f892, %f1038;
	fma.rn.f32 	%f1229, %f562, %f1037, %f1039;
	mul.f32 	%f1040, %f301, %f936;
	fma.rn.f32 	%f1165, %f382, %f563, %f1040;
	ld.shared.f32 	%f1041, [_ZZ34rwkv7_state_clampw_backward_kernelI6__halfLi32ELi16EEviiPT_S2_S2_S2_S2_S2_S2_PfS3_S3_S2_S2_S2_S2_S2_S2_E1w+80];
	ld.shared.f32 	%f1042, [_ZZ34rwkv7_state_clampw_backward_kernelI6__halfLi32ELi16EEviiPT_S2_S2_S2_S2_S2_S2_PfS3_S3_S2_S2_S2_S2_S2_S2_E1a+80];
	mul.f32 	%f1043, %f892, %f1042;
	fma.rn.f32 	%f1228, %f571, %f1041, %f1043;
	mul.f32 	%f1044, %f301, %f938;
	fma.rn.f32 	%f1164, %f382, %f572, %f1044;
	ld.shared.f32 	%f1045, [_ZZ34rwkv7_state_clampw_backward_kernelI6__halfLi32ELi16EEviiPT_S2_S2_S2_S2_S2_S2_PfS3_S3_S2_S2_S2_S2_S2_S2_E1w+84];
	ld.shared.f32 	%f1046, [_ZZ34rwkv7_state_clampw_backward_kernelI6__halfLi32ELi16EEviiPT_S2_S2_S2_S2_S2_S2_PfS3_S3_S2_S2_S2_S2_S2_S2_E1a+84];
	mul.f32 	%f1047, %f892, %f1046;
	fma.rn.f32 	%f1227, %f580, %f1045, %f1047;
	mul.f32 	%f1048, %f301, %f940;
	fma.rn.f32 	%f1163, %f382, %f581, %f1048;
	ld.shared.f32 	%f1049, [_ZZ34rwkv7_state_clampw_backward_kernelI6__halfLi32ELi16EEviiPT_S2_S2_S2_S2_S2_S2_PfS3_S3_S2_S2_S2_S2_S2_S2_E1w+88];
	ld.shared.f32 	%f1050, [_ZZ34rwkv7_state_clampw_backward_kernelI6__halfLi32ELi16EEviiPT_S2_S2_S2_S2_S2_S2_PfS3_S3_S2_S2_S2_S2_S2_S2_E1a+88];
	mul.f32 	%f1051, %f892, %f1050;
	fma.rn.f32 	%f1226, %f589, %f1049, %f1051;
	mul.f32 	%f1052, %f301, %f942;
	fma.rn.f32 	%f1162, %f382, %f590, %f1052;
	ld.shared.f32 	%f1053, [_ZZ34rwkv7_state_clampw_backward_kernelI6__halfLi32ELi16EEviiPT_S2_S2_S2_S2_S2_S2_PfS3_S3_S2_S2_S2_S2_S2_S2_E1w+92];
	ld.shared.f32 	%f1054, [_ZZ34rwkv7_state_clampw_backward_kernelI6__halfLi32ELi16EEviiPT_S2_S2_S2_S2_S2_S2_PfS3_S3_S2_S2_S2_S2_S2_S2_E1a+92];
	mul.f32 	%f1055, %f892, %f1054;
	fma.rn.f32 	%f1225, %f598, %f1053, %f1055;
	mul.f32 	%f1056, %f301, %f944;
	fma.rn.f32 	%f1161, %f382, %f599, %f1056;
	ld.shared.f32 	%f1057, [_ZZ34rwkv7_state_clampw_backward_kernelI6__halfLi32ELi16EEviiPT_S2_S2_S2_S2_S2_S2_PfS3_S3_S2_S2_S2_S2_S2_S2_E1w+96];
	ld.shared.f32 	%f1058, [_ZZ34rwkv7_state_clampw_backward_kernelI6__halfLi32ELi16EEviiPT_S2_S2_S2_S2_S2_S2_PfS3_S3_S2_S2_S2_S2_S2_S2_E1a+96];
	mul.f32 	%f1059, %f892, %f1058;
	fma.rn.f32 	%f1224, %f607, %f1057, %f1059;
	mul.f32 	%f1060, %f301, %f946;
	fma.rn.f32 	%f1160, %f382, %f608, %f1060;
	ld.shared.f32 	%f1061, [_ZZ34rwkv7_state_clampw_backward_kernelI6__halfLi32ELi16EEviiPT_S2_S2_S2_S2_S2_S2_PfS3_S3_S2_S2_S2_S2_S2_S2_E1w+100];
	ld.shared.f32 	%f1062, [_ZZ34rwkv7_state_clampw_backward_kernelI6__halfLi32ELi16EEviiPT_S2_S2_S2_S2_S2_S2_PfS3_S3_S2_S2_S2_S2_S2_S2_E1a+100];
	mul.f32 	%f1063, %f892, %f1062;
	fma.rn.f32 	%f1223, %f616, %f1061, %f1063;
	mul.f32 	%f1064, %f301, %f948;
	fma.rn.f32 	%f1159, %f382, %f617, %f1064;
	ld.shared.f32 	%f1065, [_ZZ34rwkv7_state_clampw_backward_kernelI6__halfLi32ELi16EEviiPT_S2_S2_S2_S2_S2_S2_PfS3_S3_S2_S2_S2_S2_S2_S2_E1w+104];
	ld.shared.f32 	%f1066, [_ZZ34rwkv7_state_clampw_backward_kernelI6__halfLi32ELi16EEviiPT_S2_S2_S2_S2_S2_S2_PfS3_S3_S2_S2_S2_S2_S2_S2_E1a+104];
	mul.f32 	%f1067, %f892, %f1066;
	fma.rn.f32 	%f1222, %f625, %f1065, %f1067;
	mul.f32 	%f1068, %f301, %f950;
	fma.rn.f32 	%f1158, %f382, %f626, %f1068;
	ld.shared.f32 	%f1069, [_ZZ34rwkv7_state_clampw_backward_kernelI6__halfLi32ELi16EEviiPT_S2_S2_S2_S2_S2_S2_PfS3_S3_S2_S2_S2_S2_S2_S2_E1w+108];
	ld.shared.f32 	%f1070, [_ZZ34rwkv7_state_clampw_backward_kernelI6__halfLi32ELi16EEviiPT_S2_S2_S2_S2_S2_S2_PfS3_S3_S2_S2_S2_S2_S2_S2_E1a+108];
	mul.f32 	%f1071, %f892, %f1070;
	fma.rn.f32 	%f1221, %f634, %f1069, %f1071;
	mul.f32 	%f1072, %f301, %f952;
	fma.rn.f32 	%f1157, %f382, %f635, %f1072;
	ld.shared.f32 	%f1073, [_ZZ34rwkv7_state_clampw_backward_kernelI6__halfLi32ELi16EEviiPT_S2_S2_S2_S2_S2_S2_PfS3_S3_S2_S2_S2_S2_S2_S2_E1w+112];
	ld.shared.f32 	%f1074, [_ZZ34rwkv7_state_clampw_backward_kernelI6__halfLi32ELi16EEviiPT_S2_S2_S2_S2_S2_S2_PfS3_S3_S2_S2_S2_S2_S2_S2_E1a+112];
	mul.f32 	%f1075, %f892, %f1074;
	fma.rn.f32 	%f1220, %f643, %f1073, %f1075;
	mul.f32 	%f1076, %f301, %f954;
	fma.rn.f32 	%f1156, %f382, %f644, %f1076;
	ld.shared.f32 	%f1077, [_ZZ34rwkv7_state_clampw_backward_kernelI6__halfLi32ELi16EEviiPT_S2_S2_S2_S2_S2_S2_PfS3_S3_S2_S2_S2_S2_S2_S2_E1w+116];
	ld.shared.f32 	%f1078, [_ZZ34rwkv7_state_clampw_backward_kernelI6__halfLi32ELi16EEviiPT_S2_S2_S2_S2_S2_S2_PfS3_S3_S2_S2_S2_S2_S2_S2_E1a+116];
	mul.f32 	%f1079, %f892, %f1078;
	fma.rn.f32 	%f1219, %f652, %f1077, %f1079;
	mul.f32 	%f1080, %f301, %f956;
	fma.rn.f32 	%f1155, %f382, %f653, %f1080;
	ld.shared.f32 	%f1081, [_ZZ34rwkv7_state_clampw_backward_kernelI6__halfLi32ELi16EEviiPT_S2_S2_S2_S2_S2_S2_PfS3_S3_S2_S2_S2_S2_S2_S2_E1w+120];
	ld.shared.f32 	%f1082, [_ZZ34rwkv7_state_clampw_backward_kernelI6__halfLi32ELi16EEviiPT_S2_S2_S2_S2_S2_S2_PfS3_S3_S2_S2_S2_S2_S2_S2_E1a+120];
	mul.f32 	%f1083, %f892, %f1082;
	fma.rn.f32 	%f1218, %f661, %f1081, %f1083;
	mul.f32 	%f1084, %f301, %f958;
	fma.rn.f32 	%f1154, %f382, %f662, %f1084;
	ld.shared.f32 	%f1085, [_ZZ34rwkv7_state_clampw_backward_kernelI6__halfLi32ELi16EEviiPT_S2_S2_S2_S2_S2_S2_PfS3_S3_S2_S2_S2_S2_S2_S2_E1w+124];
	ld.shared.f32 	%f1086, [_ZZ34rwkv7_state_clampw_backward_kernelI6__halfLi32ELi16EEviiPT_S2_S2_S2_S2_S2_S2_PfS3_S3_S2_S2_S2_S2_S2_S2_E1a+124];
	mul.f32 	%f1087, %f892, %f1086;
	fma.rn.f32 	%f1217, %f670, %f1085, %f1087;
	mul.f32 	%f1088, %f301, %f960;
	fma.rn.f32 	%f1153, %f382, %f671, %f1088;
	shl.b32 	%r57, %r65, 5;
	sub.s32 	%r68, %r68, %r57;
	add.s32 	%r67, %r67, -64;
	setp.gt.u32 	%p3, %r69, 1;
	add.s32 	%r69, %r69, -1;
	@%p3 bra 	$L__BB28_2;
$L__BB28_5:
	ld.param.u64 	%rd69, [_Z34rwkv7_state_clampw_backward_kernelI6__halfLi32ELi16EEviiPT_S2_S2_S2_S2_S2_S2_PfS3_S3_S2_S2_S2_S2_S2_S2__param_11];
	ld.param.u32 	%r66, [_Z34rwkv7_state_clampw_backward_kernelI6__halfLi32ELi16EEviiPT_S2_S2_S2_S2_S2_S2_PfS3_S3_S2_S2_S2_S2_S2_S2__param_1];
	cvta.to.global.u64 	%rd54, %rd69;
	mov.u32 	%r58, %tid.x;
	shl.b32 	%r59, %r58, 5;
	cvt.u64.u32 	%rd55, %r59;
	mov.u32 	%r60, %ctaid.y;
	mov.u32 	%r61, %ctaid.x;
	mad.lo.s32 	%r62, %r66, %r60, %r61;
	mul.wide.s32 	%rd56, %r62, 1024;
	add.s64 	%rd57, %rd56, %rd55;
	shl.b64 	%rd58, %rd57, 2;
	add.s64 	%rd59, %rd54, %rd58;
	st.global.f32 	[%rd59], %f1248;
	st.global.f32 	[%rd59+4], %f1247;
	st.global.f32 	[%rd59+8], %f1246;
	st.global.f32 	[%rd59+12], %f1245;
	st.global.f32 	[%rd59+16], %f1244;
	st.global.f32 	[%rd59+20], %f1243;
	st.global.f32 	[%rd59+24], %f1242;
	st.global.f32 	[%rd59+28], %f1241;
	st.global.f32 	[%rd59+32], %f1240;
	st.global.f32 	[%rd59+36], %f1239;
	st.global.f32 	[%rd59+40], %f1238;
	st.global.f32 	[%rd59+44], %f1237;
	st.global.f32 	[%rd59+48], %f1236;
	st.global.f32 	[%rd59+52], %f1235;
	st.global.f32 	[%rd59+56], %f1234;
	st.global.f32 	[%rd59+60], %f1233;
	st.global.f32 	[%rd59+64], %f1232;
	st.global.f32 	[%rd59+68], %f1231;
	st.global.f32 	[%rd59+72], %f1230;
	st.global.f32 	[%rd59+76], %f1229;
	st.global.f32 	[%rd59+80], %f1228;
	st.global.f32 	[%rd59+84], %f1227;
	st.global.f32 	[%rd59+88], %f1226;
	st.global.f32 	[%rd59+92], %f1225;
	st.global.f32 	[%rd59+96], %f1224;
	st.global.f32 	[%rd59+100], %f1223;
	st.global.f32 	[%rd59+104], %f1222;
	st.global.f32 	[%rd59+108], %f1221;
	st.global.f32 	[%rd59+112], %f1220;
	st.global.f32 	[%rd59+116], %f1219;
	st.global.f32 	[%rd59+120], %f1218;
	st.global.f32 	[%rd59+124], %f1217;
	ret;

}
	// .globl	_Z34rwkv7_state_clampw_backward_kernelI6__halfLi64ELi16EEviiPT_S2_S2_S2_S2_S2_S2_PfS3_S3_S2_S2_S2_S2_S2_S2_
.visible .entry _Z34rwkv7_state_clampw_backward_kernelI6__halfLi64ELi16EEviiPT_S2_S2_S2_S2_S2_S2_PfS3_S3_S2_S2_S2_S2_S2_S2_(
	.param .u32 _Z34rwkv7_state_clampw_backward_kernelI6__halfLi64ELi16EEviiPT_S2_S2_S2_S2_S2_S2_PfS3_S3_S2_S2_S2_S2_S2_S2__param_0,
	.param .u32 _Z34rwkv7_state_clampw_backward_kernelI6__halfLi64ELi16EEviiPT_S2_S2_S2_S2_S2_S2_PfS3_S3_S2_S2_S2_S2_S2_S2__param_1,
	.param .u64 .ptr .align 1 _Z34rwkv7_state_clampw_backward_kernelI6__halfLi64ELi16EEviiPT_S2_S2_S2_S2_S2_S2_PfS3_S3_S2_S2_S2_S2_S2_S2__param_2,
	.param .u64 .ptr .align 1 _Z34rwkv7_state_clampw_backward_kernelI6__halfLi64ELi16EEviiPT_S2_S2_S2_S2_S2_S2_PfS3_S3_S2_S2_S2_S2_S2_S2__param_3,
	.param .u64 .ptr .align 1 _Z34rwkv7_state_clampw_backward_kernelI6__halfLi64ELi16EEviiPT_S2_S2_S2_S2_S2_S2_PfS3_S3_S2_S2_S2_S2_S2_S2__param_4,
	.param .u64 .ptr .align 1 _Z34rwkv7_state_clampw_backward_kernelI6__halfLi64ELi16EEviiPT_S2_S2_S2_S2_S2_S2_PfS3_S3_S2_S2_S2_S2_S2_S2__param_5,
	.param .u64 .ptr .align 1 _Z34rwkv7_state_clampw_backward_kernelI6__halfLi64ELi16EEviiPT_S2_S2_S2_S2_S2_S2_PfS3_S3_S2_S2_S2_S2_S2_S2__param_6,
	.param .u64 .ptr .align 1 _Z34rwkv7_state_clampw_backward_kernelI6__halfLi64ELi16EEviiPT_S2_S2_S2_S2_S2_S2_PfS3_S3_S2_S2_S2_S2_S2_S2__param_7,
	.param .u64 .ptr .align 1 _Z34rwkv7_state_clampw_backward_kernelI6__halfLi64ELi16EEviiPT_S2_S2_S2_S2_S2_S2_PfS3_S3_S2_S2_S2_S2_S2_S2__param_8,
	.param .u64 .ptr .align 1 _Z34rwkv7_state_clampw_backward_kernelI6__halfLi64ELi16EEviiPT_S2_S2_S2_S2_S2_S2_PfS3_S3_S2_S2_S2_S2_S2_S2__param_9,
	.param .u64 .ptr .align 1 _Z34rwkv7_state_clampw_backward_kernelI6__halfLi64ELi16EEviiPT_S2_S2_S2_S2_S2_S2_PfS3_S3_S2_S2_S2_S2_S2_S2__param_10,
	.param .u64 .ptr .align 1 _Z34rwkv7_state_clampw_backward_kernelI6__halfLi64ELi16EEviiPT_S2_S2_S2_S2_S2_S2_PfS3_S3_S2_S2_S2_S2_S2_S2__param_11,
	.param .u64 .ptr .align 1 _Z34rwkv7_state_clampw_backward_kernelI6__halfLi64ELi16EEviiPT_S2_S2_S2_S2_S2_S2_PfS3_S3_S2_S2_S2_S2_S2_S2__param_12,
	.param .u64 .ptr .align 1 _Z34rwkv7_state_clampw_backward_kernelI6__halfLi64ELi16EEviiPT_S2_S2_S2_S2_S2_S2_PfS3_S3_S2_S2_S2_S2_S2_S2__param_13,
	.param .u64 .ptr .align 1 _Z34rwkv7_state_clampw_backward_kernelI6__halfLi64ELi16EEviiPT_S2_S2_S2_S2_S2_S2_PfS3_S3_S2_S2_S2_S2_S2_S2__param_14,
	.param .u64 .ptr .align 1 _Z34rwkv7_state_clampw_backward_kernelI6__halfLi64ELi16EEviiPT_S2_S2_S2_S2_S2_S2_PfS3_S3_S2_S2_S2_S2_S2_S2__param_15,
	.param .u64 .ptr .align 1 _Z34rwkv7_state_clampw_backward_kernelI6__halfLi64ELi16EEviiPT_S2_S2_S2_S2_S2_S2_PfS3_S3_S2_S2_S2_S2_S2_S2__param_16,
	.param .u64 .ptr .align 1 _Z34rwkv7_state_clampw_backward_kernelI6__halfLi64ELi16EEviiPT_S2_S2_S2_S2_S2_S2_PfS3_S3_S2_S2_S2_S2_S2_S2__param_17
)
{
	.reg .pred 	%p<4>;
	.reg .b16 	%rs<14>;
	.reg .b32 	%r<70>;
	.reg .b32 	%f<2465>;
	.reg .b64 	%rd<76>;
	// demoted variable
	.shared .align 4 .b8 _ZZ34rwkv7_state_clampw_backward_kernelI6__halfLi64ELi16EEviiPT_S2_S2_S2_S2_S2_S2_PfS3_S3_S2_S2_S2_S2_S2_S2_E1r[256];
	// demoted variable
	.shared .align 4 .b8 _ZZ34rwkv7_state_clampw_backward_kernelI6__halfLi64ELi16EEviiPT_S2_S2_S2_S2_S2_S2_PfS3_S3_S2_S2_S2_S2_S2_S2_E1w[256];
	// demoted variable
	.shared .align 4 .b8 _ZZ34rwkv7_state_clampw_backward_kernelI6__halfLi64ELi16EEviiPT_S2_S2_S2_S2_S2_S2_PfS3_S3_S2_S2_S2_S2_S2_S2_E1k[256];
	// demoted variable
	.shared .align 4 .b8 _ZZ34rwkv7_state_clampw_backward_kernelI6__halfLi64ELi16EEviiPT_S2_S2_S2_S2_S2_S2_PfS3_S3_S2_S2_S2_S2_S2_S2_E1v[256];
	// demoted variable
	.shared .align 4 .b8 _ZZ34rwkv7_state_clampw_backward_kernelI6__halfLi64ELi16EEviiPT_S2_S2_S2_S2_S2_S2_PfS3_S3_S2_S2_S2_S2_S2_S2_E1a[256];
	// demoted variable
	.shared .align 4 .b8 _ZZ34rwkv7_state_clampw_backward_kernelI6__halfLi64ELi16EEviiPT_S2_S2_S2_S2_S2_S2_PfS3_S3_S2_S2_S2_S2_S2_S2_E1b[256];
	// demoted variable
	.shared .align 4 .b8 _ZZ34rwkv7_state_clampw_backward_kernelI6__halfLi64ELi16EEviiPT_S2_S2_S2_S2_S2_S2_PfS3_S3_S2_S2_S2_S2_S2_S2_E2dy[256];
	// demoted variable
	.shared .align 4 .b8 _ZZ34rwkv7_state_clampw_backward_kernelI6__halfLi64ELi16EEviiPT_S2_S2_S2_S2_S2_S2_PfS3_S3_S2_S2_S2_S2_S2_S2_E2sa[256];
	// demoted variable
	.shared .align 4 .b8 _ZZ34rwkv7_state_clampw_backward_kernelI6__halfLi64ELi16EEviiPT_S2_S2_S2_S2_S2_S2_PfS3_S3_S2_S2_S2_S2_S2_S2_E10dSb_shared[256];
	ld.param.u32 	%r69, [_Z34rwkv7_state_clampw_backward_kernelI6__halfLi64ELi16EEviiPT_S2_S2_S2_S2_S2_S2_PfS3_S3_S2_S2_S2_S2_S2_S2__param_0];
	ld.param.u32 	%r14, [_Z34rwkv7_state_clampw_backward_kernelI6__halfLi64ELi16EEviiPT_S2_S2_S2_S2_S2_S2_PfS3_S3_S2_S2_S2_S2_S2_S2__param_1];
	mov.u32 	%r15, %ctaid.y;
	mov.u32 	%r1, %ctaid.x;
	mov.u32 	%r2, %tid.x;
	mul.lo.s32 	%r3, %r14, %r15;
	setp.lt.s32 	%p1, %r69, 1;
	mov.f32 	%f2401, 0f00000000;
	mov.f32 	%f2402, %f2401;
	mov.f32 	%f2403, %f2401;
	mov.f32 	%f2404, %f2401;
	mov.f32 	%f2405, %f2401;
	mov.f32 	%f2406, %f2401;
	mov.f32 	%f2407, %f2401;
	mov.f32 	%f2408, %f2401;
	mov.f32 	%f2409, %f2401;
	mov.f32 	%f2410, %f2401;
	mov.f32 	%f2411, %f2401;
	mov.f32 	%f2412, %f2401;
	mov.f32 	%f2413, %f2401;
	mov.f32 	%f2414, %f2401;
	mov.f32 	%f2415, %f2401;
	mov.f32 	%f2416, %f2401;
	mov.f32 	%f2417, %f2401;
	mov.f32 	%f2418, %f2401;
	mov.f32 	%f2419, %f2401;
	mov.f32 	%f2420, %f2401;
	mov.f32 	%f2421, %f2401;
	mov.f32 	%f2422, %f2401;
	mov.f32 	%f2423, %f2401;
	mov.f32 	%f2424, %f2401;
	mov.f32 	%f2425, %f2401;
	mov.f32 	%f2426, %f2401;
	mov.f32 	%f2427, %f2401;
	mov.f32 	%f2428, %f2401;
	mov.f32 	%f2429, %f2401;
	mov.f32 	%f2430, %f2401;
	mov.f32 	%f2431, %f2401;
	mov.f32 	%f2432, %f2401;
	mov.f32 	%f2433, %f2401;
	mov.f32 	%f2434, %f2401;
	mov.f32 	%f2435, %f2401;
	mov.f32 	%f2436, %f2401;
	mov.f32 	%f2437, %f2401;
	mov.f32 	%f2438, %f2401;
	mov.f32 	%f2439, %f2401;
	mov.f32 	%f2440, %f2401;
	mov.f32 	%f2441, %f2401;
	mov.f32 	%f2442, %f2401;
	mov.f32 	%f2443, %f2401;
	mov.f32 	%f2444, %f2401;
	mov.f32 	%f2445, %f2401;
	mov.f32 	%f2446, %f2401;
	mov.f32 	%f2447, %f2401;
	mov.f32 	%f2448, %f2401;
	mov.f32 	%f2449, %f2401;
	mov.f32 	%f2450, %f2401;
	mov.f32 	%f2451, %f2401;
	mov.f32 	%f2452, %f2401;
	mov.f32 	%f2453, %f2401;
	mov.f32 	%f2454, %f2401;
	mov.f32 	%f2455, %f2401;
	mov.f32 	%f2456, %f2401;
	mov.f32 	%f2457, %f2401;
	mov.f32 	%f2458, %f2401;
	mov.f32 	%f2459, %f2401;
	mov.f32 	%f2460, %f2401;
	mov.f32 	%f2461, %f2401;
	mov.f32 	%f2462, %f2401;
	mov.f32 	%f2463, %f2401;
	mov.f32 	%f2464, %f2401;
	@%p1 bra 	$L__BB29_5;
	ld.param.u32 	%r63, [_Z34rwkv7_state_clampw_backward_kernelI6__halfLi64ELi16EEviiPT_S2_S2_S2_S2_S2_S2_PfS3_S3_S2_S2_S2_S2_S2_S2__param_1];
	mad.lo.s32 	%r16, %r3, %r69, %r1;
	shl.b32 	%r17, %r16, 6;
	add.s32 	%r18, %r69, -1;
	mul.lo.s32 	%r19, %r63, %r18;
	shl.b32 	%r20, %r19, 6;
	add.s32 	%r21, %r2, %r20;
	add.s32 	%r68, %r21, %r17;
	shl.b32 	%r67, %r69, 8;
	shr.s32 	%r22, %r69, 31;
	shr.u32 	%r23, %r22, 28;
	add.s32 	%r24, %r69, %r23;
	shr.s32 	%r6, %r24, 4;
	mov.f32 	%f2337, 0f00000000;
	shl.b32 	%r26, %r2, 2;
	mov.u32 	%r27, _ZZ34rwkv7_state_clampw_backward_kernelI6__halfLi64ELi16EEviiPT_S2_S2_S2_S2_S2_S2_PfS3_S3_S2_S2_S2_S2_S2_S2_E1r;
	add.s32 	%r28, %r27, %r26;
	shl.b32 	%r49, %r6, 12;
	mov.f32 	%f2338, %f2337;
	mov.f32 	%f2339, %f2337;
	mov.f32 	%f2340, %f2337;
	mov.f32 	%f2341, %f2337;
	mov.f32 	%f2342, %f2337;
	mov.f32 	%f2343, %f2337;
	mov.f32 	%f2344, %f2337;
	mov.f32 	%f2345, %f2337;
	mov.f32 	%f2346, %f2337;
	mov.f32 	%f2347, %f2337;
	mov.f32 	%f2348, %f2337;
	mov.f32 	%f2349, %f2337;
	mov.f32 	%f2350, %f2337;
	mov.f32 	%f2351, %f2337;
	mov.f32 	%f2352, %f2337;
	mov.f32 	%f2353, %f2337;
	mov.f32 	%f2354, %f2337;
	mov.f32 	%f2355, %f2337;
	mov.f32 	%f2356, %f2337;
	mov.f32 	%f2357, %f2337;
	mov.f32 	%f2358, %f2337;
	mov.f32 	%f2359, %f2337;
	mov.f32 	%f2360, %f2337;
	mov.f32 	%f2361, %f2337;
	mov.f32 	%f2362, %f2337;
	mov.f32 	%f2363, %f2337;
	mov.f32 	%f2364, %f2337;
	mov.f32 	%f2365, %f2337;
	mov.f32 	%f2366, %f2337;
	mov.f32 	%f2367, %f2337;
	mov.f32 	%f2368, %f2337;
	mov.f32 	%f2369, %f2337;
	mov.f32 	%f2370, %f2337;
	mov.f32 	%f2371, %f2337;
	mov.f32 	%f2372, %f2337;
	mov.f32 	%f2373, %f2337;
	mov.f32 	%f2374, %f2337;
	mov.f32 	%f2375, %f2337;
	mov.f32 	%f2376, %f2337;
	mov.f32 	%f2377, %f2337;
	mov.f32 	%f2378, %f2337;
	mov.f32 	%f2379, %f2337;
	mov.f32 	%f2380, %f2337;
	mov.f32 	%f2381, %f2337;
	mov.f32 	%f2382, %f2337;
	mov.f32 	%f2383, %f2337;
	mov.f32 	%f2384, %f2337;
	mov.f32 	%f2385, %f2337;
	mov.f32 	%f2386, %f2337;
	mov.f32 	%f2387, %f2337;
	mov.f32 	%f2388, %f2337;
	mov.f32 	%f2389, %f2337;
	mov.f32 	%f2390, %f2337;
	mov.f32 	%f2391, %f2337;
	mov.f32 	%f2392, %f2337;
	mov.f32 	%f2393, %f2337;
	mov.f32 	%f2394, %f2337;
	mov.f32 	%f2395, %f2337;
	mov.f32 	%f2396, %f2337;
	mov.f32 	%f2397, %f2337;
	mov.f32 	%f2398, %f2337;
	mov.f32 	%f2399, %f2337;
	mov.f32 	%f2400, %f2337;
	mov.f32 	%f2401, %f2337;
	mov.f32 	%f2402, %f2337;
	mov.f32 	%f2403, %f2337;
	mov.f32 	%f2404, %f2337;
	mov.f32 	%f2405, %f2337;
	mov.f32 	%f2406, %f2337;
	mov.f32 	%f2407, %f2337;
	mov.f32 	%f2408, %f2337;
	mov.f32 	%f2409, %f2337;
	mov.f32 	%f2410, %f2337;
	mov.f32 	%f2411, %f2337;
	mov.f32 	%f2412, %f2337;
	mov.f32 	%f2413, %f2337;
	mov.f32 	%f2414, %f2337;
	mov.f32 	%f2415, %f2337;
	mov.f32 	%f2416, %f2337;
	mov.f32 	%f2417, %f2337;
	mov.f32 	%f2418, %f2337;
	mov.f32 	%f2419, %f2337;
	mov.f32 	%f2420, %f2337;
	mov.f32 	%f2421, %f2337;
	mov.f32 	%f2422, %f2337;
	mov.f32 	%f2423, %f2337;
	mov.f32 	%f2424, %f2337;
	mov.f32 	%f2425, %f2337;
	mov.f32 	%f2426, %f2337;
	mov.f32 	%f2427, %f2337;
	mov.f32 	%f2428, %f2337;
	mov.f32 	%f2429, %f2337;
	mov.f32 	%f2430, %f2337;
	mov.f32 	%f2431, %f2337;
	mov.f32 	%f2432, %f2337;
	mov.f32 	%f2433, %f2337;
	mov.f32 	%f2434, %f2337;
	mov.f32 	%f2435, %f2337;
	mov.f32 	%f2436, %f2337;
	mov.f32 	%f2437, %f2337;
	mov.f32 	%f2438, %f2337;
	mov.f32 	%f2439, %f2337;
	mov.f32 	%f2440, %f2337;
	mov.f32 	%f2441, %f2337;
	mov.f32 	%f2442, %f2337;
	mov.f32 	%f2443, %f2337;
	mov.f32 	%f2444, %f2337;
	mov.f32 	%f2445, %f2337;
	mov.f32 	%f2446, %f2337;
	mov.f32 	%f2447, %f2337;
	mov.f32 	%f2448, %f2337;
	mov.f32 	%f2449, %f2337;
	mov.f32 	%f2450, %f2337;
	mov.f32 	%f2451, %f2337;
	mov.f32 	%f2452, %f2337;
	mov.f32 	%f2453, %f2337;
	mov.f32 	%f2454, %f2337;
	mov.f32 	%f2455, %f2337;
	mov.f32 	%f2456, %f2337;
	mov.f32 	%f2457, %f2337;
	mov.f32 	%f2458, %f2337;
	mov.f32 	%f2459, %f2337;
	mov.f32 	%f2460, %f2337;
	mov.f32 	%f2461, %f2337;
	mov.f32 	%f2462, %f2337;
	mov.f32 	%f2463, %f2337;
	mov.f32 	%f2464, %f2337;
	mov.f32 	%f2273, %f2337;
	mov.f32 	%f2274, %f2337;
	mov.f32 	%f2275, %f2337;
	mov.f32 	%f2276, %f2337;
	mov.f32 	%f2277, %f2337;
	mov.f32 	%f2278, %f2337;
	mov.f32 	%f2279, %f2337;
	mov.f32 	%f2280, %f2337;
	mov.f32 	%f2281, %f2337;
	mov.f32 	%f2282, %f2337;
	mov.f32 	%f2283, %f2337;
	mov.f32 	%f2284, %f2337;
	mov.f32 	%f2285, %f2337;
	mov.f32 	%f2286, %f2337;
	mov.f32 	%f2287, %f2337;
	mov.f32 	%f2288, %f2337;
	mov.f32 	%f2289, %f2337;
	mov.f32 	%f2290, %f2337;
	mov.f32 	%f2291, %f2337;
	mov.f32 	%f2292, %f2337;
	mov.f32 	%f2293, %f2337;
	mov.f32 	%f2294, %f2337;
	mov.f32 	%f2295, %f2337;
	mov.f32 	%f2296, %f2337;
	mov.f32 	%f2297, %f2337;
	mov.f32 	%f2298, %f2337;
	mov.f32 	%f2299, %f2337;
	mov.f32 	%f2300, %f2337;
	mov.f32 	%f2301, %f2337;
	mov.f32 	%f2302, %f2337;
	mov.f32 	%f2303, %f2337;
	mov.f32 	%f2304, %f2337;
	mov.f32 	%f2305, %f2337;
	mov.f32 	%f2306, %f2337;
	mov.f32 	%f2307, %f2337;
	mov.f32 	%f2308, %f2337;
	mov.f32 	%f2309, %f2337;
	mov.f32 	%f2310, %f2337;
	mov.f32 	%f2311, %f2337;
	mov.f32 	%f2312, %f2337;
	mov.f32 	%f2313, %f2337;
	mov.f32 	%f2314, %f2337;
	mov.f32 	%f2315, %f2337;
	mov.f32 	%f2316, %f2337;
	mov.f32 	%f2317, %f2337;
	mov.f32 	%f2318, %f2337;
	mov.f32 	%f2319, %f2337;
	mov.f32 	%f2320, %f2337;
	mov.f32 	%f2321, %f2337;
	mov.f32 	%f2322, %f2337;
	mov.f32 	%f2323, %f2337;
	mov.f32 	%f2324, %f2337;
	mov.f32 	%f2325, %f2337;
	mov.f32 	%f2326, %f2337;
	mov.f32 	%f2327, %f2337;
	mov.f32 	%f2328, %f2337;
	mov.f32 	%f2329, %f2337;
	mov.f32 	%f2330, %f2337;
	mov.f32 	%f2331, %f2337;
	mov.f32 	%f2332, %f2337;
	mov.f32 	%f2333, %f2337;
	mov.f32 	%f2334, %f2337;
	mov.f32 	%f2335, %f2337;
	mov.f32 	%f2336, %f2337;
$L__BB29_2:
	ld.param.u64 	%rd68, [_Z34rwkv7_state_clampw_backward_kernelI6__halfLi64ELi16EEviiPT_S2_S2_S2_S2_S2_S2_PfS3_S3_S2_S2_S2_S2_S2_S2__param_10];
	ld.param.u64 	%rd66, [_Z34rwkv7_state_clampw_backward_kernelI6__halfLi64ELi16EEviiPT_S2_S2_S2_S2_S2_S2_PfS3_S3_S2_S2_S2_S2_S2_S2__param_8];
	ld.param.u64 	%rd65, [_Z34rwkv7_state_clampw_backward_kernelI6__halfLi64ELi16EEviiPT_S2_S2_S2_S2_S2_S2_PfS3_S3_S2_S2_S2_S2_S2_S2__param_7];
	ld.param.u64 	%rd64, [_Z34rwkv7_state_clampw_backward_kernelI6__halfLi64ELi16EEviiPT_S2_S2_S2_S2_S2_S2_PfS3_S3_S2_S2_S2_S2_S2_S2__param_6];
	ld.param.u64 	%rd63, [_Z34rwkv7_state_clampw_backward_kernelI6__halfLi64ELi16EEviiPT_S2_S2_S2_S2_S2_S2_PfS3_S3_S2_S2_S2_S2_S2_S2__param_5];
	ld.param.u64 	%rd62, [_Z34rwkv7_state_clampw_backward_kernelI6__halfLi64ELi16EEviiPT_S2_S2_S2_S2_S2_S2_PfS3_S3_S2_S2_S2_S2_S2_S2__param_4];
	ld.param.u64 	%rd61, [_Z34rwkv7_state_clampw_backward_kernelI6__halfLi64ELi16EEviiPT_S2_S2_S2_S2_S2_S2_PfS3_S3_S2_S2_S2_S2_S2_S2__param_3];
	ld.param.u64 	%rd60, [_Z34rwkv7_state_clampw_backward_kernelI6__halfLi64ELi16EEviiPT_S2_S2_S2_S2_S2_S2_PfS3_S3_S2_S2_S2_S2_S2_S2__param_2];
	bar.sync 	0;
	cvta.to.global.u64 	%rd17, %rd60;
	mul.wide.s32 	%rd18, %r68, 2;
	add.s64 	%rd19, %rd17, %rd18;
	ld.global.nc.u16 	%rs1, [%rd19];
	// begin inline asm
	{  cvt.f32.f16 %f585, %rs1;}

	// end inline asm
	st.shared.f32 	[%r28], %f585;
	cvta.to.global.u64 	%rd20, %rd61;
	add.s64 	%rd21, %rd20, %rd18;
	ld.global.nc.u16 	%rs2, [%rd21];
	// begin inline asm
	{  cvt.f32.f16 %f586, %rs2;}

	// end inline asm
	mul.f32 	%f592, %f586, 0fBFB8AA3B;
	ex2.approx.f32 	%f593, %f592;
	add.f32 	%f594, %f593, 0f3F800000;
	rcp.rn.f32 	%f194, %f594;
	mul.f32 	%f595, %f194, 0fBF1B4598;
	mul.f32 	%f596, %f595, 0f3FB8AA3B;
	ex2.approx.f32 	%f597, %f596;
	mov.u32 	%r29, _ZZ34rwkv7_state_clampw_backward_kernelI6__halfLi64ELi16EEviiPT_S2_S2_S2_S2_S2_S2_PfS3_S3_S2_S2_S2_S2_S2_S2_E1w;
	add.s32 	%r30, %r29, %r26;
	st.shared.f32 	[%r30], %f597;
	cvta.to.global.u64 	%rd22, %rd62;
	add.s64 	%rd23, %rd22, %rd18;
	ld.global.nc.u16 	%rs3, [%rd23];
	// begin inline asm
	{  cvt.f32.f16 %f587, %rs3;}

	// end inline asm
	mov.u32 	%r31, _ZZ34rwkv7_state_clampw_backward_kernelI6__halfLi64ELi16EEviiPT_S2_S2_S2_S2_S2_S2_PfS3_S3_S2_S2_S2_S2_S2_S2_E1k;
	add.s32 	%r32, %r31, %r26;
	st.shared.f32 	[%r32], %f587;
	cvta.to.global.u64 	%rd24, %rd63;
	add.s64 	%rd25, %rd24, %rd18;
	ld.global.nc.u16 	%rs4, [%rd25];
	// begin inline asm
	{  cvt.f32.f16 %f588, %rs4;}

	// end inline asm
	mov.u32 	%r33, _ZZ34rwkv7_state_clampw_backward_kernelI6__halfLi64ELi16EEviiPT_S2_S2_S2_S2_S2_S2_PfS3_S3_S2_S2_S2_S2_S2_S2_E1v;
	add.s32 	%r34, %r33, %r26;
	st.shared.f32 	[%r34], %f588;
	cvta.to.global.u64 	%rd26, %rd64;
	add.s64 	%rd27, %rd26, %rd18;
	ld.global.nc.u16 	%rs5, [%rd27];
	// begin inline asm
	{  cvt.f32.f16 %f589, %rs5;}

	// end inline asm
	mov.u32 	%r35, _ZZ34rwkv7_state_clampw_backward_kernelI6__halfLi64ELi16EEviiPT_S2_S2_S2_S2_S2_S2_PfS3_S3_S2_S2_S2_S2_S2_S2_E1a;
	add.s32 	%r36, %r35, %r26;
	st.shared.f32 	[%r36], %f589;
	cvta.to.global.u64 	%rd28, %rd65;
	add.s64 	%rd29, %rd28, %rd18;
	ld.global.nc.u16 	%rs6, [%rd29];
	// begin inline asm
	{  cvt.f32.f16 %f590, %rs6;}

	// end inline asm
	mov.u32 	%r37, _ZZ34rwkv7_state_clampw_backward_kernelI6__halfLi64ELi16EEviiPT_S2_S2_S2_S2_S2_S2_PfS3_S3_S2_S2_S2_S2_S2_S2_E1b;
	add.s32 	%r38, %r37, %r26;
	st.shared.f32 	[%r38], %f590;
	cvta.to.global.u64 	%rd30, %rd66;
	add.s64 	%rd31, %rd30, %rd18;
	ld.global.nc.u16 	%rs7, [%rd31];
	// begin inline asm
	{  cvt.f32.f16 %f591, %rs7;}

	// end inline asm
	mov.u32 	%r39, _ZZ34rwkv7_state_clampw_backward_kernelI6__halfLi64ELi16EEviiPT_S2_S2_S2_S2_S2_S2_PfS3_S3_S2_S2_S2_S2_S2_S2_E2dy;
	add.s32 	%r40, %r39, %r26;
	st.shared.f32 	[%r40], %f591;
	cvta.to.global.u64 	%rd32, %rd68;
	mul.wide.s32 	%rd33, %r68, 4;
	add.s64 	%rd34, %rd32, %rd33;
	ld.global.nc.f32 	%f598, [%rd34];
	mov.u32 	%r41, _ZZ34rwkv7_state_clampw_backward_kernelI6__halfLi64ELi16EEviiPT_S2_S2_S2_S2_S2_S2_PfS3_S3_S2_S2_S2_S2_S2_S2_E2sa;
	add.s32 	%r42, %r41, %r26;
	st.shared.f32 	[%r42], %f598;
	bar.sync 	0;
	and.b32  	%r43, %r69, 15;
	setp.ne.s32 	%p2, %r43, 0;
	@%p2 bra 	$L__BB29_4;
	ld.param.u64 	%rd67, [_Z34rwkv7_state_clampw_backward_kernelI6__halfLi64ELi16EEviiPT_S2_S2_S2_S2_S2_S2_PfS3_S3_S2_S2_S2_S2_S2_S2__param_9];
	ld.param.u32 	%r64, [_Z34rwkv7_state_clampw_backward_kernelI6__halfLi64ELi16EEviiPT_S2_S2_S2_S2_S2_S2_PfS3_S3_S2_S2_S2_S2_S2_S2__param_1];
	add.s32 	%r44, %r67, -256;
	and.b32  	%r45, %r44, 2147479552;
	mov.u32 	%r46, %tid.x;
	shl.b32 	%r47, %r46, 6;
	add.s32 	%r48, %r45, %r47;
	cvt.u64.u32 	%rd35, %r48;
	mov.u32 	%r50, %ctaid.y;
	mov.u32 	%r51, %ctaid.x;
	mad.lo.s32 	%r52, %r64, %r50, %r51;
	mul.wide.s32 	%rd36, %r52, %r49;
	add.s64 	%rd37, %rd36, %rd35;
	cvta.to.global.u64 	%rd38, %rd67;
	shl.b64 	%rd39, %rd37, 2;
	add.s64 	%rd40, %rd38, %rd39;
	ld.global.nc.v4.f32 	{%f2400, %f2399, %f2398, %f2397}, [%rd40];
	ld.global.nc.v4.f32 	{%f2396, %f2395, %f2394, %f2393}, [%rd40+16];
	ld.global.nc.v4.f32 	{%f2392, %f2391, %f2390, %f2389}, [%rd40+32];
	ld.global.nc.v4.f32 	{%f2388, %f2387, %f2386, %f2385}, [%rd40+48];
	ld.global.nc.v4.f32 	{%f2384, %f2383, %f2382, %f2381}, [%rd40+64];
	ld.global.nc.v4.f32 	{%f2380, %f2379, %f2378, %f2377}, [%rd40+80];
	ld.global.nc.v4.f32 	{%f2376, %f2375, %f2374, %f2373}, [%rd40+96];
	ld.global.nc.v4.f32 	{%f2372, %f2371, %f2370, %f2369}, [%rd40+112];
	ld.global.nc.v4.f32 	{%f2368, %f2367, %f2366, %f2365}, [%rd40+128];
	ld.global.nc.v4.f32 	{%f2364, %f2363, %f2362, %f2361}, [%rd40+144];
	ld.global.nc.v4.f32 	{%f2360, %f2359, %f2358, %f2357}, [%rd40+160];
	ld.global.nc.v4.f32 	{%f2356, %f2355, %f2354, %f2353}, [%rd40+176];
	ld.global.nc.v4.f32 	{%f2352, %f2351, %f2350, %f2349}, [%rd40+192];
	ld.global.nc.v4.f32 	{%f2348, %f2347, %f2346, %f2345}, [%rd40+208];
	ld.global.nc.v4.f32 	{%f2344, %f2343, %f2342, %f2341}, [%rd40+224];
	ld.global.nc.v4.f32 	{%f2340, %f2339, %f2338, %f2337}, [%rd40+240];
$L__BB29_4:
	ld.param.u64 	%rd75, [_Z34rwkv7_state_clampw_backward_kernelI6__halfLi64ELi16EEviiPT_S2_S2_S2_S2_S2_S2_PfS3_S3_S2_S2_S2_S2_S2_S2__param_17];
	ld.param.u64 	%rd74, [_Z34rwkv7_state_clampw_backward_kernelI6__halfLi64ELi16EEviiPT_S2_S2_S2_S2_S2_S2_PfS3_S3_S2_S2_S2_S2_S2_S2__param_16];
	ld.param.u64 	%rd73, [_Z34rwkv7_state_clampw_backward_kernelI6__halfLi64ELi16EEviiPT_S2_S2_S2_S2_S2_S2_PfS3_S3_S2_S2_S2_S2_S2_S2__param_15];
	ld.param.u64 	%rd72, [_Z34rwkv7_state_clampw_backward_kernelI6__halfLi64ELi16EEviiPT_S2_S2_S2_S2_S2_S2_PfS3_S3_S2_S2_S2_S2_S2_S2__param_14];
	ld.param.u64 	%rd71, [_Z34rwkv7_state_clampw_backward_kernelI6__halfLi64ELi16EEviiPT_S2_S2_S2_S2_S2_S2_PfS3_S3_S2_S2_S2_S2_S2_S2__param_13];
	ld.param.u64 	%rd70, [_Z34rwkv7_state_clampw_backward_kernelI6__halfLi64ELi16EEviiPT_S2_S2_S2_S2_S2_S2_PfS3_S3_S2_S2_S2_S2_S2_S2__param_12];
	ld.param.u32 	%r65, [_Z34rwkv7_state_clampw_backward_kernelI6__halfLi64ELi16EEviiPT_S2_S2_S2_S2_S2_S2_PfS3_S3_S2_S2_S2_S2_S2_S2__param_1];
	ld.shared.f32 	%f605, [_ZZ34rwkv7_state_clampw_backward_kernelI6__halfLi64ELi16EEviiPT_S2_S2_S2_S2_S2_S2_PfS3_S3_S2_S2_S2_S2_S2_S2_E2dy];
	fma.rn.f32 	%f606, %f2400, %f605, 0f00000000;
	ld.shared.f32 	%f607, [_ZZ34rwkv7_state_clampw_backward_kernelI6__halfLi64ELi16EEviiPT_S2_S2_S2_S2_S2_S2_PfS3_S3_S2_S2_S2_S2_S2_S2_E2dy+4];
	fma.rn.f32 	%f608, %f2399, %f607, %f606;
	ld.shared.f32 	%f609, [_ZZ34rwkv7_state_clampw_backward_kernelI6__halfLi64ELi16EEviiPT_S2_S2_S2_S2_S2_S2_PfS3_S3_S2_S2_S2_S2_S2_S2_E2dy+8];
	fma.rn.f32 	%f610, %f2398, %f609, %f608;
	ld.shared.f32 	%f611, [_ZZ34rwkv7_state_clampw_backward_kernelI6__halfLi64ELi16EEviiPT_S2_S2_S2_S2_S2_S2_PfS3_S3_S2_S2_S2_S2_S2_S2_E2dy+12];
	fma.rn.f32 	%f612, %f2397, %f611, %f610;
	ld.shared.f32 	%f613, [_ZZ34rwkv7_state_clampw_backward_kernelI6__halfLi64ELi16EEviiPT_S2_S2_S2_S2_S2_S2_PfS3_S3_S2_S2_S2_S2_S2_S2_E2dy+16];
	fma.rn.f32 	%f614, %f2396, %f613, %f612;
	ld.shared.f32 	%f615, [_ZZ34rwkv7_state_clampw_backward_kernelI6__halfLi64ELi16EEviiPT_S2_S2_S2_S2_S2_S2_PfS3_S3_S2_S2_S2_S2_S2_S2_E2dy+20];
	fma.rn.f32 	%f616, %f2395, %f615, %f614;
	ld.shared.f32 	%f617, [_ZZ34rwkv7_state_clampw_backward_kernelI6__halfLi64ELi16EEviiPT_S2_S2_S2_S2_S2_S2_PfS3_S3_S2_S2_S2_S2_S2_S2_E2dy+24];
	fma.rn.f32 	%f618, %f2394, %f617, %f616;
	ld.shared.f32 	%f619, [_ZZ34rwkv7_state_clampw_backward_kernelI6__halfLi64ELi16EEviiPT_S2_S2_S2_S2_S2_S2_PfS3_S3_S2_S2_S2_S2_S2_S2_E2dy+28];
	fma.rn.f32 	%f620, %f2393, %f619, %f618;
	ld.shared.f32 	%f621, [_ZZ34rwkv7_state_clampw_backward_kernelI6__halfLi64ELi16EEviiPT_S2_S2_S2_S2_S2_S2_PfS3_S3_S2_S2_S2_S2_S2_S2_E2dy+32];
	fma.rn.f32 	%f622, %f2392, %f621, %f620;
	ld.shared.f32 	%f623, [_ZZ34rwkv7_state_clampw_backward_kernelI6__halfLi64ELi16EEviiPT_S2_S2_S2_S2_S2_S2_PfS3_S3_S2_S2_S2_S2_S2_S2_E2dy+36];
	fma.rn.f32 	%f624, %f2391, %f623, %f622;
	ld.shared.f32 	%f625, [_ZZ34rwkv7_state_clampw_backward_kernelI6__halfLi64ELi16EEviiPT_S2_S2_S2_S2_S2_S2_PfS3_S3_S2_S2_S2_S2_S2_S2_E2dy+40];
	fma.rn.f32 	%f626, %f2390, %f625, %f624;
	ld.shared.f32 	%f627, [_ZZ34rwkv7_state_clampw_backward_kernelI6__halfLi64ELi16EEviiPT_S2_S2_S2_S2_S2_S2_PfS3_S3_S2_S2_S2_S2_S2_S2_E2dy+44];
	fma.rn.f32 	%f628, %f2389, %f627, %f626;
	ld.shared.f32 	%f629, [_ZZ34rwkv7_state_clampw_backward_kernelI6__halfLi64ELi16EEviiPT_S2_S2_S2_S2_S2_S2_PfS3_S3_S2_S2_S2_S2_S2_S2_E2dy+48];
	fma.rn.f32 	%f630, %f2388, %f629, %f628;
	ld.shared.f32 	%f631, [_ZZ34rwkv7_state_clampw_backward_kernelI6__halfLi64ELi16EEviiPT_S2_S2_S2_S2_S2_S2_PfS3_S3_S2_S2_S2_S2_S2_S2_E2dy+52];
	fma.rn.f32 	%f632, %f2387, %f631, %f630;
	ld.shared.f32 	%f633, [_ZZ34rwkv7_state_clampw_backward_kernelI6__halfLi64ELi16EEviiPT_S2_S2_S2_S2_S2_S2_PfS3_S3_S2_S2_S2_S2_S2_S2_E2dy+56];
	fma.rn.f32 	%f634, %f2386, %f633, %f632;
	ld.shared.f32 	%f635, [_ZZ34rwkv7_state_clampw_backward_kernelI6__halfLi64ELi16EEviiPT_S2_S2_S2_S2_S2_S2_PfS3_S3_S2_S2_S2_S2_S2_S2_E2dy+60];
	fma.rn.f32 	%f636, %f2385, %f635, %f634;
	ld.shared.f32 	%f637, [_ZZ34rwkv7_state_clampw_backward_kernelI6__halfLi64ELi16EEviiPT_S2_S2_S2_S2_S2_S2_PfS3_S3_S2_S2_S2_S2_S2_S2_E2dy+64];
	fma.rn.f32 	%f638, %f2384, %f637, %f636;
	ld.shared.f32 	%f639, [_ZZ34rwkv7_state_clampw_backward_kernelI6__halfLi64ELi16EEviiPT_S2_S2_S2_S2_S2_S2_PfS3_S3_S2_S2_S2_S2_S2_S2_E2dy+68];
	fma.rn.f32 	%f640, %f2383, %f639, %f638;
	ld.shared.f32 	%f641, [_ZZ34rwkv7_state_clampw_backward_kernelI6__halfLi64ELi16EEviiPT_S2_S2_S2_S2_S2_S2_PfS3_S3_S2_S2_S2_S2_S2_S2_E2dy+72];
	fma.rn.f32 	%f642, %f2382, %f641, %f640;
	ld.shared.f32 	%f643, [_ZZ34rwkv7_state_clampw_backward_kernelI6__halfLi64ELi16EEviiPT_S2_S2_S2_S2_S2_S2_PfS3_S3_S2_S2_S2_S2_S2_S2_E2dy+76];
	fma.rn.f32 	%f644, %f2381, %f643, %f642;
	ld.shared.f32 	%f645, [_ZZ34rwkv7_state_clampw_backward_kernelI6__halfLi64ELi16EEviiPT_S2_S2_S2_S2_S2_S2_PfS3_S3_S2_S2_S2_S2_S2_S2_E2dy+80];
	fma.rn.f32 	%f646, %f2380, %f645, %f644;
	ld.shared.f32 	%f647, [_ZZ34rwkv7_state_clampw_backward_kernelI6__halfLi64ELi16EEviiPT_S2_S2_S2_S2_S2_S2_PfS3_S3_S2_S2_S2_S2_S2_S2_E2dy+84];
	fma.rn.f32 	%f648, %f2379, %f647, %f646;
	ld.shared.f32 	%f649, [_ZZ34rwkv7_state_clampw_backward_kernelI6__halfLi64ELi16EEviiPT_S2_S2_S2_S2_S2_S2_PfS3_S3_S2_S2_S2_S2_S2_S2_E2dy+88];
	fma.rn.f32 	%f650, %f2378, %f649, %f648;
	ld.shared.f32 	%f651, [_ZZ34rwkv7_state_clampw_backward_kernelI6__halfLi64ELi16EEviiPT_S2_S2_S2_S2_S2_S2_PfS3_S3_S2_S2_S2_S2_S2_S2_E2dy+92];
	fma.rn.f32 	%f652, %f2377, %f651, %f650;
	ld.shared.f32 	%f653, [_ZZ34rwkv7_state_clampw_backward_kernelI6__halfLi64ELi16EEviiPT_S2_S2_S2_S2_S2_S2_PfS3_S3_S2_S2_S2_S2_S2_S2_E2dy+96];
	fma.rn.f32 	%f654, %f2376, %f653, %f652;
	ld.shared.f32 	%f655, [_ZZ34rwkv7_state_clampw_backward_kernelI6__halfLi64ELi16EEviiPT_S2_S2_S2_S2_S2_S2_PfS3_S3_S2_S2_S2_S2_S2_S2_E2dy+100];
	fma.rn.f32 	%f656, %f2375, %f655, %f654;
	ld.shared.f32 	%f657, [_ZZ34rwkv7_state_clampw_backward_kernelI6__halfLi64ELi16EEviiPT_S2_S2_S2_S2_S2_S2_PfS3_S3_S2_S2_S2_S2_S2_S2_E2dy+104];
	fma.rn.f32 	%f658, %f2374, %f657, %f656;
	ld.shared.f32 	%f659, [_ZZ34rwkv7_state_clampw_backward_kernelI6__halfLi64ELi16EEviiPT_S2_S2_S2_S2_S2_S2_PfS3_S3_S2_S2_S2_S2_S2_S2_E2dy+108];
	fma.rn.f32 	%f660, %f2373, %f659, %f658;
	ld.shared.f32 	%f661, [_ZZ34rwkv7_state_clampw_backward_kernelI6__halfLi64ELi16EEviiPT_S2_S2_S2_S2_S2_S2_PfS3_S3_S2_S2_S2_S2_S2_S2_E2dy+112];
	fma.rn.f32 	%f662, %f2372, %f661, %f660;
	ld.shared.f32 	%f663, [_ZZ34rwkv7_state_clampw_backward_kernelI6__halfLi64ELi16EEviiPT_S2_S2_S2_S2_S2_S2_PfS3_S3_S2_S2_S2_S2_S2_S2_E2dy+116];
	fma.rn.f32 	%f664, %f2371, %f663, %f662;
	ld.shared.f32 	%f665, [_ZZ34rwkv7_state_clampw_backward_kernelI6__halfLi64ELi16EEviiPT_S2_S2_S2_S2_S2_S2_PfS3_S3_S2_S2_S2_S2_S2_S2_E2dy+120];
	fma.rn.f32 	%f666, %f2370, %f665, %f664;
	ld.shared.f32 	%f667, [_ZZ34rwkv7_state_clampw_backward_kernelI6__halfLi64ELi16EEviiPT_S2_S2_S2_S2_S2_S2_PfS3_S3_S2_S2_S2_S2_S2_S2_E2dy+124];
	fma.rn.f32 	%f668, %f2369, %f667, %f666;
	ld.shared.f32 	%f669, [_ZZ34rwkv7_state_clampw_backward_kernelI6__halfLi64ELi16EEviiPT_S2_S2_S2_S2_S2_S2_PfS3_S3_S2_S2_S2_S2_S2_S2_E2dy+128];
	fma.rn.f32 	%f670, %f2368, %f669, %f668;
	ld.shared.f32 	%f671, [_ZZ34rwkv7_state_clampw_backward_kernelI6__halfLi64ELi16EEviiPT_S2_S2_S2_S2_S2_S2_PfS3_S3_S2_S2_S2_S2_S2_S2_E2dy+132];
	fma.rn.f32 	%f672, %f2367, %f671, %f670;
	ld.shared.f32 	%f673, [_ZZ34rwkv7_state_clampw_backward_kernelI6__halfLi64ELi16EEviiPT_S2_S2_S2_S2_S2_S2_PfS3_S3_S2_S2_S2_S2_S2_S2_E2dy+136];
	fma.rn.f32 	%f674, %f2366, %f673, %f672;
	ld.shared.f32 	%f675, [_ZZ34rwkv7_state_clampw_backward_kernelI6__halfLi64ELi16EEviiPT_S2_S2_S2_S2_S2_S2_PfS3_S3_S2_S2_S2_S2_S2_S2_E2dy+140];
	fma.rn.f32 	%f676, %f2365, %f675, %f674;
	ld.shared.f32 	%f677, [_ZZ34rwkv7_state_clampw_backward_kernelI6__halfLi64ELi16EEviiPT_S2_S2_S2_S2_S2_S2_PfS3_S3_S2_S2_S2_S2_S2_S2_E2dy+144];
	fma.rn.f32 	%f678, %f2364, %f677, %f676;
	ld.shared.f32 	%f679, [_ZZ34rwkv7_state_clampw_backward_kernelI6__halfLi64ELi16EEviiPT_S2_S2_S2_S2_S2_S2_PfS3_S3_S2_S2_S2_S2_S2_S2_E2dy+148];
	fma.rn.f32 	%f680, %f2363, %f679, %f678;
	ld.shared.f32 	%f681, [_ZZ34rwkv7_state_clampw_backward_kernelI6__halfLi64ELi16EEviiPT_S2_S2_S2_S2_S2_S2_PfS3_S3_S2_S2_S2_S2_S2_S2_E2dy+152];
	fma.rn.f32 	%f682, %f2362, %f681, %f680;
	ld.shared.f32 	%f683, [_ZZ34rwkv7_state_clampw_backward_kernelI6__halfLi64ELi16EEviiPT_S2_S2_S2_S2_S2_S2_PfS3_S3_S2_S2_S2_S2_S2_S2_E2dy+156];
	fma.rn.f32 	%f684, %f2361, %f683, %f682;
	ld.shared.f32 	%f685, [_ZZ34rwkv7_state_clampw_backward_kernelI6__halfLi64ELi16EEviiPT_S2_S2_S2_S2_S2_S2_PfS3_S3_S2_S2_S2_S2_S2_S2_E2dy+160];
	fma.rn.f32 	%f686, %f2360, %f685, %f684;
	ld.shared.f32 	%f687, [_ZZ34rwkv7_state_clampw_backward_kernelI6__halfLi64ELi16EEviiPT_S2_S2_S2_S2_S2_S2_PfS3_S3_S2_S2_S2_S2_S2_S2_E2dy+164];
	fma.rn.f32 	%f688, %f2359, %f687, %f686;
	ld.shared.f32 	%f689, [_ZZ34rwkv7_state_clampw_backward_kernelI6__halfLi64ELi16EEviiPT_S2_S2_S2_S2_S2_S2_PfS3_S3_S2_S2_S2_S2_S2_S2_E2dy+168];
	fma.rn.f32 	%f690, %f2358, %f689, %f688;
	ld.shared.f32 	%f691, [_ZZ34rwkv7_state_clampw_backward_kernelI6__halfLi64ELi16EEviiPT_S2_S2_S2_S2_S2_S2_PfS3_S3_S2_S2_S2_S2_S2_S2_E2dy+172];
	fma.rn.f32 	%f692, %f2357, %f691, %f690;
	ld.shared.f32 	%f693, [_ZZ34rwkv7_state_clampw_backward_kernelI6__halfLi64ELi16EEviiPT_S2_S2_S2_S2_S2_S2_PfS3_S3_S2_S2_S2_S2_S2_S2_E2dy+176];
	fma.rn.f32 	%f694, %f2356, %f693, %f692;
	ld.shared.f32 	%f695, [_ZZ34rwkv7_state_clampw_backward_kernelI6__halfLi64ELi16EEviiPT_S2_S2_S2_S2_S2_S2_PfS3_S3_S2_S2_S2_S2_S2_S2_E2dy+180];
	fma.rn.f32 	%f696, %f2355, %f695, %f694;
	ld.shared.f32 	%f697, [_ZZ34rwkv7_state_clampw_backward_kernelI6__halfLi64ELi16EEviiPT_S2_S2_S2_S2_S2_S2_PfS3_S3_S2_S2_S2_S2_S2_S2_E2dy+184];
	fma.rn.f32 	%f698, %f2354, %f697, %f696;
	ld.shared.f32 	%f699, [_ZZ34rwkv7_state_clampw_backward_kernelI6__halfLi64ELi16EEviiPT_S2_S2_S2_S2_S2_S2_PfS3_S3_S2_S2_S2_S2_S2_S2_E2dy+188];
	fma.rn.f32 	%f700, %f2353, %f699, %f698;
	ld.shared.f32 	%f701, [_ZZ34rwkv7_state_clampw_backward_kernelI6__halfLi64ELi16EEviiPT_S2_S2_S2_S2_S2_S2_PfS3_S3_S2_S2_S2_S2_S2_S2_E2dy+192];
	fma.rn.f32 	%f702, %f2352, %f701, %f700;
	ld.shared.f32 	%f703, [_ZZ34rwkv7_state_clampw_backward_kernelI6__halfLi64ELi16EEviiPT_S2_S2_S2_S2_S2_S2_PfS3_S3_S2_S2_S2_S2_S2_S2_E2dy+196];
	fma.rn.f32 	%f704, %f2351, %f703, %f702;
	ld.shared.f32 	%f705, [_ZZ34rwkv7_state_clampw_backward_kernelI6__halfLi64ELi16EEviiPT_S2_S2_S2_S2_S2_S2_PfS3_S3_S2_S2_S2_S2_S2_S2_E2dy+200];
	fma.rn.f32 	%f706, %f2350, %f705, %f704;
	ld.shared.f32 	%f707, [_ZZ34rwkv7_state_clampw_backward_kernelI6__halfLi64ELi16EEviiPT_S2_S2_S2_S2_S2_S2_PfS3_S3_S2_S2_S2_S2_S2_S2_E2dy+204];
	fma.rn.f32 	%f708, %f2349, %f707, %f706;
	ld.shared.f32 	%f709, [_ZZ34rwkv7_state_clampw_backward_kernelI6__halfLi64ELi16EEviiPT_S2_S2_S2_S2_S2_S2_PfS3_S3_S2_S2_S2_S2_S2_S2_E2dy+208];
	fma.rn.f32 	%f710, %f2348, %f709, %f708;
	ld.shared.f32 	%f711, [_ZZ34rwkv7_state_clampw_backward_kernelI6__halfLi64ELi16EEviiPT_S2_S2_S2_S2_S2_S2_PfS3_S3_S2_S2_S2_S2_S2_S2_E2dy+212];
	fma.rn.f32 	%f712, %f2347, %f711, %f710;
	ld.shared.f32 	%f713, [_ZZ34rwkv7_state_clampw_backward_kernelI6__halfLi64ELi16EEviiPT_S2_S2_S2_S2_S2_S2_PfS3_S3_S2_S2_S2_S2_S2_S2_E2dy+216];
	fma.rn.f32 	%f714, %f2346, %f713, %f712;
	ld.shared.f32 	%f715, [_ZZ34rwkv7_state_clampw_backward_kernelI6__halfLi64ELi16EEviiPT_S2_S2_S2_S2_S2_S2_PfS3_S3_S2_S2_S2_S2_S2_S2_E2dy+220];
	fma.rn.f32 	%f716, %f2345, %f715, %f714;
	ld.shared.f32 	%f717, [_ZZ34rwkv7_state_clampw_backward_kernelI6__halfLi64ELi16EEviiPT_S2_S2_S2_S2_S2_S2_PfS3_S3_S2_S2_S2_S2_S2_S2_E2dy+224];
	fma.rn.f32 	%f718, %f2344, %f717, %f716;
	ld.shared.f32 	%f719, [_ZZ34rwkv7_state_clampw_backward_kernelI6__halfLi64ELi16EEviiPT_S2_S2_S2_S2_S2_S2_PfS3_S3_S2_S2_S2_S2_S2_S2_E2dy+228];
	fma.rn.f32 	%f720, %f2343, %f719, %f718;
	ld.shared.f32 	%f721, [_ZZ34rwkv7_state_clampw_backward_kernelI6__halfLi64ELi16EEviiPT_S2_S2_S2_S2_S2_S2_PfS3_S3_S2_S2_S2_S2_S2_S2_E2dy+232];
	fma.rn.f32 	%f722, %f2342, %f721, %f720;
	ld.shared.f32 	%f723, [_ZZ34rwkv7_state_clampw_backward_kernelI6__halfLi64ELi16EEviiPT_S2_S2_S2_S2_S2_S2_PfS3_S3_S2_S2_S2_S2_S2_S2_E2dy+236];
	fma.rn.f32 	%f724, %f2341, %f723, %f722;
	ld.shared.f32 	%f725, [_ZZ34rwkv7_state_clampw_backward_kernelI6__halfLi64ELi16EEviiPT_S2_S2_S2_S2_S2_S2_PfS3_S3_S2_S2_S2_S2_S2_S2_E2dy+240];
	fma.rn.f32 	%f726, %f2340, %f725, %f724;
	ld.shared.f32 	%f727, [_ZZ34rwkv7_state_clampw_backward_kernelI6__halfLi64ELi16EEviiPT_S2_S2_S2_S2_S2_S2_PfS3_S3_S2_S2_S2_S2_S2_S2_E2dy+244];
	fma.rn.f32 	%f728, %f2339, %f727, %f726;
	ld.shared.f32 	%f729, [_ZZ34rwkv7_state_clampw_backward_kernelI6__halfLi64ELi16EEviiPT_S2_S2_S2_S2_S2_S2_PfS3_S3_S2_S2_S2_S2_S2_S2_E2dy+248];
	fma.rn.f32 	%f730, %f2338, %f729, %f728;
	ld.shared.f32 	%f731, [_ZZ34rwkv7_state_clampw_backward_kernelI6__halfLi64ELi16EEviiPT_S2_S2_S2_S2_S2_S2_PfS3_S3_S2_S2_S2_S2_S2_S2_E2dy+252];
	fma.rn.f32 	%f599, %f2337, %f731, %f730;
	// begin inline asm
	{  cvt.rn.f16.f32 %rs8, %f599;}

	// end inline asm
	cvta.to.global.u64 	%rd41, %rd70;
	mul.wide.s32 	%rd42, %r68, 2;
	add.s64 	%rd43, %rd41, %rd42;
	st.global.u16 	[%rd43], %rs8;
	mul.f32 	%f732, %f194, 0fBF1B4598;
	mul.f32 	%f733, %f732, 0f3FB8AA3B;
	ex2.approx.f32 	%f734, %f733;
	rcp.rn.f32 	%f735, %f734;
	ld.shared.f32 	%f736, [_ZZ34rwkv7_state_clampw_backward_kernelI6__halfLi64ELi16EEviiPT_S2_S2_S2_S2_S2_S2_PfS3_S3_S2_S2_S2_S2_S2_S2_E1v];
	mul.f32 	%f737, %f587, %f736;
	sub.f32 	%f738, %f2400, %f737;
	ld.shared.f32 	%f739, [_ZZ34rwkv7_state_clampw_backward_kernelI6__halfLi64ELi16EEviiPT_S2_S2_S2_S2_S2_S2_PfS3_S3_S2_S2_S2_S2_S2_S2_E2sa];
	mul.f32 	%f740, %f590, %f739;
	sub.f32 	%f741, %f738, %f740;
	mul.f32 	%f2400, %f735, %f741;
	ld.shared.f32 	%f742, [_ZZ34rwkv7_state_clampw_backward_kernelI6__halfLi64ELi16EEviiPT_S2_S2_S2_S2_S2_S2_PfS3_S3_S2_S2_S2_S2_S2_S2_E1r];
	fma.rn.f32 	%f743, %f591, %f742, %f2464;
	fma.rn.f32 	%f744, %f585, %f605, %f2336;
	ld.shared.f32 	%f745, [_ZZ34rwkv7_state_clampw_backward_kernelI6__halfLi64ELi16EEviiPT_S2_S2_S2_S2_S2_S2_PfS3_S3_S2_S2_S2_S2_S2_S2_E1v+4];
	mul.f32 	%f746, %f587, %f745;
	sub.f32 	%f747, %f2399, %f746;
	ld.shared.f32 	%f748, [_ZZ34rwkv7_state_clampw_backward_kernelI6__halfLi64ELi16EEviiPT_S2_S2_S2_S2_S2_S2_PfS3_S3_S2_S2_S2_S2_S2_S2_E2sa+4];
	mul.f32 	%f749, %f590, %f748;
	sub.f32 	%f750, %f747, %f749;
	mul.f32 	%f2399, %f735, %f750;
	ld.shared.f32 	%f751, [_ZZ34rwkv7_state_clampw_backward_kernelI6__halfLi64ELi16EEviiPT_S2_S2_S2_S2_S2_S2_PfS3_S3_S2_S2_S2_S2_S2_S2_E1r+4];
	fma.rn.f32 	%f752, %f591, %f751, %f2463;
	fma.rn.f32 	%f753, %f585, %f607, %f2335;
	ld.shared.f32 	%f754, [_ZZ34rwkv7_state_clampw_backward_kernelI6__halfLi64ELi16EEviiPT_S2_S2_S2_S2_S2_S2_PfS3_S3_S2_S2_S2_S2_S2_S2_E1v+8];
	mul.f32 	%f755, %f587, %f754;
	sub.f32 	%f756, %f2398, %f755;
	ld.shared.f32 	%f757, [_ZZ34rwkv7_state_clampw_backward_kernelI6__halfLi64ELi16EEviiPT_S2_S2_S2_S2_S2_S2_PfS3_S3_S2_S2_S2_S2_S2_S2_E2sa+8];
	mul.f32 	%f758, %f590, %f757;
	sub.f32 	%f759, %f756, %f758;
	mul.f32 	%f2398, %f735, %f759;
	ld.shared.f32 	%f760, [_ZZ34rwkv7_state_clampw_backward_kernelI6__halfLi64ELi16EEviiPT_S2_S2_S2_S2_S2_S2_PfS3_S3_S2_S2_S2_S2_S2_S2_E1r+8];
	fma.rn.f32 	%f761, %f591, %f760, %f2462;
	fma.rn.f32 	%f762, %f585, %f609, %f2334;
	ld.shared.f32 	%f763, [_ZZ34rwkv7_state_clampw_backward_kernelI6__halfLi64ELi16EEviiPT_S2_S2_S2_S2_S2_S2_PfS3_S3_S2_S2_S2_S2_S2_S2_E1v+12];
	mul.f32 	%f764, %f587, %f763;
	sub.f32 	%f765, %f2397, %f764;
	ld.shared.f32 	%f766, [_ZZ34rwkv7_state_clampw_backward_kernelI6__halfLi64ELi16EEviiPT_S2_S2_S2_S2_S2_S2_PfS3_S3_S2_S2_S2_S2_S2_S2_E2sa+12];
	mul.f32 	%f767, %f590, %f766;
	sub.f32 	%f768, %f765, %f767;
	mul.f32 	%f2397, %f735, %f768;
	ld.shared.f32 	%f769, [_ZZ34rwkv7_state_clampw_backward_kernelI6__halfLi64ELi16EEviiPT_S2_S2_S2_S2_S2_S2_PfS3_S3_S2_S2_S2_S2_S2_S2_E1r+12];
	fma.rn.f32 	%f770, %f591, %f769, %f2461;
	fma.rn.f32 	%f771, %f585, %f611, %f2333;
	ld.shared.f32 	%f772, [_ZZ34rwkv7_state_clampw_backward_kernelI6__halfLi64ELi16EEviiPT_S2_S2_S2_S2_S2_S2_PfS3_S3_S2_S2_S2_S2_S2_S2_E1v+16];
	mul.f32 	%f773, %f587, %f772;
	sub.f32 	%f774, %f2396, %f773;
	ld.shared.f32 	%f775, [_ZZ34rwkv7_state_clampw_backward_kernelI6__halfLi64ELi16EEviiPT_S2_S2_S2_S2_S2_S2_PfS3_S3_S2_S2_S2_S2_S2_S2_E2sa+16];
	mul.f32 	%f776, %f590, %f775;
	sub.f32 	%f777, %f774, %f776;
	mul.f32 	%f2396, %f735, %f777;
	ld.shared.f32 	%f778, [_ZZ34rwkv7_state_clampw_backward_kernelI6__halfLi64ELi16EEviiPT_S2_S2_S2_S2_S2_S2_PfS3_S3_S2_S2_S2_S2_S2_S2_E1r+16];
	fma.rn.f32 	%f779, %f591, %f778, %f2460;
	fma.rn.f32 	%f780, %f585, %f613, %f2332;
	ld.shared.f32 	%f781, [_ZZ34rwkv7_state_clampw_backward_kernelI6__halfLi64ELi16EEviiPT_S2_S2_S2_S2_S2_S2_PfS3_S3_S2_S2_S2_S2_S2_S2_E1v+20];
	mul.f32 	%f782, %f587, %f781;
	sub.f32 	%f783, %f2395, %f782;
	ld.shared.f32 	%f784, [_ZZ34rwkv7_state_clampw_backward_kernelI6__halfLi64ELi16EEviiPT_S2_S2_S2_S2_S2_S2_PfS3_S3_S2_S2_S2_S2_S2_S2_E2sa+20];
	mul.f32 	%f785, %f590, %f784;
	sub.f32 	%f786, %f783, %f785;
	mul.f32 	%f2395, %f735, %f786;
	ld.shared.f32 	%f787, [_ZZ34rwkv7_state_clampw_backward_kernelI6__halfLi64ELi16EEviiPT_S2_S2_S2_S2_S2_S2_PfS3_S3_S2_S2_S2_S2_S2_S2_E1r+20];
	fma.rn.f32 	%f788, %f591, %f787, %f2459;
	fma.rn.f32 	%f789, %f585, %f615, %f2331;
	ld.shared.f32 	%f790, [_ZZ34rwkv7_state_clampw_backward_kernelI6__halfLi64ELi16EEviiPT_S2_S2_S2_S2_S2_S2_PfS3_S3_S2_S2_S2_S2_S2_S2_E1v+24];
	mul.f32 	%f791, %f587, %f790;
	sub.f32 	%f792, %f2394, %f791;
	ld.shared.f32 	%f793, [_ZZ34rwkv7_state_clampw_backward_kernelI6__halfLi64ELi16EEviiPT_S2_S2_S2_S2_S2_S2_PfS3_S3_S2_S2_S2_S2_S2_S2_E2sa+24];
	mul.f32 	%f794, %f590, %f793;
	sub.f32 	%f795, %f792, %f794;
	mul.f32 	%f2394, %f735, %f795;
	ld.shared.f32 	%f796, [_ZZ34rwkv7_state_clampw_backward_kernelI6__halfLi64ELi16EEviiPT_S2_S2_S2_S2_S2_S2_PfS3_S3_S2_S2_S2_S2_S2_S2_E1r+24];
	fma.rn.f32 	%f797, %f591, %f796, %f2458;
	fma.rn.f32 	%f798, %f585, %f617, %f2330;
	ld.shared.f32 	%f799, [_ZZ34rwkv7_state_clampw_backward_kernelI6__halfLi64ELi16EEviiPT_S2_S2_S2_S2_S2_S2_PfS3_S3_S2_S2_S2_S2_S2_S2_E1v+28];
	mul.f32 	%f800, %f587, %f799;
	sub.f32 	%f801, %f2393, %f800;
	ld.shared.f32 	%f802, [_ZZ34rwkv7_state_clampw_backward_kernelI6__halfLi64ELi16EEviiPT_S2_S2_S2_S2_S2_S2_PfS3_S3_S2_S2_S2_S2_S2_S2_E2sa+28];
	mul.f32 	%f803, %f590, %f802;
	sub.f32 	%f804, %f801, %f803;
	mul.f32 	%f2393, %f735, %f804;
	ld.shared.f32 	%f805, [_ZZ34rwkv7_state_clampw_backward_kernelI6__halfLi64ELi16EEviiPT_S2_S2_S2_S2_S2_S2_PfS3_S3_S2_S2_S2_S2_S2_S2_E1r+28];
	fma.rn.f32 	%f806, %f591, %f805, %f2457;
	fma.rn.f32 	%f807, %f585, %f619, %f2329;
	ld.shared.f32 	%f808, [_ZZ34rwkv7_state_clampw_backward_kernelI6__halfLi64ELi16EEviiPT_S2_S2_S2_S2_S2_S2_PfS3_S3_S2_S2_S2_S2_S2_S2_E1v+32];
	mul.f32 	%f809, %f587, %f808;
	sub.f32 	%f810, %f2392, %f809;
	ld.shared.f32 	%f811, [_ZZ34rwkv7_state_clampw_backward_kernelI6__halfLi64ELi16EEviiPT_S2_S2_S2_S2_S2_S2_PfS3_S3_S2_S2_S2_S2_S2_S2_E2sa+32];
	mul.f32 	%f812, %f590, %f811;
	sub.f32 	%f813, %f810, %f812;
	mul.f32 	%f2392, %f735, %f813;
	ld.shared.f32 	%f814, [_ZZ34rwkv7_state_clampw_backward_kernelI6__halfLi64ELi16EEviiPT_S2_S2_S2_S2_S2_S2_PfS3_S3_S2_S2_S2_S2_S2_S2_E1r+32];
	fma.rn.f32 	%f815, %f591, %f814, %f2456;
	fma.rn.f32 	%f816, %f585, %f621, %f2328;
	ld.shared.f32 	%f817, [_ZZ34rwkv7_state_clampw_backward_kernelI6__halfLi64ELi16EEviiPT_S2_S2_S2_S2_S2_S2_PfS3_S3_S2_S2_S2_S2_S2_S2_E1v+36];
	mul.f32 	%f818, %f587, %f817;
	sub.f32 	%f819, %f2391, %f818;
	ld.shared.f32 	%f820, [_ZZ34rwkv7_state_clampw_backward_kernelI6__halfLi64ELi16EEviiPT_S2_S2_S2_S2_S2_S2_PfS3_S3_S2_S2_S2_S2_S2_S2_E2sa+36];
	mul.f32 	%f821, %f590, %f820;
	sub.f32 	%f822, %f819, %f821;
	mul.f32 	%f2391, %f735, %f822;
	ld.shared.f32 	%f823, [_ZZ34rwkv7_state_clampw_backward_kernelI6__halfLi64ELi16EEviiPT_S2_S2_S2_S2_S2_S2_PfS3_S3_S2_S2_S2_S2_S2_S2_E1r+36];
	fma.rn.f32 	%f824, %f591, %f823, %f2455;
	fma.rn.f32 	%f825, %f585, %f623, %f2327;
	ld.shared.f32 	%f826, [_ZZ34rwkv7_state_clampw_backward_kernelI6__halfLi64ELi16EEviiPT_S2_S2_S2_S2_S2_S2_PfS3_S3_S2_S2_S2_S2_S2_S2_E1v+40];
	mul.f32 	%f827, %f587, %f826;
	sub.f32 	%f828, %f2390, %f827;
	ld.shared.f32 	%f829, [_ZZ34rwkv7_state_clampw_backward_kernelI6__halfLi64ELi16EEviiPT_S2_S2_S2_S2_S2_S2_PfS3_S3_S2_S2_S2_S2_S2_S2_E2sa+40];
	mul.f32 	%f830, %f590, %f829;
	sub.f32 	%f831, %f828, %f830;
	mul.f32 	%f2390, %f735, %f831;
	ld.shared.f32 	%f832, [_ZZ34rwkv7_state_clampw_backward_kernelI6__halfLi64ELi16EEviiPT_S2_S2_S2_S2_S2_S2_PfS3_S3_S2_S2_S2_S2_S2_S2_E1r+40];
	fma.rn.f32 	%f833, %f591, %f832, %f2454;
	fma.rn.f32 	%f834, %f585, %f625, %f2326;
	ld.shared.f32 	%f835, [_ZZ34rwkv7_state_clampw_backward_kernelI6__halfLi64ELi16EEviiPT_S2_S2_S2_S2_S2_S2_PfS3_S3_S2_S2_S2_S2_S2_S2_E1v+44];
	mul.f32 	%f836, %f587, %f835;
	sub.f32 	%f837, %f2389, %f836;
	ld.shared.f32 	%f838, [_ZZ34rwkv7_state_clampw_backward_kernelI6__halfLi64ELi16EEviiPT_S2_S2_S2_S2_S2_S2_PfS3_S3_S2_S2_S2_S2_S2_S2_E2sa+44];
	mul.f32 	%f839, %f590, %f838;
	sub.f32 	%f840, %f837, %f839;
	mul.f32 	%f2389, %f735, %f840;
	ld.shared.f32 	%f841, [_ZZ34rwkv7_state_clampw_backward_kernelI6__halfLi64ELi16EEviiPT_S2_S2_S2_S2_S2_S2_PfS3_S3_S2_S2_S2_S2_S2_S2_E1r+44];
	fma.rn.f32 	%f842, %f591, %f841, %f2453;
	fma.rn.f32 	%f843, %f585, %f627, %f2325;
	ld.shared.f32 	%f844, [_ZZ34rwkv7_state_clampw_backward_kernelI6__halfLi64ELi16EEviiPT_S2_S2_S2_S2_S2_S2_PfS3_S3_S2_S2_S2_S2_S2_S2_E1v+48];
	mul.f32 	%f845, %f587, %f844;
	sub.f32 	%f846, %f2388, %f845;
	ld.shared.f32 	%f847, [_ZZ34rwkv7_state_clampw_backward_kernelI6__halfLi64ELi16EEviiPT_S2_S2_S2_S2_S2_S2_PfS3_S3_S2_S2_S2_S2_S2_S2_E2sa+48];
	mul.f32 	%f848, %f590, %f847;
	sub.f32 	%f849, %f846, %f848;
	mul.f32 	%f2388, %f735, %f849;
	ld.shared.f32 	%f850, [_ZZ34rwkv7_state_clampw_backward_kernelI6__halfLi64ELi16EEviiPT_S2_S2_S2_S2_S2_S2_PfS3_S3_S2_S2_S2_S2_S2_S2_E1r+48];
	fma.rn.f32 	%f851, %f591, %f850, %f2452;
	fma.rn.f32 	%f852, %f585, %f629, %f2324;
	ld.shared.f32 	%f853, [_ZZ34rwkv7_state_clampw_backward_kernelI6__halfLi64ELi16EEviiPT_S2_S2_S2_S2_S2_S2_PfS3_S3_S2_S2_S2_S2_S2_S2_E1v+52];
	mul.f32 	%f854, %f587, %f853;
	sub.f32 	%f855, %f2387, %f854;
	ld.shared.f32 	%f856, [_ZZ34rwkv7_state_clampw_backward_kernelI6__halfLi64ELi16EEviiPT_S2_S2_S2_S2_S2_S2_PfS3_S3_S2_S2_S2_S2_S2_S2_E2sa+52];
	mul.f32 	%f857, %f590, %f856;
	sub.f32 	%f858, %f855, %f857;
	mul.f32 	%f2387, %f735, %f858;
	ld.shared.f32 	%f859, [_ZZ34rwkv7_state_clampw_backward_kernelI6__halfLi64ELi16EEviiPT_S2_S2_S2_S2_S2_S2_PfS3_S3_S2_S2_S2_S2_S2_S2_E1r+52];
	fma.rn.f32 	%f860, %f591, %f859, %f2451;
	fma.rn.f32 	%f861, %f585, %f631, %f2323;
	ld.shared.f32 	%f862, [_ZZ34rwkv7_state_clampw_backward_kernelI6__halfLi64ELi16EEviiPT_S2_S2_S2_S2_S2_S2_PfS3_S3_S2_S2_S2_S2_S2_S2_E1v+56];
	mul.f32 	%f863, %f587, %f862;
	sub.f32 	%f864, %f2386, %f863;
	ld.shared.f32 	%f865, [_ZZ34rwkv7_state_clampw_backward_kernelI6__halfLi64ELi16EEviiPT_S2_S2_S2_S2_S2_S2_PfS3_S3_S2_S2_S2_S2_S2_S2_E2sa+56];
	mul.f32 	%f866, %f590, %f865;
	sub.f32 	%f867, %f864, %f866;
	mul.f32 	%f2386, %f735, %f867;
	ld.shared.f32 	%f868, [_ZZ34rwkv7_state_clampw_backward_kernelI6__halfLi64ELi16EEviiPT_S2_S2_S2_S2_S2_S2_PfS3_S3_S2_S2_S2_S2_S2_S2_E1r+56];
	fma.rn.f32 	%f869, %f591, %f868, %f2450;
	fma.rn.f32 	%f870, %f585, %f633, %f2322;
	ld.shared.f32 	%f871, [_ZZ34rwkv7_state_clampw_backward_kernelI6__halfLi64ELi16EEviiPT_S2_S2_S2_S2_S2_S2_PfS3_S3_S2_S2_S2_S2_S2_S2_E1v+60];
	mul.f32 	%f872, %f587, %f871;
	sub.f32 	%f873, %f2385, %f872;
	ld.shared.f32 	%f874, [_ZZ34rwkv7_state_clampw_backward_kernelI6__halfLi64ELi16EEviiPT_S2_S2_S2_S2_S2_S2_PfS3_S3_S2_S2_S2_S2_S2_S2_E2sa+60];
	mul.f32 	%f875, %f590, %f874;
	sub.f32 	%f876, %f873, %f875;
	mul.f32 	%f2385, %f735, %f876;
	ld.shared.f32 	%f877, [_ZZ34rwkv7_state_clampw_backward_kernelI6__halfLi64ELi16EEviiPT_S2_S2_S2_S2_S2_S2_PfS3_S3_S2_S2_S2_S2_S2_S2_E1r+60];
	fma.rn.f32 	%f878, %f591, %f877, %f2449;
	fma.rn.f32 	%f879, %f585, %f635, %f2321;
	ld.shared.f32 	%f880, [_ZZ34rwkv7_state_clampw_backward_kernelI6__halfLi64ELi16EEviiPT_S2_S2_S2_S2_S2_S2_PfS3_S3_S2_S2_S2_S2_S2_S2_E1v+64];
	mul.f32 	%f881, %f587, %f880;
	sub.f32 	%f882, %f2384, %f881;
	ld.shared.f32 	%f883, [_ZZ34rwkv7_state_clampw_backward_kernelI6__halfLi64ELi16EEviiPT_S2_S2_S2_S2_S2_S2_PfS3_S3_S2_S2_S2_S2_S2_S2_E2sa+64];
	mul.f32 	%f884, %f590, %f883;
	sub.f32 	%f885, %f882, %f884;
	mul.f32 	%f2384, %f735, %f885;
	ld.shared.f32 	%f886, [_ZZ34rwkv7_state_clampw_backward_kernelI6__halfLi64ELi16EEviiPT_S2_S2_S2_S2_S2_S2_PfS3_S3_S2_S2_S2_S2_S2_S2_E1r+64];
	fma.rn.f32 	%f887, %f591, %f886, %f2448;
	fma.rn.f32 	%f888, %f585, %f637, %f2320;
	ld.shared.f32 	%f889, [_ZZ34rwkv7_state_clampw_backward_kernelI6__halfLi64ELi16EEviiPT_S2_S2_S2_S2_S2_S2_PfS3_S3_S2_S2_S2_S2_S2_S2_E1v+68];
	mul.f32 	%f890, %f587, %f889;
	sub.f32 	%f891, %f2383, %f890;
	ld.shared.f32 	%f892, [_ZZ34rwkv7_state_clampw_backward_kernelI6__halfLi64ELi16EEviiPT_S2_S2_S2_S2_S2_S2_PfS3_S3_S2_S2_S2_S2_S2_S2_E2sa+68];
	mul.f32 	%f893, %f590, %f892;
	sub.f32 	%f894, %f891, %f893;
	mul.f32 	%f2383, %f735, %f894;
	ld.shared.f32 	%f895, [_ZZ34rwkv7_state_clampw_backward_kernelI6__halfLi64ELi16EEviiPT_S2_S2_S2_S2_S2_S2_PfS3_S3_S2_S2_S2_S2_S2_S2_E1r+68];
	fma.rn.f32 	%f896, %f591, %f895, %f2447;
	fma.rn.f32 	%f897, %f585, %f639, %f2319;
	ld.shared.f32 	%f898, [_ZZ34rwkv7_state_clampw_backward_kernelI6__halfLi64ELi16EEviiPT_S2_S2_S2_S2_S2_S2_PfS3_S3_S2_S2_S2_S2_S2_S2_E1v+72];
	mul.f32 	%f899, %f587, %f898;
	sub.f32 	%f900, %f2382, %f899;
	ld.shared.f32 	%f901, [_ZZ34rwkv7_state_clampw_backward_kernelI6__halfLi64ELi16EEviiPT_S2_S2_S2_S2_S2_S2_PfS3_S3_S2_S2_S2_S2_S2_S2_E2sa+72];
	mul.f32 	%f902, %f590, %f901;
	sub.f32 	%f903, %f900, %f902;
	mul.f32 	%f2382, %f735, %f903;
	ld.shared.f32 	%f904, [_ZZ34rwkv7_state_clampw_backward_kernelI6__halfLi64ELi16EEviiPT_S2_S2_S2_S2_S2_S2_PfS3_S3_S2_S2_S2_S2_S2_S2_E1r+72];
	fma.rn.f32 	%f905, %f591, %f904, %f2446;
	fma.rn.f32 	%f906, %f585, %f641, %f2318;
	ld.shared.f32 	%f907, [_ZZ34rwkv7_state_clampw_backward_kernelI6__halfLi64ELi16EEviiPT_S2_S2_S2_S2_S2_S2_PfS3_S3_S2_S2_S2_S2_S2_S2_E1v+76];
	mul.f32 	%f908, %f587, %f907;
	sub.f32 	%f909, %f2381, %f908;
	ld.shared.f32 	%f910, [_ZZ34rwkv7_state_clampw_backward_kernelI6__halfLi64ELi16EEviiPT_S2_S2_S2_S2_S2_S2_PfS3_S3_S2_S2_S2_S2_S2_S2_E2sa+76];
	mul.f32 	%f911, %f590, %f910;
	sub.f32 	%f912, %f909, %f911;
	mul.f32 	%f2381, %f735, %f912;
	ld.shared.f32 	%f913, [_ZZ34rwkv7_state_clampw_backward_kernelI6__halfLi64ELi16EEviiPT_S2_S2_S2_S2_S2_S2_PfS3_S3_S2_S2_S2_S2_S2_S2_E1r+76];
	fma.rn.f32 	%f914, %f591, %f913, %f2445;
	fma.rn.f32 	%f915, %f585, %f643, %f2317;
	ld.shared.f32 	%f916, [_ZZ34rwkv7_state_clampw_backward_kernelI6__halfLi64ELi16EEviiPT_S2_S2_S2_S2_S2_S2_PfS3_S3_S2_S2_S2_S2_S2_S2_E1v+80];
	mul.f32 	%f917, %f587, %f916;
	sub.f32 	%f918, %f2380, %f917;
	ld.shared.f32 	%f919, [_ZZ34rwkv7_state_clampw_backward_kernelI6__halfLi64ELi16EEviiPT_S2_S2_S2_S2_S2_S2_PfS3_S3_S2_S2_S2_S2_S2_S2_E2sa+80];
	mul.f32 	%f920, %f590, %f919;
	sub.f32 	%f921, %f918, %f920;
	mul.f32 	%f2380, %f735, %f921;
	ld.shared.f32 	%f922, [_ZZ34rwkv7_state_clampw_backward_kernelI6__halfLi64ELi16EEviiPT_S2_S2_S2_S2_S2_S2_PfS3_S3_S2_S2_S2_S2_S2_S2_E1r+80];
	fma.rn.f32 	%f923, %f591, %f922, %f2444;
	fma.rn.f32 	%f924, %f585, %f645, %f2316;
	ld.shared.f32 	%f925, [_ZZ34rwkv7_state_clampw_backward_kernelI6__halfLi64ELi16EEviiPT_S2_S2_S2_S2_S2_S2_PfS3_S3_S2_S2_S2_S2_S2_S2_E1v+84];
	mul.f32 	%f926, %f587, %f925;
	sub.f32 	%f927, %f2379, %f926;
	ld.shared.f32 	%f928, [_ZZ34rwkv7_state_clampw_backward_kernelI6__halfLi64ELi16EEviiPT_S2_S2_S2_S2_S2_S2_PfS3_S3_S2_S2_S2_S2_S2_S2_E2sa+84];
	mul.f32 	%f929, %f590, %f928;
	sub.f32 	%f930, %f927, %f929;
	mul.f32 	%f2379, %f735, %f930;
	ld.shared.f32 	%f931, [_ZZ34rwkv7_state_clampw_backward_kernelI6__halfLi64ELi16EEviiPT_S2_S2_S2_S2_S2_S2_PfS3_S3_S2_S2_S2_S2_S2_S2_E1r+84];
	fma.rn.f32 	%f932, %f591, %f931, %f2443;
	fma.rn.f32 	%f933, %f585, %f647, %f2315;
	ld.shared.f32 	%f934, [_ZZ34rwkv7_state_clampw_backward_kernelI6__halfLi64ELi16EEviiPT_S2_S2_S2_S2_S2_S2_PfS3_S3_S2_S2_S2_S2_S2_S2_E1v+88];
	mul.f32 	%f935, %f587, %f934;
	sub.f32 	%f936, %f2378, %f935;
	ld.shared.f32 	%f937, [_ZZ34rwkv7_state_clampw_backward_kernelI6__halfLi64ELi16EEviiPT_S2_S2_S2_S2_S2_S2_PfS3_S3_S2_S2_S2_S2_S2_S2_E2sa+88];
	mul.f32 	%f938, %f590, %f937;
	sub.f32 	%f939, %f936, %f938;
	mul.f32 	%f2378, %f735, %f939;
	ld.shared.f32 	%f940, [_ZZ34rwkv7_state_clampw_backward_kernelI6__halfLi64ELi16EEviiPT_S2_S2_S2_S2_S2_S2_PfS3_S3_S2_S2_S2_S2_S2_S2_E1r+88];
	fma.rn.f32 	%f941, %f591, %f940, %f2442;
	fma.rn.f32 	%f942, %f585, %f649, %f2314;
	ld.shared.f32 	%f943, [_ZZ34rwkv7_state_clampw_backward_kernelI6__halfLi64ELi16EEviiPT_S2_S2_S2_S2_S2_S2_PfS3_S3_S2_S2_S2_S2_S2_S2_E1v+92];
	mul.f32 	%f944, %f587, %f943;
	sub.f32 	%f945, %f2377, %f944;
	ld.shared.f32 	%f946, [_ZZ34rwkv7_state_clampw_backward_kernelI6__halfLi64ELi16EEviiPT_S2_S2_S2_S2_S2_S2_PfS3_S3_S2_S2_S2_S2_S2_S2_E2sa+92];
	mul.f32 	%f947, %f590, %f946;
	sub.f32 	%f948, %f945, %f947;
	mul.f32 	%f2377, %f735, %f948;
	ld.shared.f32 	%f949, [_ZZ34rwkv7_state_clampw_backward_kernelI6__halfLi64ELi16EEviiPT_S2_S2_S2_S2_S2_S2_PfS3_S3_S2_S2_S2_S2_S2_S2_E1r+92];
	fma.rn.f32 	%f950, %f591, %f949, %f2441;
	fma.rn.f32 	%f951, %f585, %f651, %f2313;
	ld.shared.f32 	%f952, [_ZZ34rwkv7_state_clampw_backward_kernelI6__halfLi64ELi16EEviiPT_S2_S2_S2_S2_S2_S2_PfS3_S3_S2_S2_S2_S2_S2_S2_E1v+96];
	mul.f32 	%f953, %f587, %f952;
	sub.f32 	%f954, %f2376, %f953;
	ld.shared.f32 	%f955, [_ZZ34rwkv7_state_clampw_backward_kernelI6__halfLi64ELi16EEviiPT_S2_S2_S2_S2_S2_S2_PfS3_S3_S2_S2_S2_S2_S2_S2_E2sa+96];
	mul.f32 	%f956, %f590, %f955;
	sub.f32 	%f957, %f954, %f956;
	mul.f32 	%f2376, %f735, %f957;
	ld.shared.f32 	%f958, [_ZZ34rwkv7_state_clampw_backward_kernelI6__halfLi64ELi16EEviiPT_S2_S2_S2_S2_S2_S2_PfS3_S3_S2_S2_S2_S2_S2_S2_E1r+96];
	fma.rn.f32 	%f959, %f591, %f958, %f2440;
	fma.rn.f32 	%f960, %f585, %f653, %f2312;
	ld.shared.f32 	%f961, [_ZZ34rwkv7_state_clampw_backward_kernelI6__halfLi64ELi16EEviiPT_S2_S2_S2_S2_S2_S2_PfS3_S3_S2_S2_S2_S2_S2_S2_E1v+100];
	mul.f32 	%f962, %f587, %f961;
	sub.f32 	%f963, %f2375, %f962;
	ld.shared.f32 	%f964, [_ZZ34rwkv7_state_clampw_backward_kernelI6__halfLi64ELi16EEviiPT_S2_S2_S2_S2_S2_S2_PfS3_S3_S2_S2_S2_S2_S2_S2_E2sa+100];
	mul.f32 	%f965, %f590, %f964;
	sub.f32 	%f966, %f963, %f965;
	mul.f32 	%f2375, %f735, %f966;
	ld.shared.f32 	%f967, [_ZZ34rwkv7_state_clampw_backward_kernelI6__halfLi64ELi16EEviiPT_S2_S2_S2_S2_S2_S2_PfS3_S3_S2_S2_S2_S2_S2_S2_E1r+100];
	fma.rn.f32 	%f968, %f591, %f967, %f2439;
	fma.rn.f32 	%f969, %f585, %f655, %f2311;
	ld.shared.f32 	%f970, [_ZZ34rwkv7_state_clampw_backward_kernelI6__halfLi64ELi16EEviiPT_S2_S2_S2_S2_S2_S2_PfS3_S3_S2_S2_S2_S2_S2_S2_E1v+104];
	mul.f32 	%f971, %f587, %f970;
	sub.f32 	%f972, %f2374, %f971;
	ld.shared.f32 	%f973, [_ZZ34rwkv7_state_clampw_backward_kernelI6__halfLi64ELi16EEviiPT_S2_S2_S2_S2_S2_S2_PfS3_S3_S2_S2_S2_S2_S2_S2_E2sa+104];
	mul.f32 	%f974, %f590, %f973;
	sub.f32 	%f975, %f972, %f974;
	mul.f32 	%f2374, %f735, %f975;
	ld.shared.f32 	%f976, [_ZZ34rwkv7_state_clampw_backward_kernelI6__halfLi64ELi16EEviiPT_S2_S2_S2_S2_S2_S2_PfS3_S3_S2_S2_S2_S2_S2_S2_E1r+104];
	fma.rn.f32 	%f977, %f591, %f976, %f2438;
	fma.rn.f32 	%f978, %f585, %f657, %f2310;
	ld.shared.f32 	%f979, [_ZZ34rwkv7_state_clampw_backward_kernelI6__halfLi64ELi16EEviiPT_S2_S2_S2_S2_S2_S2_PfS3_S3_S2_S2_S2_S2_S2_S2_E1v+108];
	mul.f32 	%f980, %f587, %f979;
	sub.f32 	%f981, %f2373, %f980;
	ld.shared.f32 	%f982, [_ZZ34rwkv7_state_clampw_backward_kernelI6__halfLi64ELi16EEviiPT_S2_S2_S2_S2_S2_S2_PfS3_S3_S2_S2_S2_S2_S2_S2_E2sa+108];
	mul.f32 	%f983, %f590, %f982;
	sub.f32 	%f984, %f981, %f983;
	mul.f32 	%f2373, %f735, %f984;
	ld.shared.f32 	%f985, [_ZZ34rwkv7_state_clampw_backward_kernelI6__halfLi64ELi16EEviiPT_S2_S2_S2_S2_S2_S2_PfS3_S3_S2_S2_S2_S2_S2_S2_E1r+108];
	fma.rn.f32 	%f986, %f591, %f985, %f2437;
	fma.rn.f32 	%f987, %f585, %f659, %f2309;
	ld.shared.f32 	%f988, [_ZZ34rwkv7_state_clampw_backward_kernelI6__halfLi64ELi16EEviiPT_S2_S2_S2_S2_S2_S2_PfS3_S3_S2_S2_S2_S2_S2_S2_E1v+112];
	mul.f32 	%f989, %f587, %f988;
	sub.f32 	%f990, %f2372, %f989;
	ld.shared.f32 	%f991, [_ZZ34rwkv7_state_clampw_backward_kernelI6__halfLi64ELi16EEviiPT_S2_S2_S2_S2_S2_S2_PfS3_S3_S2_S2_S2_S2_S2_S2_E2sa+112];
	mul.f32 	%f992, %f590, %f991;
	sub.f32 	%f993, %f990, %f992;
	mul.f32 	%f2372, %f735, %f993;
	ld.shared.f32 	%f994, [_ZZ34rwkv7_state_clampw_backward_kernelI6__halfLi64ELi16EEviiPT_S2_S2_S2_S2_S2_S2_PfS3_S3_S2_S2_S2_S2_S2_S2_E1r+112];
	fma.rn.f32 	%f995, %f591, %f994, %f2436;
	fma.rn.f32 	%f996, %f585, %f661, %f2308;
	ld.shared.f32 	%f997, [_ZZ34rwkv7_state_clampw_backward_kernelI6__halfLi64ELi16EEviiPT_S2_S2_S2_S2_S2_S2_PfS3_S3_S2_S2_S2_S2_S2_S2_E1v+116];
	mul.f32 	%f998, %f587, %f997;
	sub.f32 	%f999, %f2371, %f998;
	ld.shared.f32 	%f1000, [_ZZ34rwkv7_state_clampw_backward_kernelI6__halfLi64ELi16EEviiPT_S2_S2_S2_S2_S2_S2_PfS3_S3_S2_S2_S2_S2_S2_S2_E2sa+116];
	mul.f32 	%f1001, %f590, %f1000;
	sub.f32 	%f1002, %f999, %f1001;
	mul.f32 	%f2371, %f735, %f1002;
	ld.shared.f32 	%f1003, [_ZZ34rwkv7_state_clampw_backward_kernelI6__halfLi64ELi16EEviiPT_S2_S2_S2_S2_S2_S2_PfS3_S3_S2_S2_S2_S2_S2_S2_E1r+116];
	fma.rn.f32 	%f1004, %f591, %f1003, %f2435;
	fma.rn.f32 	%f1005, %f585, %f663, %f2307;
	ld.shared.f32 	%f1006, [_ZZ34rwkv7_state_clampw_backward_kernelI6__halfLi64ELi16EEviiPT_S2_S2_S2_S2_S2_S2_PfS3_S3_S2_S2_S2_S2_S2_S2_E1v+120];
	mul.f32 	%f1007, %f587, %f1006;
	sub.f32 	%f1008, %f2370, %f1007;
	ld.shared.f32 	%f1009, [_ZZ34rwkv7_state_clampw_backward_kernelI6__halfLi64ELi16EEviiPT_S2_S2_S2_S2_S2_S2_PfS3_S3_S2_S2_S2_S2_S2_S2_E2sa+120];
	mul.f32 	%f1010, %f590, %f1009;
	sub.f32 	%f1011, %f1008, %f1010;
	mul.f32 	%f2370, %f735, %f1011;
	ld.shared.f32 	%f1012, [_ZZ34rwkv7_state_clampw_backward_kernelI6__halfLi64ELi16EEviiPT_S2_S2_S2_S2_S2_S2_PfS3_S3_S2_S2_S2_S2_S2_S2_E1r+120];
	fma.rn.f32 	%f1013, %f591, %f1012, %f2434;
	fma.rn.f32 	%f1014, %f585, %f665, %f2306;
	ld.shared.f32 	%f1015, [_ZZ34rwkv7_state_clampw_backward_kernelI6__halfLi64ELi16EEviiPT_S2_S2_S2_S2_S2_S2_PfS3_S3_S2_S2_S2_S2_S2_S2_E1v+124];
	mul.f32 	%f1016, %f587, %f1015;
	sub.f32 	%f1017, %f2369, %f1016;
	ld.shared.f32 	%f1018, [_ZZ34rwkv7_state_clampw_backward_kernelI6__halfLi64ELi16EEviiPT_S2_S2_S2_S2_S2_S2_PfS3_S3_S2_S2_S2_S2_S2_S2_E2sa+124];
	mul.f32 	%f1019, %f590, %f1018;
	sub.f32 	%f1020, %f1017, %f1019;
	mul.f32 	%f2369, %f735, %f1020;
	ld.shared.f32 	%f1021, [_ZZ34rwkv7_state_clampw_backward_kernelI6__halfLi64ELi16EEviiPT_S2_S2_S2_S2_S2_S2_PfS3_S3_S2_S2_S2_S2_S2_S2_E1r+124];
	fma.rn.f32 	%f1022, %f591, %f1021, %f2433;
	fma.rn.f32 	%f1023, %f585, %f667, %f2305;
	ld.shared.f32 	%f1024, [_ZZ34rwkv7_state_clampw_backward_kernelI6__halfLi64ELi16EEviiPT_S2_S2_S2_S2_S2_S2_PfS3_S3_S2_S2_S2_S2_S2_S2_E1v+128];
	mul.f32 	%f1025, %f587, %f1024;
	sub.f32 	%f1026, %f2368, %f1025;
	ld.shared.f32 	%f1027, [_ZZ34rwkv7_state_clampw_backward_kernelI6__halfLi64ELi16EEviiPT_S2_S2_S2_S2_S2_S2_PfS3_S3_S2_S2_S2_S2_S2_S2_E2sa+128];
	mul.f32 	%f1028, %f590, %f1027;
	sub.f32 	%f1029, %f1026, %f1028;
	mul.f32 	%f2368, %f735, %f1029;
	ld.shared.f32 	%f1030, [_ZZ34rwkv7_state_clampw_backward_kernelI6__halfLi64ELi16EEviiPT_S2_S2_S2_S2_S2_S2_PfS3_S3_S2_S2_S2_S2_S2_S2_E1r+128];
	fma.rn.f32 	%f1031, %f591, %f1030, %f2432;
	fma.rn.f32 	%f1032, %f585, %f669, %f2304;
	ld.shared.f32 	%f1033, [_ZZ34rwkv7_state_clampw_backward_kernelI6__halfLi64ELi16EEviiPT_S2_S2_S2_S2_S2_S2_PfS3_S3_S2_S2_S2_S2_S2_S2_E1v+132];
	mul.f32 	%f1034, %f587, %f1033;
	sub.f32 	%f1035, %f2367, %f1034;
	ld.shared.f32 	%f1036, [_ZZ34rwkv7_state_clampw_backward_kernelI6__halfLi64ELi16EEviiPT_S2_S2_S2_S2_S2_S2_PfS3_S3_S2_S2_S2_S2_S2_S2_E2sa+132];
	mul.f32 	%f1037, %f590, %f1036;
	sub.f32 	%f1038, %f1035, %f1037;
	mul.f32 	%f2367, %f735, %f1038;
	ld.shared.f32 	%f1039, [_ZZ34rwkv7_state_clampw_backward_kernelI6__halfLi64ELi16EEviiPT_S2_S2_S2_S2_S2_S2_PfS3_S3_S2_S2_S2_S2_S2_S2_E1r+132];
	fma.rn.f32 	%f1040, %f591, %f1039, %f2431;
	fma.rn.f32 	%f1041, %f585, %f671, %f2303;
	ld.shared.f32 	%f1042, [_ZZ34rwkv7_state_clampw_backward_kernelI6__halfLi64ELi16EEviiPT_S2_S2_S2_S2_S2_S2_PfS3_S3_S2_S2_S2_S2_S2_S2_E1v+136];
	mul.f32 	%f1043, %f587, %f1042;
	sub.f32 	%f1044, %f2366, %f1043;
	ld.shared.f32 	%f1045, [_ZZ34rwkv7_state_clampw_backward_kernelI6__halfLi64ELi16EEviiPT_S2_S2_S2_S2_S2_S2_PfS3_S3_S2_S2_S2_S2_S2_S2_E2sa+136];
	mul.f32 	%f1046, %f590, %f1045;
	sub.f32 	%f1047, %f1044, %f1046;
	mul.f32 	%f2366, %f735, %f1047;
	ld.shared.f32 	%f1048, [_ZZ34rwkv7_state_clampw_backward_kernelI6__halfLi64ELi16EEviiPT_S2_S2_S2_S2_S2_S2_PfS3_S3_S2_S2_S2_S2_S2_S2_E1r+136];
	fma.rn.f32 	%f1049, %f591, %f1048, %f2430;
	fma.rn.f32 	%f1050, %f585, %f673, %f2302;
	ld.shared.f32 	%f1051, [_ZZ34rwkv7_state_clampw_backward_kernelI6__halfLi64ELi16EEviiPT_S2_S2_S2_S2_S2_S2_PfS3_S3_S2_S2_S2_S2_S2_S2_E1v+140];
	mul.f32 	%f1052, %f587, %f1051;
	sub.f32 	%f1053, %f2365, %f1052;
	ld.shared.f32 	%f1054, [_ZZ34rwkv7_state_clampw_backward_kernelI6__halfLi64ELi16EEviiPT_S2_S2_S2_S2_S2_S2_PfS3_S3_S2_S2_S2_S2_S2_S2_E2sa+140];
	mul.f32 	%f1055, %f590, %f1054;
	sub.f32 	%f1056, %f1053, %f1055;
	mul.f32 	%f2365, %f735, %f1056;
	ld.shared.f32 	%f1057, [_ZZ34rwkv7_state_clampw_backward_kernelI6__halfLi64ELi16EEviiPT_S2_S2_S2_S2_S2_S2_PfS3_S3_S2_S2_S2_S2_S2_S2_E1r+140];
	fma.rn.f32 	%f1058, %f591, %f1057, %f2429;
	fma.rn.f32 	%f1059, %f585, %f675, %f2301;
	ld.shared.f32 	%f1060, [_ZZ34rwkv7_state_clampw_backward_kernelI6__halfLi64ELi16EEviiPT_S2_S2_S2_S2_S2_S2_PfS3_S3_S2_S2_S2_S2_S2_S2_E1v+144];
	mul.f32 	%f1061, %f587, %f1060;
	sub.f32 	%f1062, %f2364, %f1061;
	ld.shared.f32 	%f1063, [_ZZ34rwkv7_state_clampw_backward_kernelI6__halfLi64ELi16EEviiPT_S2_S2_S2_S2_S2_S2_PfS3_S3_S2_S2_S2_S2_S2_S2_E2sa+144];
	mul.f32 	%f1064, %f590, %f1063;
	sub.f32 	%f1065, %f1062, %f1064;
	mul.f32 	%f2364, %f735, %f1065;
	ld.shared.f32 	%f1066, [_ZZ34rwkv7_state_clampw_backward_kernelI6__halfLi64ELi16EEviiPT_S2_S2_S2_S2_S2_S2_PfS3_S3_S2_S2_S2_S2_S2_S2_E1r+144];
	fma.rn.f32 	%f1067, %f591, %f1066, %f2428;
	fma.rn.f32 	%f1068, %f585, %f677, %f2300;
	ld.shared.f32 	%f1069, [_ZZ34rwkv7_state_clampw_backward_kernelI6__halfLi64ELi16EEviiPT_S2_S2_S2_S2_S2_S2_PfS3_S3_S2_S2_S2_S2_S2_S2_E1v+148];
	mul.f32 	%f1070, %f587, %f1069;
	sub.f32 	%f1071, %f2363, %f1070;
	ld.shared.f32 	%f1072, [_ZZ34rwkv7_state_clampw_backward_kernelI6__halfLi64ELi16EEviiPT_S2_S2_S2_S2_S2_S2_PfS3_S3_S2_S2_S2_S2_S2_S2_E2sa+148];
	mul.f32 	%f1073, %f590, %f1072;
	sub.f32 	%f1074, %f1071, %f1073;
	mul.f32 	%f2363, %f735, %f1074;
	ld.shared.f32 	%f1075, [_ZZ34rwkv7_state_clampw_backward_kernelI6__halfLi64ELi16EEviiPT_S2_S2_S2_S2_S2_S2_PfS3_S3_S2_S2_S2_S2_S2_S2_E1r+148];
	fma.rn.f32 	%f1076, %f591, %f1075, %f2427;
	fma.rn.f32 	%f1077, %f585, %f679, %f2299;
	ld.shared.f32 	%f1078, [_ZZ34rwkv7_state_clampw_backward_kernelI6__halfLi64ELi16EEviiPT_S2_S2_S2_S2_S2_S2_PfS3_S3_S2_S2_S2_S2_S2_S2_E1v+152];
	mul.f32 	%f1079, %f587, %f1078;
	sub.f32 	%f1080, %f2362, %f1079;
	ld.shared.f32 	%f1081, [_ZZ34rwkv7_state_clampw_backward_kernelI6__halfLi64ELi16EEviiPT_S2_S2_S2_S2_S2_S2_PfS3_S3_S2_S2_S2_S2_S2_S2_E2sa+152];
	mul.f32 	%f1082, %f590, %f1081;
	sub.f32 	%f1083, %f1080, %f1082;
	mul.f32 	%f2362, %f735, %f1083;
	ld.shared.f32 	%f1084, [_ZZ34rwkv7_state_clampw_backward_kernelI6__halfLi64ELi16EEviiPT_S2_S2_S2_S2_S2_S2_PfS3_S3_S2_S2_S2_S2_S2_S2_E1r+152];
	fma.rn.f32 	%f1085, %f591, %f1084, %f2426;
	fma.rn.f32 	%f1086, %f585, %f681, %f2298;
	ld.shared.f32 	%f1087, [_ZZ34rwkv7_state_clampw_backward_kernelI6__halfLi64ELi16EEviiPT_S2_S2_S2_S2_S2_S2_PfS3_S3_S2_S2_S2_S2_S2_S2_E1v+156];
	mul.f32 	%f1088, %f587, %f1087;
	sub.f32 	%f1089, %f2361, %f1088;
	ld.shared.f32 	%f1090, [_ZZ34rwkv7_state_clampw_backward_kernelI6__halfLi64ELi16EEviiPT_S2_S2_S2_S2_S2_S2_PfS3_S3_S2_S2_S2_S2_S2_S2_E2sa+156];
	mul.f32 	%f1091, %f590, %f1090;
	sub.f32 	%f1092, %f1089, %f1091;
	mul.f32 	%f2361, %f735, %f1092;
	ld.shared.f32 	%f1093, [_ZZ34rwkv7_state_clampw_backward_kernelI6__halfLi64ELi16EEviiPT_S2_S2_S2_S2_S2_S2_PfS3_S3_S2_S2_S2_S2_S2_S2_E1r+156];
	fma.rn.f32 	%f1094, %f591, %f1093, %f2425;
	fma.rn.f32 	%f1095, %f585, %f683, %f2297;
	ld.shared.f32 	%f1096, [_ZZ34rwkv7_state_clampw_backward_kernelI6__halfLi64ELi16EEviiPT_S2_S2_S2_S2_S2_S2_PfS3_S3_S2_S2_S2_S2_S2_S2_E1v+160];
	mul.f32 	%f1097, %f587, %f1096;
	sub.f32 	%f1098, %f2360, %f1097;
	ld.shared.f32 	%f1099, [_ZZ34rwkv7_state_clampw_backward_kernelI6__halfLi64ELi16EEviiPT_S2_S2_S2_S2_S2_S2_PfS3_S3_S2_S2_S2_S2_S2_S2_E2sa+160];
	mul.f32 	%f1100, %f590, %f1099;
	sub.f32 	%f1101, %f1098, %f1100;
	mul.f32 	%f2360, %f735, %f1101;
	ld.shared.f32 	%f1102, [_ZZ34rwkv7_state_clampw_backward_kernelI6__halfLi64ELi16EEviiPT_S2_S2_S2_S2_S2_S2_PfS3_S3_S2_S2_S2_S2_S2_S2_E1r+160];
	fma.rn.f32 	%f1103, %f591, %f1102, %f2424;
	fma.rn.f32 	%f1104, %f585, %f685, %f2296;
	ld.shared.f32 	%f1105, [_ZZ34rwkv7_state_clampw_backward_kernelI6__halfLi64ELi16EEviiPT_S2_S2_S2_S2_S2_S2_PfS3_S3_S2_S2_S2_S2_S2_S2_E1v+164];
	mul.f32 	%f1106, %f587, %f1105;
	sub.f32 	%f1107, %f2359, %f1106;
	ld.shared.f32 	%f1108, [_ZZ34rwkv7_state_clampw_backward_kernelI6__halfLi64ELi16EEviiPT_S2_S2_S2_S2_S2_S2_PfS3_S3_S2_S2_S2_S2_S2_S2_E2sa+164];
	mul.f32 	%f1109, %f590, %f1108;
	sub.f32 	%f1110, %f1107, %f1109;
	mul.f32 	%f2359, %f735, %f1110;
	ld.shared.f32 	%f1111, [_ZZ34rwkv7_state_clampw_backward_kernelI6__halfLi64ELi16EEviiPT_S2_S2_S2_S2_S2_S2_PfS3_S3_S2_S2_S2_S2_S2_S2_E1r+164];
	fma.rn.f32 	%f1112, %f591, %f1111, %f2423;
	fma.rn.f32 	%f1113, %f585, %f687, %f2295;
	ld.shared.f32 	%f1114, [_ZZ34rwkv7_state_clampw_backward_kernelI6__halfLi64ELi16EEviiPT_S2_S2_S2_S2_S2_S2_PfS3_S3_S2_S2_S2_S2_S2_S2_E1v+168];
	mul.f32 	%f1115, %f587, %f1114;
	sub.f32 	%f1116, %f2358, %f1115;
	ld.shared.f32 	%f1117, [_ZZ34rwkv7_state_clampw_backward_kernelI6__halfLi64ELi16EEviiPT_S2_S2_S2_S2_S2_S2_PfS3_S3_S2_S2_S2_S2_S2_S2_E2sa+168];
	mul.f32 	%f1118, %f590, %f1117;
	sub.f32 	%f1119, %f1116, %f1118;
	mul.f32 	%f2358, %f735, %f1119;
	ld.shared.f32 	%f1120, [_ZZ34rwkv7_state_clampw_backward_kernelI6__halfLi64ELi16EEviiPT_S2_S2_S2_S2_S2_S2_PfS3_S3_S2_S2_S2_S2_S2_S2_E1r+168];
	fma.rn.f32 	%f1121, %f591, %f1120, %f2422;
	fma.rn.f32 	%f1122, %f585, %f689, %f2294;
	ld.shared.f32 	%f1123, [_ZZ34rwkv7_state_clampw_backward_kernelI6__halfLi64ELi16EEviiPT_S2_S2_S2_S2_S2_S2_PfS3_S3_S2_S2_S2_S2_S2_S2_E1v+172];
	mul.f32 	%f1124, %f587, %f1123;
	sub.f32 	%f1125, %f2357, %f1124;
	ld.shared.f32 	%f1126, [_ZZ34rwkv7_state_clampw_backward_kernelI6__halfLi64ELi16EEviiPT_S2_S2_S2_S2_S2_S2_PfS3_S3_S2_S2_S2_S2_S2_S2_E2sa+172];
	mul.f32 	%f1127, %f590, %f1126;
	sub.f32 	%f1128, %f1125, %f1127;
	mul.f32 	%f2357, %f735, %f1128;
	ld.shared.f32 	%f1129, [_ZZ34rwkv7_state_clampw_backward_kernelI6__halfLi64ELi16EEviiPT_S2_S2_S2_S2_S2_S2_PfS3_S3_S2_S2_S2_S2_S2_S2_E1r+172];
	fma.rn.f32 	%f1130, %f591, %f1129, %f2421;
	fma.rn.f32 	%f1131, %f585, %f691, %f2293;
	ld.shared.f32 	%f1132, [_ZZ34rwkv7_state_clampw_backward_kernelI6__halfLi64ELi16EEviiPT_S2_S2_S2_S2_S2_S2_PfS3_S3_S2_S2_S2_S2_S2_S2_E1v+176];
	mul.f32 	%f1133, %f587, %f1132;
	sub.f32 	%f1134, %f2356, %f1133;
	ld.shared.f32 	%f1135, [_ZZ34rwkv7_state_clampw_backward_kernelI6__halfLi64ELi16EEviiPT_S2_S2_S2_S2_S2_S2_PfS3_S3_S2_S2_S2_S2_S2_S2_E2sa+176];
	mul.f32 	%f1136, %f590, %f1135;
	sub.f32 	%f1137, %f1134, %f1136;
	mul.f32 	%f2356, %f735, %f1137;
	ld.shared.f32 	%f1138, [_ZZ34rwkv7_state_clampw_backward_kernelI6__halfLi64ELi16EEviiPT_S2_S2_S2_S2_S2_S2_PfS3_S3_S2_S2_S2_S2_S2_S2_E1r+176];
	fma.rn.f32 	%f1139, %f591, %f1138, %f2420;
	fma.rn.f32 	%f1140, %f585, %f693, %f2292;
	ld.shared.f32 	%f1141, [_ZZ34rwkv7_state_clampw_backward_kernelI6__halfLi64ELi16EEviiPT_S2_S2_S2_S2_S2_S2_PfS3_S3_S2_S2_S2_S2_S2_S2_E1v+180];
	mul.f32 	%f1142, %f587, %f1141;
	sub.f32 	%f1143, %f2355, %f1142;
	ld.shared.f32 	%f1144, [_ZZ34rwkv7_state_clampw_backward_kernelI6__halfLi64ELi16EEviiPT_S2_S2_S2_S2_S2_S2_PfS3_S3_S2_S2_S2_S2_S2_S2_E2sa+180];
	mul.f32 	%f1145, %f590, %f1144;
	sub.f32 	%f1146, %f1143, %f1145;
	mul.f32 	%f2355, %f735, %f1146;
	ld.shared.f32 	%f1147, [_ZZ34rwkv7_state_clampw_backward_kernelI6__halfLi64ELi16EEviiPT_S2_S2_S2_S2_S2_S2_PfS3_S3_S2_S2_S2_S2_S2_S2_E1r+180];
	fma.rn.f32 	%f1148, %f591, %f1147, %f2419;
	fma.rn.f32 	%f1149, %f585, %f695, %f2291;
	ld.shared.f32 	%f1150, [_ZZ34rwkv7_state_clampw_backward_kernelI6__halfLi64ELi16EEviiPT_S2_S2_S2_S2_S2_S2_PfS3_S3_S2_S2_S2_S2_S2_S2_E1v+184];
	mul.f32 	%f1151, %f587, %f1150;
	sub.f32 	%f1152, %f2354, %f1151;
	ld.shared.f32 	%f1153, [_ZZ34rwkv7_state_clampw_backward_kernelI6__halfLi64ELi16EEviiPT_S2_S2_S2_S2_S2_S2_PfS3_S3_S2_S2_S2_S2_S2_S2_E2sa+184];
	mul.f32 	%f1154, %f590, %f1153;
	sub.f32 	%f1155, %f1152, %f1154;
	mul.f32 	%f2354, %f735, %f1155;
	ld.shared.f32 	%f1156, [_ZZ34rwkv7_state_clampw_backward_kernelI6__halfLi64ELi16EEviiPT_S2_S2_S2_S2_S2_S2_PfS3_S3_S2_S2_S2_S2_S2_S2_E1r+184];
	fma.rn.f32 	%f1157, %f591, %f1156, %f2418;
	fma.rn.f32 	%f1158, %f585, %f697, %f2290;
	ld.shared.f32 	%f1159, [_ZZ34rwkv7_state_clampw_backward_kernelI6__halfLi64ELi16EEviiPT_S2_S2_S2_S2_S2_S2_PfS3_S3_S2_S2_S2_S2_S2_S2_E1v+188];
	mul.f32 	%f1160, %f587, %f1159;
	sub.f32 	%f1161, %f2353, %f1160;
	ld.shared.f32 	%f1162, [_ZZ34rwkv7_state_clampw_backward_kernelI6__halfLi64ELi16EEviiPT_S2_S2_S2_S2_S2_S2_PfS3_S3_S2_S2_S2_S2_S2_S2_E2sa+188];
	mul.f32 	%f1163, %f590, %f1162;
	sub.f32 	%f1164, %f1161, %f1163;
	mul.f32 	%f2353, %f735, %f1164;
	ld.shared.f32 	%f1165, [_ZZ34rwkv7_state_clampw_backward_kernelI6__halfLi64ELi16EEviiPT_S2_S2_S2_S2_S2_S2_PfS3_S3_S2_S2_S2_S2_S2_S2_E1r+188];
	fma.rn.f32 	%f1166, %f591, %f1165, %f2417;
	fma.rn.f32 	%f1167, %f585, %f699, %f2289;
	ld.shared.f32 	%f1168, [_ZZ34rwkv7_state_clampw_backward_kernelI6__halfLi64ELi16EEviiPT_S2_S2_S2_S2_S2_S2_PfS3_S3_S2_S2_S2_S2_S2_S2_E1v+192];
	mul.f32 	%f1169, %f587, %f1168;
	sub.f32 	%f1170, %f2352, %f1169;
	ld.shared.f32 	%f1171, [_ZZ34rwkv7_state_clampw_backward_kernelI6__halfLi64ELi16EEviiPT_S2_S2_S2_S2_S2_S2_PfS3_S3_S2_S2_S2_S2_S2_S2_E2sa+192];
	mul.f32 	%f1172, %f590, %f1171;
	sub.f32 	%f1173, %f1170, %f1172;
	mul.f32 	%f2352, %f735, %f1173;
	ld.shared.f32 	%f1174, [_ZZ34rwkv7_state_clampw_backward_kernelI6__halfLi64ELi16EEviiPT_S2_S2_S2_S2_S2_S2_PfS3_S3_S2_S2_S2_S2_S2_S2_E1r+192];
	fma.rn.f32 	%f1175, %f591, %f1174, %f2416;
	fma.rn.f32 	%f1176, %f585, %f701, %f2288;
	ld.shared.f32 	%f1177, [_ZZ34rwkv7_state_clampw_backward_kernelI6__halfLi64ELi16EEviiPT_S2_S2_S2_S2_S2_S2_PfS3_S3_S2_S2_S2_S2_S2_S2_E1v+196];
	mul.f32 	%f1178, %f587, %f1177;
	sub.f32 	%f1179, %f2351, %f1178;
	ld.shared.f32 	%f1180, [_ZZ34rwkv7_state_clampw_backward_kernelI6__halfLi64ELi16EEviiPT_S2_S2_S2_S2_S2_S2_PfS3_S3_S2_S2_S2_S2_S2_S2_E2sa+196];
	mul.f32 	%f1181, %f590, %f1180;
	sub.f32 	%f1182, %f1179, %f1181;
	mul.f32 	%f2351, %f735, %f1182;
	ld.shared.f32 	%f1183, [_ZZ34rwkv7_state_clampw_backward_kernelI6__halfLi64ELi16EEviiPT_S2_S2_S2_S2_S2_S2_PfS3_S3_S2_S2_S2_S2_S2_S2_E1r+196];
	fma.rn.f32 	%f1184, %f591, %f1183, %f2415;
	fma.rn.f32 	%f1185, %f585, %f703, %f2287;
	ld.shared.f32 	%f1186, [_ZZ34rwkv7_state_clampw_backward_kernelI6__halfLi64ELi16EEviiPT_S2_S2_S2_S2_S2_S2_PfS3_S3_S2_S2_S2_S2_S2_S2_E1v+200];
	mul.f32 	%f1187, %f587, %f1186;
	sub.f32 	%f1188, %f2350, %f1187;
	ld.shared.f32 	%f1189, [_ZZ34rwkv7_state_clampw_backward_kernelI6__halfLi64ELi16EEviiPT_S2_S2_S2_S2_S2_S2_PfS3_S3_S2_S2_S2_S2_S2_S2_E2sa+200];
	mul.f32 	%f1190, %f590, %f1189;
	sub.f32 	%f1191, %f1188, %f1190;
	mul.f32 	%f2350, %f735, %f1191;
	ld.shared.f32 	%f1192, [_ZZ34rwkv7_state_clampw_backward_kernelI6__halfLi64ELi16EEviiPT_S2_S2_S2_S2_S2_S2_PfS3_S3_S2_S2_S2_S2_S2_S2_E1r+200];
	fma.rn.f32 	%f1193, %f591, %f1192, %f2414;
	fma.rn.f32 	%f1194, %f585, %f705, %f2286;
	ld.shared.f32 	%f1195, [_ZZ34rwkv7_state_clampw_backward_kernelI6__halfLi64ELi16EEviiPT_S2_S2_S2_S2_S2_S2_PfS3_S3_S2_S2_S2_S2_S2_S2_E1v+204];
	mul.f32 	%f1196, %f587, %f1195;
	sub.f32 	%f1197, %f2349, %f1196;
	ld.shared.f32 	%f1198, [_ZZ34rwkv7_state_clampw_backward_kernelI6__halfLi64ELi16EEviiPT_S2_S2_S2_S2_S2_S2_PfS3_S3_S2_S2_S2_S2_S2_S2_E2sa+204];
	mul.f32 	%f1199, %f590, %f1198;
	sub.f32 	%f1200, %f1197, %f1199;
	mul.f32 	%f2349, %f735, %f1200;
	ld.shared.f32 	%f1201, [_ZZ34rwkv7_state_clampw_backward_kernelI6__halfLi64ELi16EEviiPT_S2_S2_S2_S2_S2_S2_PfS3_S3_S2_S2_S2_S2_S2_S2_E1r+204];
	fma.rn.f32 	%f1202, %f591, %f1201, %f2413;
	fma.rn.f32 	%f1203, %f585, %f707, %f2285;
	ld.shared.f32 	%f1204, [_ZZ34rwkv7_state_clampw_backward_kernelI6__halfLi64ELi16EEviiPT_S2_S2_S2_S2_S2_S2_PfS3_S3_S2_S2_S2_S2_S2_S2_E1v+208];
	mul.f32 	%f1205, %f587, %f1204;
	sub.f32 	%f1206, %f2348, %f1205;
	ld.shared.f32 	%f1207, [_ZZ34rwkv7_state_clampw_backward_kernelI6__halfLi64ELi16EEviiPT_S2_S2_S2_S2_S2_S2_PfS3_S3_S2_S2_S2_S2_S2_S2_E2sa+208];
	mul.f32 	%f1208, %f590, %f1207;
	sub.f32 	%f1209, %f1206, %f1208;
	mul.f32 	%f2348, %f735, %f1209;
	ld.shared.f32 	%f1210, [_ZZ34rwkv7_state_clampw_backward_kernelI6__halfLi64ELi16EEviiPT_S2_S2_S2_S2_S2_S2_PfS3_S3_S2_S2_S2_S2_S2_S2_E1r+208];
	fma.rn.f32 	%f1211, %f591, %f1210, %f2412;
	fma.rn.f32 	%f1212, %f585, %f709, %f2284;
	ld.shared.f32 	%f1213, [_ZZ34rwkv7_state_clampw_backward_kernelI6__halfLi64ELi16EEviiPT_S2_S2_S2_S2_S2_S2_PfS3_S3_S2_S2_S2_S2_S2_S2_E1v+212];
	mul.f32 	%f1214, %f587, %f1213;
	sub.f32 	%f1215, %f2347, %f1214;
	ld.shared.f32 	%f1216, [_ZZ34rwkv7_state_clampw_backward_kernelI6__halfLi64ELi16EEviiPT_S2_S2_S2_S2_S2_S2_PfS3_S3_S2_S2_S2_S2_S2_S2_E2sa+212];
	mul.f32 	%f1217, %f590, %f1216;
	sub.f32 	%f1218, %f1215, %f1217;
	mul.f32 	%f2347, %f735, %f1218;
	ld.shared.f32 	%f1219, [_ZZ34rwkv7_state_clampw_backward_kernelI6__halfLi64ELi16EEviiPT_S2_S2_S2_S2_S2_S2_PfS3_S3_S2_S2_S2_S2_S2_S2_E1r+212];
	fma.rn.f32 	%f1220, %f591, %f1219, %f2411;
	fma.rn.f32 	%f1221, %f585, %f711, %f2283;
	ld.shared.f32 	%f1222, [_ZZ34rwkv7_state_clampw_backward_kernelI6__halfLi64ELi16EEviiPT_S2_S2_S2_S2_S2_S2_PfS3_S3_S2_S2_S2_S2_S2_S2_E1v+216];
	mul.f32 	%f1223, %f587, %f1222;
	sub.f32 	%f1224, %f2346, %f1223;
	ld.shared.f32 	%f1225, [_ZZ34rwkv7_state_clampw_backward_kernelI6__halfLi64ELi16EEviiPT_S2_S2_S2_S2_S2_S2_PfS3_S3_S2_S2_S2_S2_S2_S2_E2sa+216];
	mul.f32 	%f1226, %f590, %f1225;
	sub.f32 	%f1227, %f1224, %f1226;
	mul.f32 	%f2346, %f735, %f1227;
	ld.shared.f32 	%f1228, [_ZZ34rwkv7_state_clampw_backward_kernelI6__halfLi64ELi16EEviiPT_S2_S2_S2_S2_S2_S2_PfS3_S3_S2_S2_S2_S2_S2_S2_E1r+216];
	fma.rn.f32 	%f1229, %f591, %f1228, %f2410;
	fma.rn.f32 	%f1230, %f585, %f713, %f2282;
	ld.shared.f32 	%f1231, [_ZZ34rwkv7_state_clampw_backward_kernelI6__halfLi64ELi16EEviiPT_S2_S2_S2_S2_S2_S2_PfS3_S3_S2_S2_S2_S2_S2_S2_E1v+220];
	mul.f32 	%f1232, %f587, %f1231;
	sub.f32 	%f1233, %f2345, %f1232;
	ld.shared.f32 	%f1234, [_ZZ34rwkv7_state_clampw_backward_kernelI6__halfLi64ELi16EEviiPT_S2_S2_S2_S2_S2_S2_PfS3_S3_S2_S2_S2_S2_S2_S2_E2sa+220];
	mul.f32 	%f1235, %f590, %f1234;
	sub.f32 	%f1236, %f1233, %f1235;
	mul.f32 	%f2345, %f735, %f1236;
	ld.shared.f32 	%f1237, [_ZZ34rwkv7_state_clampw_backward_kernelI6__halfLi64ELi16EEviiPT_S2_S2_S2_S2_S2_S2_PfS3_S3_S2_S2_S2_S2_S2_S2_E1r+220];
	fma.rn.f32 	%f1238, %f591, %f1237, %f2409;
	fma.rn.f32 	%f1239, %f585, %f715, %f2281;
	ld.shared.f32 	%f1240, [_ZZ34rwkv7_state_clampw_backward_kernelI6__halfLi64ELi16EEviiPT_S2_S2_S2_S2_S2_S2_PfS3_S3_S2_S2_S2_S2_S2_S2_E1v+224];
	mul.f32 	%f1241, %f587, %f1240;
	sub.f32 	%f1242, %f2344, %f1241;
	ld.shared.f32 	%f1243, [_ZZ34rwkv7_state_clampw_backward_kernelI6__halfLi64ELi16EEviiPT_S2_S2_S2_S2_S2_S2_PfS3_S3_S2_S2_S2_S2_S2_S2_E2sa+224];
	mul.f32 	%f1244, %f590, %f1243;
	sub.f32 	%f1245, %f1242, %f1244;
	mul.f32 	%f2344, %f735, %f1245;
	ld.shared.f32 	%f1246, [_ZZ34rwkv7_state_clampw_backward_kernelI6__halfLi64ELi16EEviiPT_S2_S2_S2_S2_S2_S2_PfS3_S3_S2_S2_S2_S2_S2_S2_E1r+224];
	fma.rn.f32 	%f1247, %f591, %f1246, %f2408;
	fma.rn.f32 	%f1248, %f585, %f717, %f2280;
	ld.shared.f32 	%f1249, [_ZZ34rwkv7_state_clampw_backward_kernelI6__halfLi64ELi16EEviiPT_S2_S2_S2_S2_S2_S2_PfS3_S3_S2_S2_S2_S2_S2_S2_E1v+228];
	mul.f32 	%f1250, %f587, %f1249;
	sub.f32 	%f1251, %f2343, %f1250;
	ld.shared.f32 	%f1252, [_ZZ34rwkv7_state_clampw_backward_kernelI6__halfLi64ELi16EEviiPT_S2_S2_S2_S2_S2_S2_PfS3_S3_S2_S2_S2_S2_S2_S2_E2sa+228];
	mul.f32 	%f1253, %f590, %f1252;
	sub.f32 	%f1254, %f1251, %f1253;
	mul.f32 	%f2343, %f735, %f1254;
	ld.shared.f32 	%f1255, [_ZZ34rwkv7_state_clampw_backward_kernelI6__halfLi64ELi16EEviiPT_S2_S2_S2_S2_S2_S2_PfS3_S3_S2_S2_S2_S2_S2_S2_E1r+228];
	fma.rn.f32 	%f1256, %f591, %f1255, %f2407;
	fma.rn.f32 	%f1257, %f585, %f719, %f2279;
	ld.shared.f32 	%f1258, [_ZZ34rwkv7_state_clampw_backward_kernelI6__halfLi64ELi16EEviiPT_S2_S2_S2_S2_S2_S2_PfS3_S3_S2_S2_S2_S2_S2_S2_E1v+232];
	mul.f32 	%f1259, %f587, %f1258;
	sub.f32 	%f1260, %f2342, %f1259;
	ld.shared.f32 	%f1261, [_ZZ34rwkv7_state_clampw_backward_kernelI6__halfLi64ELi16EEviiPT_S2_S2_S2_S2_S2_S2_PfS3_S3_S2_S2_S2_S2_S2_S2_E2sa+232];
	mul.f32 	%f1262, %f590, %f1261;
	sub.f32 	%f1263, %f1260, %f1262;
	mul.f32 	%f2342, %f735, %f1263;
	ld.shared.f32 	%f1264, [_ZZ34rwkv7_state_clampw_backward_kernelI6__halfLi64ELi16EEviiPT_S2_S2_S2_S2_S2_S2_PfS3_S3_S2_S2_S2_S2_S2_S2_E1r+232];
	fma.rn.f32 	%f1265, %f591, %f1264, %f2406;
	fma.rn.f32 	%f1266, %f585, %f721, %f2278;
	ld.shared.f32 	%f1267, [_ZZ34rwkv7_state_clampw_backward_kernelI6__halfLi64ELi16EEviiPT_S2_S2_S2_S2_S2_S2_PfS3_S3_S2_S2_S2_S2_S2_S2_E1v+236];
	mul.f32 	%f1268, %f587, %f1267;
	sub.f32 	%f1269, %f2341, %f1268;
	ld.shared.f32 	%f1270, [_ZZ34rwkv7_state_clampw_backward_kernelI6__halfLi64ELi16EEviiPT_S2_S2_S2_S2_S2_S2_PfS3_S3_S2_S2_S2_S2_S2_S2_E2sa+236];
	mul.f32 	%f1271, %f590, %f1270;
	sub.f32 	%f1272, %f1269, %f1271;
	mul.f32 	%f2341, %f735, %f1272;
	ld.shared.f32 	%f1273, [_ZZ34rwkv7_state_clampw_backward_kernelI6__halfLi64ELi16EEviiPT_S2_S2_S2_S2_S2_S2_PfS3_S3_S2_S2_S2_S2_S2_S2_E1r+236];
	fma.rn.f32 	%f1274, %f591, %f1273, %f2405;
	fma.rn.f32 	%f1275, %f585, %f723, %f2277;
	ld.shared.f32 	%f1276, [_ZZ34rwkv7_state_clampw_backward_kernelI6__halfLi64ELi16EEviiPT_S2_S2_S2_S2_S2_S2_PfS3_S3_S2_S2_S2_S2_S2_S2_E1v+240];
	mul.f32 	%f1277, %f587, %f1276;
	sub.f32 	%f1278, %f2340, %f1277;
	ld.shared.f32 	%f1279, [_ZZ34rwkv7_state_clampw_backward_kernelI6__halfLi64ELi16EEviiPT_S2_S2_S2_S2_S2_S2_PfS3_S3_S2_S2_S2_S2_S2_S2_E2sa+240];
	mul.f32 	%f1280, %f590, %f1279;
	sub.f32 	%f1281, %f1278, %f1280;
	mul.f32 	%f2340, %f735, %f1281;
	ld.shared.f32 	%f1282, [_ZZ34rwkv7_state_clampw_backward_kernelI6__halfLi64ELi16EEviiPT_S2_S2_S2_S2_S2_S2_PfS3_S3_S2_S2_S2_S2_S2_S2_E1r+240];
	fma.rn.f32 	%f1283, %f591, %f1282, %f2404;
	fma.rn.f32 	%f1284, %f585, %f725, %f2276;
	ld.shared.f32 	%f1285, [_ZZ34rwkv7_state_clampw_backward_kernelI6__halfLi64ELi16EEviiPT_S2_S2_S2_S2_S2_S2_PfS3_S3_S2_S2_S2_S2_S2_S2_E1v+244];
	mul.f32 	%f1286, %f587, %f1285;
	sub.f32 	%f1287, %f2339, %f1286;
	ld.shared.f32 	%f1288, [_ZZ34rwkv7_state_clampw_backward_kernelI6__halfLi64ELi16EEviiPT_S2_S2_S2_S2_S2_S2_PfS3_S3_S2_S2_S2_S2_S2_S2_E2sa+244];
	mul.f32 	%f1289, %f590, %f1288;
	sub.f32 	%f1290, %f1287, %f1289;
	mul.f32 	%f2339, %f735, %f1290;
	ld.shared.f32 	%f1291, [_ZZ34rwkv7_state_clampw_backward_kernelI6__halfLi64ELi16EEviiPT_S2_S2_S2_S2_S2_S2_PfS3_S3_S2_S2_S2_S2_S2_S2_E1r+244];
	fma.rn.f32 	%f1292, %f591, %f1291, %f2403;
	fma.rn.f32 	%f1293, %f585, %f727, %f2275;
	ld.shared.f32 	%f1294, [_ZZ34rwkv7_state_clampw_backward_kernelI6__halfLi64ELi16EEviiPT_S2_S2_S2_S2_S2_S2_PfS3_S3_S2_S2_S2_S2_S2_S2_E1v+248];
	mul.f32 	%f1295, %f587, %f1294;
	sub.f32 	%f1296, %f2338, %f1295;
	ld.shared.f32 	%f1297, [_ZZ34rwkv7_state_clampw_backward_kernelI6__halfLi64ELi16EEviiPT_S2_S2_S2_S2_S2_S2_PfS3_S3_S2_S2_S2_S2_S2_S2_E2sa+248];
	mul.f32 	%f1298, %f590, %f1297;
	sub.f32 	%f1299, %f1296, %f1298;
	mul.f32 	%f2338, %f735, %f1299;
	ld.shared.f32 	%f1300, [_ZZ34rwkv7_state_clampw_backward_kernelI6__halfLi64ELi16EEviiPT_S2_S2_S2_S2_S2_S2_PfS3_S3_S2_S2_S2_S2_S2_S2_E1r+248];
	fma.rn.f32 	%f1301, %f591, %f1300, %f2402;
	fma.rn.f32 	%f1302, %f585, %f729, %f2274;
	ld.shared.f32 	%f1303, [_ZZ34rwkv7_state_clampw_backward_kernelI6__halfLi64ELi16EEviiPT_S2_S2_S2_S2_S2_S2_PfS3_S3_S2_S2_S2_S2_S2_S2_E1v+252];
	mul.f32 	%f1304, %f587, %f1303;
	sub.f32 	%f1305, %f2337, %f1304;
	ld.shared.f32 	%f1306, [_ZZ34rwkv7_state_clampw_backward_kernelI6__halfLi64ELi16EEviiPT_S2_S2_S2_S2_S2_S2_PfS3_S3_S2_S2_S2_S2_S2_S2_E2sa+252];
	mul.f32 	%f1307, %f590, %f1306;
	sub.f32 	%f1308, %f1305, %f1307;
	mul.f32 	%f2337, %f735, %f1308;
	ld.shared.f32 	%f1309, [_ZZ34rwkv7_state_clampw_backward_kernelI6__halfLi64ELi16EEviiPT_S2_S2_S2_S2_S2_S2_PfS3_S3_S2_S2_S2_S2_S2_S2_E1r+252];
	fma.rn.f32 	%f1310, %f591, %f1309, %f2401;
	fma.rn.f32 	%f1311, %f585, %f731, %f2273;
	fma.rn.f32 	%f1312, %f744, %f2400, 0f00000000;
	fma.rn.f32 	%f1313, %f744, %f736, 0f00000000;
	ld.shared.f32 	%f1314, [_ZZ34rwkv7_state_clampw_backward_kernelI6__halfLi64ELi16EEviiPT_S2_S2_S2_S2_S2_S2_PfS3_S3_S2_S2_S2_S2_S2_S2_E1k];
	fma.rn.f32 	%f1315, %f743, %f1314, 0f00000000;
	ld.shared.f32 	%f1316, [_ZZ34rwkv7_state_clampw_backward_kernelI6__halfLi64ELi16EEviiPT_S2_S2_S2_S2_S2_S2_PfS3_S3_S2_S2_S2_S2_S2_S2_E1b];
	fma.rn.f32 	%f1317, %f743, %f1316, 0f00000000;
	fma.rn.f32 	%f1318, %f744, %f739, 0f00000000;
	fma.rn.f32 	%f1319, %f753, %f2399, %f1312;
	fma.rn.f32 	%f1320, %f753, %f745, %f1313;
	ld.shared.f32 	%f1321, [_ZZ34rwkv7_state_clampw_backward_kernelI6__halfLi64ELi16EEviiPT_S2_S2_S2_S2_S2_S2_PfS3_S3_S2_S2_S2_S2_S2_S2_E1k+4];
	fma.rn.f32 	%f1322, %f752, %f1321, %f1315;
	ld.shared.f32 	%f1323, [_ZZ34rwkv7_state_clampw_backward_kernelI6__halfLi64ELi16EEviiPT_S2_S2_S2_S2_S2_S2_PfS3_S3_S2_S2_S2_S2_S2_S2_E1b+4];
	fma.rn.f32 	%f1324, %f752, %f1323, %f1317;
	fma.rn.f32 	%f1325, %f753, %f748, %f1318;
	fma.rn.f32 	%f1326, %f762, %f2398, %f1319;
	fma.rn.f32 	%f1327, %f762, %f754, %f1320;
	ld.shared.f32 	%f1328, [_ZZ34rwkv7_state_clampw_backward_kernelI6__halfLi64ELi16EEviiPT_S2_S2_S2_S2_S2_S2_PfS3_S3_S2_S2_S2_S2_S2_S2_E1k+8];
	fma.rn.f32 	%f1329, %f761, %f1328, %f1322;
	ld.shared.f32 	%f1330, [_ZZ34rwkv7_state_clampw_backward_kernelI6__halfLi64ELi16EEviiPT_S2_S2_S2_S2_S2_S2_PfS3_S3_S2_S2_S2_S2_S2_S2_E1b+8];
	fma.rn.f32 	%f1331, %f761, %f1330, %f1324;
	fma.rn.f32 	%f1332, %f762, %f757, %f1325;
	fma.rn.f32 	%f1333, %f771, %f2397, %f1326;
	fma.rn.f32 	%f1334, %f771, %f763, %f1327;
	ld.shared.f32 	%f1335, [_ZZ34rwkv7_state_clampw_backward_kernelI6__halfLi64ELi16EEviiPT_S2_S2_S2_S2_S2_S2_PfS3_S3_S2_S2_S2_S2_S2_S2_E1k+12];
	fma.rn.f32 	%f1336, %f770, %f1335, %f1329;
	ld.shared.f32 	%f1337, [_ZZ34rwkv7_state_clampw_backward_kernelI6__halfLi64ELi16EEviiPT_S2_S2_S2_S2_S2_S2_PfS3_S3_S2_S2_S2_S2_S2_S2_E1b+12];
	fma.rn.f32 	%f1338, %f770, %f1337, %f1331;
	fma.rn.f32 	%f1339, %f771, %f766, %f1332;
	fma.rn.f32 	%f1340, %f780, %f2396, %f1333;
	fma.rn.f32 	%f1341, %f780, %f772, %f1334;
	ld.shared.f32 	%f1342, [_ZZ34rwkv7_state_clampw_backward_kernelI6__halfLi64ELi16EEviiPT_S2_S2_S2_S2_S2_S2_PfS3_S3_S2_S2_S2_S2_S2_S2_E1k+16];
	fma.rn.f32 	%f1343, %f779, %f1342, %f1336;
	ld.shared.f32 	%f1344, [_ZZ34rwkv7_state_clampw_backward_kernelI6__halfLi64ELi16EEviiPT_S2_S2_S2_S2_S2_S2_PfS3_S3_S2_S2_S2_S2_S2_S2_E1b+16];
	fma.rn.f32 	%f1345, %f779, %f1344, %f1338;
	fma.rn.f32 	%f1346, %f780, %f775, %f1339;
	fma.rn.f32 	%f1347, %f789, %f2395, %f1340;
	fma.rn.f32 	%f1348, %f789, %f781, %f1341;
	ld.shared.f32 	%f1349, [_ZZ34rwkv7_state_clampw_backward_kernelI6__halfLi64ELi16EEviiPT_S2_S2_S2_S2_S2_S2_PfS3_S3_S2_S2_S2_S2_S2_S2_E1k+20];
	fma.rn.f32 	%f1350, %f788, %f1349, %f1343;
	ld.shared.f32 	%f1351, [_ZZ34rwkv7_state_clampw_backward_kernelI6__halfLi64ELi16EEviiPT_S2_S2_S2_S2_S2_S2_PfS3_S3_S2_S2_S2_S2_S2_S2_E1b+20];
	fma.rn.f32 	%f1352, %f788, %f1351, %f1345;
	fma.rn.f32 	%f1353, %f789, %f784, %f1346;
	fma.rn.f32 	%f1354, %f798, %f2394, %f1347;
	fma.rn.f32 	%f1355, %f798, %f790, %f1348;
	ld.shared.f32 	%f1356, [_ZZ34rwkv7_state_clampw_backward_kernelI6__halfLi64ELi16EEviiPT_S2_S2_S2_S2_S2_S2_PfS3_S3_S2_S2_S2_S2_S2_S2_E1k+24];
	fma.rn.f32 	%f1357, %f797, %f1356, %f1350;
	ld.shared.f32 	%f1358, [_ZZ34rwkv7_state_clampw_backward_kernelI6__halfLi64ELi16EEviiPT_S2_S2_S2_S2_S2_S2_PfS3_S3_S2_S2_S2_S2_S2_S2_E1b+24];
	fma.rn.f32 	%f1359, %f797, %f1358, %f1352;
	fma.rn.f32 	%f1360, %f798, %f793, %f1353;
	fma.rn.f32 	%f1361, %f807, %f2393, %f1354;
	fma.rn.f32 	%f1362, %f807, %f799, %f1355;
	ld.shared.f32 	%f1363, [_ZZ34rwkv7_state_clampw_backward_kernelI6__halfLi64ELi16EEviiPT_S2_S2_S2_S2_S2_S2_PfS3_S3_S2_S2_S2_S2_S2_S2_E1k+28];
	fma.rn.f32 	%f1364, %f806, %f1363, %f1357;
	ld.shared.f32 	%f1365, [_ZZ34rwkv7_state_clampw_backward_kernelI6__halfLi64ELi16EEviiPT_S2_S2_S2_S2_S2_S2_PfS3_S3_S2_S2_S2_S2_S2_S2_E1b+28];
	fma.rn.f32 	%f1366, %f806, %f1365, %f1359;
	fma.rn.f32 	%f1367, %f807, %f802, %f1360;
	fma.rn.f32 	%f1368, %f816, %f2392, %f1361;
	fma.rn.f32 	%f1369, %f816, %f808, %f1362;
	ld.shared.f32 	%f1370, [_ZZ34rwkv7_state_clampw_backward_kernelI6__halfLi64ELi16EEviiPT_S2_S2_S2_S2_S2_S2_PfS3_S3_S2_S2_S2_S2_S2_S2_E1k+32];
	fma.rn.f32 	%f1371, %f815, %f1370, %f1364;
	ld.shared.f32 	%f1372, [_ZZ34rwkv7_state_clampw_backward_kernelI6__halfLi64ELi16EEviiPT_S2_S2_S2_S2_S2_S2_PfS3_S3_S2_S2_S2_S2_S2_S2_E1b+32];
	fma.rn.f32 	%f1373, %f815, %f1372, %f1366;
	fma.rn.f32 	%f1374, %f816, %f811, %f1367;
	fma.rn.f32 	%f1375, %f825, %f2391, %f1368;
	fma.rn.f32 	%f1376, %f825, %f817, %f1369;
	ld.shared.f32 	%f1377, [_ZZ34rwkv7_state_clampw_backward_kernelI6__halfLi64ELi16EEviiPT_S2_S2_S2_S2_S2_S2_PfS3_S3_S2_S2_S2_S2_S2_S2_E1k+36];
	fma.rn.f32 	%f1378, %f824, %f1377, %f1371;
	ld.shared.f32 	%f1379, [_ZZ34rwkv7_state_clampw_backward_kernelI6__halfLi64ELi16EEviiPT_S2_S2_S2_S2_S2_S2_PfS3_S3_S2_S2_S2_S2_S2_S2_E1b+36];
	fma.rn.f32 	%f1380, %f824, %f1379, %f1373;
	fma.rn.f32 	%f1381, %f825, %f820, %f1374;
	fma.rn.f32 	%f1382, %f834, %f2390, %f1375;
	fma.rn.f32 	%f1383, %f834, %f826, %f1376;
	ld.shared.f32 	%f1384, [_ZZ34rwkv7_state_clampw_backward_kernelI6__halfLi64ELi16EEviiPT_S2_S2_S2_S2_S2_S2_PfS3_S3_S2_S2_S2_S2_S2_S2_E1k+40];
	fma.rn.f32 	%f1385, %f833, %f1384, %f1378;
	ld.shared.f32 	%f1386, [_ZZ34rwkv7_state_clampw_backward_kernelI6__halfLi64ELi16EEviiPT_S2_S2_S2_S2_S2_S2_PfS3_S3_S2_S2_S2_S2_S2_S2_E1b+40];
	fma.rn.f32 	%f1387, %f833, %f1386, %f1380;
	fma.rn.f32 	%f1388, %f834, %f829, %f1381;
	fma.rn.f32 	%f1389, %f843, %f2389, %f1382;
	fma.rn.f32 	%f1390, %f843, %f835, %f1383;
	ld.shared.f32 	%f1391, [_ZZ34rwkv7_state_clampw_backward_kernelI6__halfLi64ELi16EEviiPT_S2_S2_S2_S2_S2_S2_PfS3_S3_S2_S2_S2_S2_S2_S2_E1k+44];
	fma.rn.f32 	%f1392, %f842, %f1391, %f1385;
	ld.shared.f32 	%f1393, [_ZZ34rwkv7_state_clampw_backward_kernelI6__halfLi64ELi16EEviiPT_S2_S2_S2_S2_S2_S2_PfS3_S3_S2_S2_S2_S2_S2_S2_E1b+44];
	fma.rn.f32 	%f1394, %f842, %f1393, %f1387;
	fma.rn.f32 	%f1395, %f843, %f838, %f1388;
	fma.rn.f32 	%f1396, %f852, %f2388, %f1389;
	fma.rn.f32 	%f1397, %f852, %f844, %f1390;
	ld.shared.f32 	%f1398, [_ZZ34rwkv7_state_clampw_backward_kernelI6__halfLi64ELi16EEviiPT_S2_S2_S2_S2_S2_S2_PfS3_S3_S2_S2_S2_S2_S2_S2_E1k+48];
	fma.rn.f32 	%f1399, %f851, %f1398, %f1392;
	ld.shared.f32 	%f1400, [_ZZ34rwkv7_state_clampw_backward_kernelI6__halfLi64ELi16EEviiPT_S2_S2_S2_S2_S2_S2_PfS3_S3_S2_S2_S2_S2_S2_S2_E1b+48];
	fma.rn.f32 	%f1401, %f851, %f1400, %f1394;
	fma.rn.f32 	%f1402, %f852, %f847, %f1395;
	fma.rn.f32 	%f1403, %f861, %f2387, %f1396;
	fma.rn.f32 	%f1404, %f861, %f853, %f1397;
	ld.shared.f32 	%f1405, [_ZZ34rwkv7_state_clampw_backward_kernelI6__halfLi64ELi16EEviiPT_S2_S2_S2_S2_S2_S2_PfS3_S3_S2_S2_S2_S2_S2_S2_E1k+52];
	fma.rn.f32 	%f1406, %f860, %f1405, %f1399;
	ld.shared.f32 	%f1407, [_ZZ34rwkv7_state_clampw_backward_kernelI6__halfLi64ELi16EEviiPT_S2_S2_S2_S2_S2_S2_PfS3_S3_S2_S2_S2_S2_S2_S2_E1b+52];
	fma.rn.f32 	%f1408, %f860, %f1407, %f1401;
	fma.rn.f32 	%f1409, %f861, %f856, %f1402;
	fma.rn.f32 	%f1410, %f870, %f2386, %f1403;
	fma.rn.f32 	%f1411, %f870, %f862, %f1404;
	ld.shared.f32 	%f1412, [_ZZ34rwkv7_state_clampw_backward_kernelI6__halfLi64ELi16EEviiPT_S2_S2_S2_S2_S2_S2_PfS3_S3_S2_S2_S2_S2_S2_S2_E1k+56];
	fma.rn.f32 	%f1413, %f869, %f1412, %f1406;
	ld.shared.f32 	%f1414, [_ZZ34rwkv7_state_clampw_backward_kernelI6__halfLi64ELi16EEviiPT_S2_S2_S2_S2_S2_S2_PfS3_S3_S2_S2_S2_S2_S2_S2_E1b+56];
	fma.rn.f32 	%f1415, %f869, %f1414, %f1408;
	fma.rn.f32 	%f1416, %f870, %f865, %f1409;
	fma.rn.f32 	%f1417, %f879, %f2385, %f1410;
	fma.rn.f32 	%f1418, %f879, %f871, %f1411;
	ld.shared.f32 	%f1419, [_ZZ34rwkv7_state_clampw_backward_kernelI6__halfLi64ELi16EEviiPT_S2_S2_S2_S2_S2_S2_PfS3_S3_S2_S2_S2_S2_S2_S2_E1k+60];
	fma.rn.f32 	%f1420, %f878, %f1419, %f1413;
	ld.shared.f32 	%f1421, [_ZZ34rwkv7_state_clampw_backward_kernelI6__halfLi64ELi16EEviiPT_S2_S2_S2_S2_S2_S2_PfS3_S3_S2_S2_S2_S2_S2_S2_E1b+60];
	fma.rn.f32 	%f1422, %f878, %f1421, %f1415;
	fma.rn.f32 	%f1423, %f879, %f874, %f1416;
	fma.rn.f32 	%f1424, %f888, %f2384, %f1417;
	fma.rn.f32 	%f1425, %f888, %f880, %f1418;
	ld.shared.f32 	%f1426, [_ZZ34rwkv7_state_clampw_backward_kernelI6__halfLi64ELi16EEviiPT_S2_S2_S2_S2_S2_S2_PfS3_S3_S2_S2_S2_S2_S2_S2_E1k+64];
	fma.rn.f32 	%f1427, %f887, %f1426, %f1420;
	ld.shared.f32 	%f1428, [_ZZ34rwkv7_state_clampw_backward_kernelI6__halfLi64ELi16EEviiPT_S2_S2_S2_S2_S2_S2_PfS3_S3_S2_S2_S2_S2_S2_S2_E1b+64];
	fma.rn.f32 	%f1429, %f887, %f1428, %f1422;
	fma.rn.f32 	%f1430, %f888, %f883, %f1423;
	fma.rn.f32 	%f1431, %f897, %f2383, %f1424;
	fma.rn.f32 	%f1432, %f897, %f889, %f1425;
	ld.shared.f32 	%f1433, [_ZZ34rwkv7_state_clampw_backward_kernelI6__halfLi64ELi16EEviiPT_S2_S2_S2_S2_S2_S2_PfS3_S3_S2_S2_S2_S2_S2_S2_E1k+68];
	fma.rn.f32 	%f1434, %f896, %f1433, %f1427;
	ld.shared.f32 	%f1435, [_ZZ34rwkv7_state_clampw_backward_kernelI6__halfLi64ELi16EEviiPT_S2_S2_S2_S2_S2_S2_PfS3_S3_S2_S2_S2_S2_S2_S2_E1b+68];
	fma.rn.f32 	%f1436, %f896, %f1435, %f1429;
	fma.rn.f32 	%f1437, %f897, %f892, %f1430;
	fma.rn.f32 	%f1438, %f906, %f2382, %f1431;
	fma.rn.f32 	%f1439, %f906, %f898, %f1432;
	ld.shared.f32 	%f1440, [_ZZ34rwkv7_state_clampw_backward_kernelI6__halfLi64ELi16EEviiPT_S2_S2_S2_S2_S2_S2_PfS3_S3_S2_S2_S2_S2_S2_S2_E1k+72];
	fma.rn.f32 	%f1441, %f905, %f1440, %f1434;
	ld.shared.f32 	%f1442, [_ZZ34rwkv7_state_clampw_backward_kernelI6__halfLi64ELi16EEviiPT_S2_S2_S2_S2_S2_S2_PfS3_S3_S2_S2_S2_S2_S2_S2_E1b+72];
	fma.rn.f32 	%f1443, %f905, %f1442, %f1436;
	fma.rn.f32 	%f1444, %f906, %f901, %f1437;
	fma.rn.f32 	%f1445, %f915, %f2381, %f1438;
	fma.rn.f32 	%f1446, %f915, %f907, %f1439;
	ld.shared.f32 	%f1447, [_ZZ34rwkv7_state_clampw_backward_kernelI6__halfLi64ELi16EEviiPT_S2_S2_S2_S2_S2_S2_PfS3_S3_S2_S2_S2_S2_S2_S2_E1k+76];
	fma.rn.f32 	%f1448, %f914, %f1447, %f1441;
	ld.shared.f32 	%f1449, [_ZZ34rwkv7_state_clampw_backward_kernelI6__halfLi64ELi16EEviiPT_S2_S2_S2_S2_S2_S2_PfS3_S3_S2_S2_S2_S2_S2_S2_E1b+76];
	fma.rn.f32 	%f1450, %f914, %f1449, %f1443;
	fma.rn.f32 	%f1451, %f915, %f910, %f1444;
	fma.rn.f32 	%f1452, %f924, %f2380, %f1445;
	fma.rn.f32 	%f1453, %f924, %f916, %f1446;
	ld.shared.f32 	%f1454, [_ZZ34rwkv7_state_clampw_backward_kernelI6__halfLi64ELi16EEviiPT_S2_S2_S2_S2_S2_S2_PfS3_S3_S2_S2_S2_S2_S2_S2_E1k+80];
	fma.rn.f32 	%f1455, %f923, %f1454, %f1448;
	ld.shared.f32 	%f1456, [_ZZ34rwkv7_state_clampw_backward_kernelI6__halfLi64ELi16EEviiPT_S2_S2_S2_S2_S2_S2_PfS3_S3_S2_S2_S2_S2_S2_S2_E1b+80];
	fma.rn.f32 	%f1457, %f923, %f1456, %f1450;
	fma.rn.f32 	%f1458, %f924, %f919, %f1451;
	fma.rn.f32 	%f1459, %f933, %f2379, %f1452;
	fma.rn.f32 	%f1460, %f933, %f925, %f1453;
	ld.shared.f32 	%f1461, [_ZZ34rwkv7_state_clampw_backward_kernelI6__halfLi64ELi16EEviiPT_S2_S2_S2_S2_S2_S2_PfS3_S3_S2_S2_S2_S2_S2_S2_E1k+84];
	fma.rn.f32 	%f1462, %f932, %f1461, %f1455;
	ld.shared.f32 	%f1463, [_ZZ34rwkv7_state_clampw_backward_kernelI6__halfLi64ELi16EEviiPT_S2_S2_S2_S2_S2_S2_PfS3_S3_S2_S2_S2_S2_S2_S2_E1b+84];
	fma.rn.f32 	%f1464, %f932, %f1463, %f1457;
	fma.rn.f32 	%f1465, %f933, %f928, %f1458;
	fma.rn.f32 	%f1466, %f942, %f2378, %f1459;
	fma.rn.f32 	%f1467, %f942, %f934, %f1460;
	ld.shared.f32 	%f1468, [_ZZ34rwkv7_state_clampw_backward_kernelI6__halfLi64ELi16EEviiPT_S2_S2_S2_S2_S2_S2_PfS3_S3_S2_S2_S2_S2_S2_S2_E1k+88];
	fma.rn.f32 	%f1469, %f941, %f1468, %f1462;
	ld.shared.f32 	%f1470, [_ZZ34rwkv7_state_clampw_backward_kernelI6__halfLi64ELi16EEviiPT_S2_S2_S2_S2_S2_S2_PfS3_S3_S2_S2_S2_S2_S2_S2_E1b+88];
	fma.rn.f32 	%f1471, %f941, %f1470, %f1464;
	fma.rn.f32 	%f1472, %f942, %f937, %f1465;
	fma.rn.f32 	%f1473, %f951, %f2377, %f1466;
	fma.rn.f32 	%f1474, %f951, %f943, %f1467;
	ld.shared.f32 	%f1475, [_ZZ34rwkv7_state_clampw_backward_kernelI6__halfLi64ELi16EEviiPT_S2_S2_S2_S2_S2_S2_PfS3_S3_S2_S2_S2_S2_S2_S2_E1k+92];
	fma.rn.f32 	%f1476, %f950, %f1475, %f1469;
	ld.shared.f32 	%f1477, [_ZZ34rwkv7_state_clampw_backward_kernelI6__halfLi64ELi16EEviiPT_S2_S2_S2_S2_S2_S2_PfS3_S3_S2_S2_S2_S2_S2_S2_E1b+92];
	fma.rn.f32 	%f1478, %f950, %f1477, %f1471;
	fma.rn.f32 	%f1479, %f951, %f946, %f1472;
	fma.rn.f32 	%f1480, %f960, %f2376, %f1473;
	fma.rn.f32 	%f1481, %f960, %f952, %f1474;
	ld.shared.f32 	%f1482, [_ZZ34rwkv7_state_clampw_backward_kernelI6__halfLi64ELi16EEviiPT_S2_S2_S2_S2_S2_S2_PfS3_S3_S2_S2_S2_S2_S2_S2_E1k+96];
	fma.rn.f32 	%f1483, %f959, %f1482, %f1476;
	ld.shared.f32 	%f1484, [_ZZ34rwkv7_state_clampw_backward_kernelI6__halfLi64ELi16EEviiPT_S2_S2_S2_S2_S2_S2_PfS3_S3_S2_S2_S2_S2_S2_S2_E1b+96];
	fma.rn.f32 	%f1485, %f959, %f1484, %f1478;
	fma.rn.f32 	%f1486, %f960, %f955, %f1479;
	fma.rn.f32 	%f1487, %f969, %f2375, %f1480;
	fma.rn.f32 	%f1488, %f969, %f961, %f1481;
	ld.shared.f32 	%f1489, [_ZZ34rwkv7_state_clampw_backward_kernelI6__halfLi64ELi16EEviiPT_S2_S2_S2_S2_S2_S2_PfS3_S3_S2_S2_S2_S2_S2_S2_E1k+100];
	fma.rn.f32 	%f1490, %f968, %f1489, %f1483;
	ld.shared.f32 	%f1491, [_ZZ34rwkv7_state_clampw_backward_kernelI6__halfLi64ELi16EEviiPT_S2_S2_S2_S2_S2_S2_PfS3_S3_S2_S2_S2_S2_S2_S2_E1b+100];
	fma.rn.f32 	%f1492, %f968, %f1491, %f1485;
	fma.rn.f32 	%f1493, %f969, %f964, %f1486;
	fma.rn.f32 	%f1494, %f978, %f2374, %f1487;
	fma.rn.f32 	%f1495, %f978, %f970, %f1488;
	ld.shared.f32 	%f1496, [_ZZ34rwkv7_state_clampw_backward_kernelI6__halfLi64ELi16EEviiPT_S2_S2_S2_S2_S2_S2_PfS3_S3_S2_S2_S2_S2_S2_S2_E1k+104];
	fma.rn.f32 	%f1497, %f977, %f1496, %f1490;
	ld.shared.f32 	%f1498, [_ZZ34rwkv7_state_clampw_backward_kernelI6__halfLi64ELi16EEviiPT_S2_S2_S2_S2_S2_S2_PfS3_S3_S2_S2_S2_S2_S2_S2_E1b+104];
	fma.rn.f32 	%f1499, %f977, %f1498, %f1492;
	fma.rn.f32 	%f1500, %f978, %f973, %f1493;
	fma.rn.f32 	%f1501, %f987, %f2373, %f1494;
	fma.rn.f32 	%f1502, %f987, %f979, %f1495;
	ld.shared.f32 	%f1503, [_ZZ34rwkv7_state_clampw_backward_kernelI6__halfLi64ELi16EEviiPT_S2_S2_S2_S2_S2_S2_PfS3_S3_S2_S2_S2_S2_S2_S2_E1k+108];
	fma.rn.f32 	%f1504, %f986, %f1503, %f1497;
	ld.shared.f32 	%f1505, [_ZZ34rwkv7_state_clampw_backward_kernelI6__halfLi64ELi16EEviiPT_S2_S2_S2_S2_S2_S2_PfS3_S3_S2_S2_S2_S2_S2_S2_E1b+108];
	fma.rn.f32 	%f1506, %f986, %f1505, %f1499;
	fma.rn.f32 	%f1507, %f987, %f982, %f1500;
	fma.rn.f32 	%f1508, %f996, %f2372, %f1501;
	fma.rn.f32 	%f1509, %f996, %f988, %f1502;
	ld.shared.f32 	%f1510, [_ZZ34rwkv7_state_clampw_backward_kernelI6__halfLi64ELi16EEviiPT_S2_S2_S2_S2_S2_S2_PfS3_S3_S2_S2_S2_S2_S2_S2_E1k+112];
	fma.rn.f32 	%f1511, %f995, %f1510, %f1504;
	ld.shared.f32 	%f1512, [_ZZ34rwkv7_state_clampw_backward_kernelI6__halfLi64ELi16EEviiPT_S2_S2_S2_S2_S2_S2_PfS3_S3_S2_S2_S2_S2_S2_S2_E1b+112];
	fma.rn.f32 	%f1513, %f995, %f1512, %f1506;
	fma.rn.f32 	%f1514, %f996, %f991, %f1507;
	fma.rn.f32 	%f1515, %f1005, %f2371, %f1508;
	fma.rn.f32 	%f1516, %f1005, %f997, %f1509;
	ld.shared.f32 	%f1517, [_ZZ34rwkv7_state_clampw_backward_kernelI6__halfLi64ELi16EEviiPT_S2_S2_S2_S2_S2_S2_PfS3_S3_S2_S2_S2_S2_S2_S2_E1k+116];
	fma.rn.f32 	%f1518, %f1004, %f1517, %f1511;
	ld.shared.f32 	%f1519, [_ZZ34rwkv7_state_clampw_backward_kernelI6__halfLi64ELi16EEviiPT_S2_S2_S2_S2_S2_S2_PfS3_S3_S2_S2_S2_S2_S2_S2_E1b+116];
	fma.rn.f32 	%f1520, %f1004, %f1519, %f1513;
	fma.rn.f32 	%f1521, %f1005, %f1000, %f1514;
	fma.rn.f32 	%f1522, %f1014, %f2370, %f1515;
	fma.rn.f32 	%f1523, %f1014, %f1006, %f1516;
	ld.shared.f32 	%f1524, [_ZZ34rwkv7_state_clampw_backward_kernelI6__halfLi64ELi16EEviiPT_S2_S2_S2_S2_S2_S2_PfS3_S3_S2_S2_S2_S2_S2_S2_E1k+120];
	fma.rn.f32 	%f1525, %f1013, %f1524, %f1518;
	ld.shared.f32 	%f1526, [_ZZ34rwkv7_state_clampw_backward_kernelI6__halfLi64ELi16EEviiPT_S2_S2_S2_S2_S2_S2_PfS3_S3_S2_S2_S2_S2_S2_S2_E1b+120];
	fma.rn.f32 	%f1527, %f1013, %f1526, %f1520;
	fma.rn.f32 	%f1528, %f1014, %f1009, %f1521;
	fma.rn.f32 	%f1529, %f1023, %f2369, %f1522;
	fma.rn.f32 	%f1530, %f1023, %f1015, %f1523;
	ld.shared.f32 	%f1531, [_ZZ34rwkv7_state_clampw_backward_kernelI6__halfLi64ELi16EEviiPT_S2_S2_S2_S2_S2_S2_PfS3_S3_S2_S2_S2_S2_S2_S2_E1k+124];
	fma.rn.f32 	%f1532, %f1022, %f1531, %f1525;
	ld.shared.f32 	%f1533, [_ZZ34rwkv7_state_clampw_backward_kernelI6__halfLi64ELi16EEviiPT_S2_S2_S2_S2_S2_S2_PfS3_S3_S2_S2_S2_S2_S2_S2_E1b+124];
	fma.rn.f32 	%f1534, %f1022, %f1533, %f1527;
	fma.rn.f32 	%f1535, %f1023, %f1018, %f1528;
	fma.rn.f32 	%f1536, %f1032, %f2368, %f1529;
	fma.rn.f32 	%f1537, %f1032, %f1024, %f1530;
	ld.shared.f32 	%f1538, [_ZZ34rwkv7_state_clampw_backward_kernelI6__halfLi64ELi16EEviiPT_S2_S2_S2_S2_S2_S2_PfS3_S3_S2_S2_S2_S2_S2_S2_E1k+128];
	fma.rn.f32 	%f1539, %f1031, %f1538, %f1532;
	ld.shared.f32 	%f1540, [_ZZ34rwkv7_state_clampw_backward_kernelI6__halfLi64ELi16EEviiPT_S2_S2_S2_S2_S2_S2_PfS3_S3_S2_S2_S2_S2_S2_S2_E1b+128];
	fma.rn.f32 	%f1541, %f1031, %f1540, %f1534;
	fma.rn.f32 	%f1542, %f1032, %f1027, %f1535;
	fma.rn.f32 	%f1543, %f1041, %f2367, %f1536;
	fma.rn.f32 	%f1544, %f1041, %f1033, %f1537;
	ld.shared.f32 	%f1545, [_ZZ34rwkv7_state_clampw_backward_kernelI6__halfLi64ELi16EEviiPT_S2_S2_S2_S2_S2_S2_PfS3_S3_S2_S2_S2_S2_S2_S2_E1k+132];
	fma.rn.f32 	%f1546, %f1040, %f1545, %f1539;
	ld.shared.f32 	%f1547, [_ZZ34rwkv7_state_clampw_backward_kernelI6__halfLi64ELi16EEviiPT_S2_S2_S2_S2_S2_S2_PfS3_S3_S2_S2_S2_S2_S2_S2_E1b+132];
	fma.rn.f32 	%f1548, %f1040, %f1547, %f1541;
	fma.rn.f32 	%f1549, %f1041, %f1036, %f1542;
	fma.rn.f32 	%f1550, %f1050, %f2366, %f1543;
	fma.rn.f32 	%f1551, %f1050, %f1042, %f1544;
	ld.shared.f32 	%f1552, [_ZZ34rwkv7_state_clampw_backward_kernelI6__halfLi64ELi16EEviiPT_S2_S2_S2_S2_S2_S2_PfS3_S3_S2_S2_S2_S2_S2_S2_E1k+136];
	fma.rn.f32 	%f1553, %f1049, %f1552, %f1546;
	ld.shared.f32 	%f1554, [_ZZ34rwkv7_state_clampw_backward_kernelI6__halfLi64ELi16EEviiPT_S2_S2_S2_S2_S2_S2_PfS3_S3_S2_S2_S2_S2_S2_S2_E1b+136];
	fma.rn.f32 	%f1555, %f1049, %f1554, %f1548;
	fma.rn.f32 	%f1556, %f1050, %f1045, %f1549;
	fma.rn.f32 	%f1557, %f1059, %f2365, %f1550;
	fma.rn.f32 	%f1558, %f1059, %f1051, %f1551;
	ld.shared.f32 	%f1559, [_ZZ34rwkv7_state_clampw_backward_kernelI6__halfLi64ELi16EEviiPT_S2_S2_S2_S2_S2_S2_PfS3_S3_S2_S2_S2_S2_S2_S2_E1k+140];
	fma.rn.f32 	%f1560, %f1058, %f1559, %f1553;
	ld.shared.f32 	%f1561, [_ZZ34rwkv7_state_clampw_backward_kernelI6__halfLi64ELi16EEviiPT_S2_S2_S2_S2_S2_S2_PfS3_S3_S2_S2_S2_S2_S2_S2_E1b+140];
	fma.rn.f32 	%f1562, %f1058, %f1561, %f1555;
	fma.rn.f32 	%f1563, %f1059, %f1054, %f1556;
	fma.rn.f32 	%f1564, %f1068, %f2364, %f1557;
	fma.rn.f32 	%f1565, %f1068, %f1060, %f1558;
	ld.shared.f32 	%f1566, [_ZZ34rwkv7_state_clampw_backward_kernelI6__halfLi64ELi16EEviiPT_S2_S2_S2_S2_S2_S2_PfS3_S3_S2_S2_S2_S2_S2_S2_E1k+144];
	fma.rn.f32 	%f1567, %f1067, %f1566, %f1560;
	ld.shared.f32 	%f1568, [_ZZ34rwkv7_state_clampw_backward_kernelI6__halfLi64ELi16EEviiPT_S2_S2_S2_S2_S2_S2_PfS3_S3_S2_S2_S2_S2_S2_S2_E1b+144];
	fma.rn.f32 	%f1569, %f1067, %f1568, %f1562;
	fma.rn.f32 	%f1570, %f1068, %f1063, %f1563;
	fma.rn.f32 	%f1571, %f1077, %f2363, %f1564;
	fma.rn.f32 	%f1572, %f1077, %f1069, %f1565;
	ld.shared.f32 	%f1573, [_ZZ34rwkv7_state_clampw_backward_kernelI6__halfLi64ELi16EEviiPT_S2_S2_S2_S2_S2_S2_PfS3_S3_S2_S2_S2_S2_S2_S2_E1k+148];
	fma.rn.f32 	%f1574, %f1076, %f1573, %f1567;
	ld.shared.f32 	%f1575, [_ZZ34rwkv7_state_clampw_backward_kernelI6__halfLi64ELi16EEviiPT_S2_S2_S2_S2_S2_S2_PfS3_S3_S2_S2_S2_S2_S2_S2_E1b+148];
	fma.rn.f32 	%f1576, %f1076, %f1575, %f1569;
	fma.rn.f32 	%f1577, %f1077, %f1072, %f1570;
	fma.rn.f32 	%f1578, %f1086, %f2362, %f1571;
	fma.rn.f32 	%f1579, %f1086, %f1078, %f1572;
	ld.shared.f32 	%f1580, [_ZZ34rwkv7_state_clampw_backward_kernelI6__halfLi64ELi16EEviiPT_S2_S2_S2_S2_S2_S2_PfS3_S3_S2_S2_S2_S2_S2_S2_E1k+152];
	fma.rn.f32 	%f1581, %f1085, %f1580, %f1574;
	ld.shared.f32 	%f1582, [_ZZ34rwkv7_state_clampw_backward_kernelI6__halfLi64ELi16EEviiPT_S2_S2_S2_S2_S2_S2_PfS3_S3_S2_S2_S2_S2_S2_S2_E1b+152];
	fma.rn.f32 	%f1583, %f1085, %f1582, %f1576;
	fma.rn.f32 	%f1584, %f1086, %f1081, %f1577;
	fma.rn.f32 	%f1585, %f1095, %f2361, %f1578;
	fma.rn.f32 	%f1586, %f1095, %f1087, %f1579;
	ld.shared.f32 	%f1587, [_ZZ34rwkv7_state_clampw_backward_kernelI6__halfLi64ELi16EEviiPT_S2_S2_S2_S2_S2_S2_PfS3_S3_S2_S2_S2_S2_S2_S2_E1k+156];
	fma.rn.f32 	%f1588, %f1094, %f1587, %f1581;
	ld.shared.f32 	%f1589, [_ZZ34rwkv7_state_clampw_backward_kernelI6__halfLi64ELi16EEviiPT_S2_S2_S2_S2_S2_S2_PfS3_S3_S2_S2_S2_S2_S2_S2_E1b+156];
	fma.rn.f32 	%f1590, %f1094, %f1589, %f1583;
	fma.rn.f32 	%f1591, %f1095, %f1090, %f1584;
	fma.rn.f32 	%f1592, %f1104, %f2360, %f1585;
	fma.rn.f32 	%f1593, %f1104, %f1096, %f1586;
	ld.shared.f32 	%f1594, [_ZZ34rwkv7_state_clampw_backward_kernelI6__halfLi64ELi16EEviiPT_S2_S2_S2_S2_S2_S2_PfS3_S3_S2_S2_S2_S2_S2_S2_E1k+160];
	fma.rn.f32 	%f1595, %f1103, %f1594, %f1588;
	ld.shared.f32 	%f1596, [_ZZ34rwkv7_state_clampw_backward_kernelI6__halfLi64ELi16EEviiPT_S2_S2_S2_S2_S2_S2_PfS3_S3_S2_S2_S2_S2_S2_S2_E1b+160];
	fma.rn.f32 	%f1597, %f1103, %f1596, %f1590;
	fma.rn.f32 	%f1598, %f1104, %f1099, %f1591;
	fma.rn.f32 	%f1599, %f1113, %f2359, %f1592;
	fma.rn.f32 	%f1600, %f1113, %f1105, %f1593;
	ld.shared.f32 	%f1601, [_ZZ34rwkv7_state_clampw_backward_kernelI6__halfLi64ELi16EEviiPT_S2_S2_S2_S2_S2_S2_PfS3_S3_S2_S2_S2_S2_S2_S2_E1k+164];
	fma.rn.f32 	%f1602, %f1112, %f1601, %f1595;
	ld.shared.f32 	%f1603, [_ZZ34rwkv7_state_clampw_backward_kernelI6__halfLi64ELi16EEviiPT_S2_S2_S2_S2_S2_S2_PfS3_S3_S2_S2_S2_S2_S2_S2_E1b+164];
	fma.rn.f32 	%f1604, %f1112, %f1603, %f1597;
	fma.rn.f32 	%f1605, %f1113, %f1108, %f1598;
	fma.rn.f32 	%f1606, %f1122, %f2358, %f1599;
	fma.rn.f32 	%f1607, %f1122, %f1114, %f1600;
	ld.shared.f32 	%f1608, [_ZZ34rwkv7_state_clampw_backward_kernelI6__halfLi64ELi16EEviiPT_S2_S2_S2_S2_S2_S2_PfS3_S3_S2_S2_S2_S2_S2_S2_E1k+168];
	fma.rn.f32 	%f1609, %f1121, %f1608, %f1602;
	ld.shared.f32 	%f1610, [_ZZ34rwkv7_state_clampw_backward_kernelI6__halfLi64ELi16EEviiPT_S2_S2_S2_S2_S2_S2_PfS3_S3_S2_S2_S2_S2_S2_S2_E1b+168];
	fma.rn.f32 	%f1611, %f1121, %f1610, %f1604;
	fma.rn.f32 	%f1612, %f1122, %f1117, %f1605;
	fma.rn.f32 	%f1613, %f1131, %f2357, %f1606;
	fma.rn.f32 	%f1614, %f1131, %f1123, %f1607;
	ld.shared.f32 	%f1615, [_ZZ34rwkv7_state_clampw_backward_kernelI6__halfLi64ELi16EEviiPT_S2_S2_S2_S2_S2_S2_PfS3_S3_S2_S2_S2_S2_S2_S2_E1k+172];
	fma.rn.f32 	%f1616, %f1130, %f1615, %f1609;
	ld.shared.f32 	%f1617, [_ZZ34rwkv7_state_clampw_backward_kernelI6__halfLi64ELi16EEviiPT_S2_S2_S2_S2_S2_S2_PfS3_S3_S2_S2_S2_S2_S2_S2_E1b+172];
	fma.rn.f32 	%f1618, %f1130, %f1617, %f1611;
	fma.rn.f32 	%f1619, %f1131, %f1126, %f1612;
	fma.rn.f32 	%f1620, %f1140, %f2356, %f1613;
	fma.rn.f32 	%f1621, %f1140, %f1132, %f1614;
	ld.shared.f32 	%f1622, [_ZZ34rwkv7_state_clampw_backward_kernelI6__halfLi64ELi16EEviiPT_S2_S2_S2_S2_S2_S2_PfS3_S3_S2_S2_S2_S2_S2_S2_E1k+176];
	fma.rn.f32 	%f1623, %f1139, %f1622, %f1616;
	ld.shared.f32 	%f1624, [_ZZ34rwkv7_state_clampw_backward_kernelI6__halfLi64ELi16EEviiPT_S2_S2_S2_S2_S2_S2_PfS3_S3_S2_S2_S2_S2_S2_S2_E1b+176];
	fma.rn.f32 	%f1625, %f1139, %f1624, %f1618;
	fma.rn.f32 	%f1626, %f1140, %f1135, %f1619;
	fma.rn.f32 	%f1627, %f1149, %f2355, %f1620;
	fma.rn.f32 	%f1628, %f1149, %f1141, %f1621;
	ld.shared.f32 	%f1629, [_ZZ34rwkv7_state_clampw_backward_kernelI6__halfLi64ELi16EEviiPT_S2_S2_S2_S2_S2_S2_PfS3_S3_S2_S2_S2_S2_S2_S2_E1k+180];
	fma.rn.f32 	%f1630, %f1148, %f1629, %f1623;
	ld.shared.f32 	%f1631, [_ZZ34rwkv7_state_clampw_backward_kernelI6__halfLi64ELi16EEviiPT_S2_S2_S2_S2_S2_S2_PfS3_S3_S2_S2_S2_S2_S2_S2_E1b+180];
	fma.rn.f32 	%f1632, %f1148, %f1631, %f1625;
	fma.rn.f32 	%f1633, %f1149, %f1144, %f1626;
	fma.rn.f32 	%f1634, %f1158, %f2354, %f1627;
	fma.rn.f32 	%f1635, %f1158, %f1150, %f1628;
	ld.shared.f32 	%f1636, [_ZZ34rwkv7_state_clampw_backward_kernelI6__halfLi64ELi16EEviiPT_S2_S2_S2_S2_S2_S2_PfS3_S3_S2_S2_S2_S2_S2_S2_E1k+184];
	fma.rn.f32 	%f1637, %f1157, %f1636, %f1630;
	ld.shared.f32 	%f1638, [_ZZ34rwkv7_state_clampw_backward_kernelI6__halfLi64ELi16EEviiPT_S2_S2_S2_S2_S2_S2_PfS3_S3_S2_S2_S2_S2_S2_S2_E1b+184];
	fma.rn.f32 	%f1639, %f1157, %f1638, %f1632;
	fma.rn.f32 	%f1640, %f1158, %f1153, %f1633;
	fma.rn.f32 	%f1641, %f1167, %f2353, %f1634;
	fma.rn.f32 	%f1642, %f1167, %f1159, %f1635;
	ld.shared.f32 	%f1643, [_ZZ34rwkv7_state_clampw_backward_kernelI6__halfLi64ELi16EEviiPT_S2_S2_S2_S2_S2_S2_PfS3_S3_S2_S2_S2_S2_S2_S2_E1k+188];
	fma.rn.f32 	%f1644, %f1166, %f1643, %f1637;
	ld.shared.f32 	%f1645, [_ZZ34rwkv7_state_clampw_backward_kernelI6__halfLi64ELi16EEviiPT_S2_S2_S2_S2_S2_S2_PfS3_S3_S2_S2_S2_S2_S2_S2_E1b+188];
	fma.rn.f32 	%f1646, %f1166, %f1645, %f1639;
	fma.rn.f32 	%f1647, %f1167, %f1162, %f1640;
	fma.rn.f32 	%f1648, %f1176, %f2352, %f1641;
	fma.rn.f32 	%f1649, %f1176, %f1168, %f1642;
	ld.shared.f32 	%f1650, [_ZZ34rwkv7_state_clampw_backward_kernelI6__halfLi64ELi16EEviiPT_S2_S2_S2_S2_S2_S2_PfS3_S3_S2_S2_S2_S2_S2_S2_E1k+192];
	fma.rn.f32 	%f1651, %f1175, %f1650, %f1644;
	ld.shared.f32 	%f1652, [_ZZ34rwkv7_state_clampw_backward_kernelI6__halfLi64ELi16EEviiPT_S2_S2_S2_S2_S2_S2_PfS3_S3_S2_S2_S2_S2_S2_S2_E1b+192];
	fma.rn.f32 	%f1653, %f1175, %f1652, %f1646;
	fma.rn.f32 	%f1654, %f1176, %f1171, %f1647;
	fma.rn.f32 	%f1655, %f1185, %f2351, %f1648;
	fma.rn.f32 	%f1656, %f1185, %f1177, %f1649;
	ld.shared.f32 	%f1657, [_ZZ34rwkv7_state_clampw_backward_kernelI6__halfLi64ELi16EEviiPT_S2_S2_S2_S2_S2_S2_PfS3_S3_S2_S2_S2_S2_S2_S2_E1k+196];
	fma.rn.f32 	%f1658, %f1184, %f1657, %f1651;
	ld.shared.f32 	%f1659, [_ZZ34rwkv7_state_clampw_backward_kernelI6__halfLi64ELi16EEviiPT_S2_S2_S2_S2_S2_S2_PfS3_S3_S2_S2_S2_S2_S2_S2_E1b+196];
	fma.rn.f32 	%f1660, %f1184, %f1659, %f1653;
	fma.rn.f32 	%f1661, %f1185, %f1180, %f1654;
	fma.rn.f32 	%f1662, %f1194, %f2350, %f1655;
	fma.rn.f32 	%f1663, %f1194, %f1186, %f1656;
	ld.shared.f32 	%f1664, [_ZZ34rwkv7_state_clampw_backward_kernelI6__halfLi64ELi16EEviiPT_S2_S2_S2_S2_S2_S2_PfS3_S3_S2_S2_S2_S2_S2_S2_E1k+200];
	fma.rn.f32 	%f1665, %f1193, %f1664, %f1658;
	ld.shared.f32 	%f1666, [_ZZ34rwkv7_state_clampw_backward_kernelI6__halfLi64ELi16EEviiPT_S2_S2_S2_S2_S2_S2_PfS3_S3_S2_S2_S2_S2_S2_S2_E1b+200];
	fma.rn.f32 	%f1667, %f1193, %f1666, %f1660;
	fma.rn.f32 	%f1668, %f1194, %f1189, %f1661;
	fma.rn.f32 	%f1669, %f1203, %f2349, %f1662;
	fma.rn.f32 	%f1670, %f1203, %f1195, %f1663;
	ld.shared.f32 	%f1671, [_ZZ34rwkv7_state_clampw_backward_kernelI6__halfLi64ELi16EEviiPT_S2_S2_S2_S2_S2_S2_PfS3_S3_S2_S2_S2_S2_S2_S2_E1k+204];
	fma.rn.f32 	%f1672, %f1202, %f1671, %f1665;
	ld.shared.f32 	%f1673, [_ZZ34rwkv7_state_clampw_backward_kernelI6__halfLi64ELi16EEviiPT_S2_S2_S2_S2_S2_S2_PfS3_S3_S2_S2_S2_S2_S2_S2_E1b+204];
	fma.rn.f32 	%f1674, %f1202, %f1673, %f1667;
	fma.rn.f32 	%f1675, %f1203, %f1198, %f1668;
	fma.rn.f32 	%f1676, %f1212, %f2348, %f1669;
	fma.rn.f32 	%f1677, %f1212, %f1204, %f1670;
	ld.shared.f32 	%f1678, [_ZZ34rwkv7_state_clampw_backward_kernelI6__halfLi64ELi16EEviiPT_S2_S2_S2_S2_S2_S2_PfS3_S3_S2_S2_S2_S2_S2_S2_E1k+208];
	fma.rn.f32 	%f1679, %f1211, %f1678, %f1672;
	ld.shared.f32 	%f1680, [_ZZ34rwkv7_state_clampw_backward_kernelI6__halfLi64ELi16EEviiPT_S2_S2_S2_S2_S2_S2_PfS3_S3_S2_S2_S2_S2_S2_S2_E1b+208];
	fma.rn.f32 	%f1681, %f1211, %f1680, %f1674;
	fma.rn.f32 	%f1682, %f1212, %f1207, %f1675;
	fma.rn.f32 	%f1683, %f1221, %f2347, %f1676;
	fma.rn.f32 	%f1684, %f1221, %f1213, %f1677;
	ld.shared.f32 	%f1685, [_ZZ34rwkv7_state_clampw_backward_kernelI6__halfLi64ELi16EEviiPT_S2_S2_S2_S2_S2_S2_PfS3_S3_S2_S2_S2_S2_S2_S2_E1k+212];
	fma.rn.f32 	%f1686, %f1220, %f1685, %f1679;
	ld.shared.f32 	%f1687, [_ZZ34rwkv7_state_clampw_backward_kernelI6__halfLi64ELi16EEviiPT_S2_S2_S2_S2_S2_S2_PfS3_S3_S2_S2_S2_S2_S2_S2_E1b+212];
	fma.rn.f32 	%f1688, %f1220, %f1687, %f1681;
	fma.rn.f32 	%f1689, %f1221, %f1216, %f1682;
	fma.rn.f32 	%f1690, %f1230, %f2346, %f1683;
	fma.rn.f32 	%f1691, %f1230, %f1222, %f1684;
	ld.shared.f32 	%f1692, [_ZZ34rwkv7_state_clampw_backward_kernelI6__halfLi64ELi16EEviiPT_S2_S2_S2_S2_S2_S2_PfS3_S3_S2_S2_S2_S2_S2_S2_E1k+216];
	fma.rn.f32 	%f1693, %f1229, %f1692, %f1686;
	ld.shared.f32 	%f1694, [_ZZ34rwkv7_state_clampw_backward_kernelI6__halfLi64ELi16EEviiPT_S2_S2_S2_S2_S2_S2_PfS3_S3_S2_S2_S2_S2_S2_S2_E1b+216];
	fma.rn.f32 	%f1695, %f1229, %f1694, %f1688;
	fma.rn.f32 	%f1696, %f1230, %f1225, %f1689;
	fma.rn.f32 	%f1697, %f1239, %f2345, %f1690;
	fma.rn.f32 	%f1698, %f1239, %f1231, %f1691;
	ld.shared.f32 	%f1699, [_ZZ34rwkv7_state_clampw_backward_kernelI6__halfLi64ELi16EEviiPT_S2_S2_S2_S2_S2_S2_PfS3_S3_S2_S2_S2_S2_S2_S2_E1k+220];
	fma.rn.f32 	%f1700, %f1238, %f1699, %f1693;
	ld.shared.f32 	%f1701, [_ZZ34rwkv7_state_clampw_backward_kernelI6__halfLi64ELi16EEviiPT_S2_S2_S2_S2_S2_S2_PfS3_S3_S2_S2_S2_S2_S2_S2_E1b+220];
	fma.rn.f32 	%f1702, %f1238, %f1701, %f1695;
	fma.rn.f32 	%f1703, %f1239, %f1234, %f1696;
	fma.rn.f32 	%f1704, %f1248, %f2344, %f1697;
	fma.rn.f32 	%f1705, %f1248, %f1240, %f1698;
	ld.shared.f32 	%f1706, [_ZZ34rwkv7_state_clampw_backward_kernelI6__halfLi64ELi16EEviiPT_S2_S2_S2_S2_S2_S2_PfS3_S3_S2_S2_S2_S2_S2_S2_E1k+224];
	fma.rn.f32 	%f1707, %f1247, %f1706, %f1700;
	ld.shared.f32 	%f1708, [_ZZ34rwkv7_state_clampw_backward_kernelI6__halfLi64ELi16EEviiPT_S2_S2_S2_S2_S2_S2_PfS3_S3_S2_S2_S2_S2_S2_S2_E1b+224];
	fma.rn.f32 	%f1709, %f1247, %f1708, %f1702;
	fma.rn.f32 	%f1710, %f1248, %f1243, %f1703;
	fma.rn.f32 	%f1711, %f1257, %f2343, %f1704;
	fma.rn.f32 	%f1712, %f1257, %f1249, %f1705;
	ld.shared.f32 	%f1713, [_ZZ34rwkv7_state_clampw_backward_kernelI6__halfLi64ELi16EEviiPT_S2_S2_S2_S2_S2_S2_PfS3_S3_S2_S2_S2_S2_S2_S2_E1k+228];
	fma.rn.f32 	%f1714, %f1256, %f1713, %f1707;
	ld.shared.f32 	%f1715, [_ZZ34rwkv7_state_clampw_backward_kernelI6__halfLi64ELi16EEviiPT_S2_S2_S2_S2_S2_S2_PfS3_S3_S2_S2_S2_S2_S2_S2_E1b+228];
	fma.rn.f32 	%f1716, %f1256, %f1715, %f1709;
	fma.rn.f32 	%f1717, %f1257, %f1252, %f1710;
	fma.rn.f32 	%f1718, %f1266, %f2342, %f1711;
	fma.rn.f32 	%f1719, %f1266, %f1258, %f1712;
	ld.shared.f32 	%f1720, [_ZZ34rwkv7_state_clampw_backward_kernelI6__halfLi64ELi16EEviiPT_S2_S2_S2_S2_S2_S2_PfS3_S3_S2_S2_S2_S2_S2_S2_E1k+232];
	fma.rn.f32 	%f1721, %f1265, %f1720, %f1714;
	ld.shared.f32 	%f1722, [_ZZ34rwkv7_state_clampw_backward_kernelI6__halfLi64ELi16EEviiPT_S2_S2_S2_S2_S2_S2_PfS3_S3_S2_S2_S2_S2_S2_S2_E1b+232];
	fma.rn.f32 	%f1723, %f1265, %f1722, %f1716;
	fma.rn.f32 	%f1724, %f1266, %f1261, %f1717;
	fma.rn.f32 	%f1725, %f1275, %f2341, %f1718;
	fma.rn.f32 	%f1726, %f1275, %f1267, %f1719;
	ld.shared.f32 	%f1727, [_ZZ34rwkv7_state_clampw_backward_kernelI6__halfLi64ELi16EEviiPT_S2_S2_S2_S2_S2_S2_PfS3_S3_S2_S2_S2_S2_S2_S2_E1k+236];
	fma.rn.f32 	%f1728, %f1274, %f1727, %f1721;
	ld.shared.f32 	%f1729, [_ZZ34rwkv7_state_clampw_backward_kernelI6__halfLi64ELi16EEviiPT_S2_S2_S2_S2_S2_S2_PfS3_S3_S2_S2_S2_S2_S2_S2_E1b+236];
	fma.rn.f32 	%f1730, %f1274, %f1729, %f1723;
	fma.rn.f32 	%f1731, %f1275, %f1270, %f1724;
	fma.rn.f32 	%f1732, %f1284, %f2340, %f1725;
	fma.rn.f32 	%f1733, %f1284, %f1276, %f1726;
	ld.shared.f32 	%f1734, [_ZZ34rwkv7_state_clampw_backward_kernelI6__halfLi64ELi16EEviiPT_S2_S2_S2_S2_S2_S2_PfS3_S3_S2_S2_S2_S2_S2_S2_E1k+240];
	fma.rn.f32 	%f1735, %f1283, %f1734, %f1728;
	ld.shared.f32 	%f1736, [_ZZ34rwkv7_state_clampw_backward_kernelI6__halfLi64ELi16EEviiPT_S2_S2_S2_S2_S2_S2_PfS3_S3_S2_S2_S2_S2_S2_S2_E1b+240];
	fma.rn.f32 	%f1737, %f1283, %f1736, %f1730;
	fma.rn.f32 	%f1738, %f1284, %f1279, %f1731;
	fma.rn.f32 	%f1739, %f1293, %f2339, %f1732;
	fma.rn.f32 	%f1740, %f1293, %f1285, %f1733;
	ld.shared.f32 	%f1741, [_ZZ34rwkv7_state_clampw_backward_kernelI6__halfLi64ELi16EEviiPT_S2_S2_S2_S2_S2_S2_PfS3_S3_S2_S2_S2_S2_S2_S2_E1k+244];
	fma.rn.f32 	%f1742, %f1292, %f1741, %f1735;
	ld.shared.f32 	%f1743, [_ZZ34rwkv7_state_clampw_backward_kernelI6__halfLi64ELi16EEviiPT_S2_S2_S2_S2_S2_S2_PfS3_S3_S2_S2_S2_S2_S2_S2_E1b+244];
	fma.rn.f32 	%f1744, %f1292, %f1743, %f1737;
	fma.rn.f32 	%f1745, %f1293, %f1288, %f1738;
	fma.rn.f32 	%f1746, %f1302, %f2338, %f1739;
	fma.rn.f32 	%f1747, %f1302, %f1294, %f1740;
	ld.shared.f32 	%f1748, [_ZZ34rwkv7_state_clampw_backward_kernelI6__halfLi64ELi16EEviiPT_S2_S2_S2_S2_S2_S2_PfS3_S3_S2_S2_S2_S2_S2_S2_E1k+248];
	fma.rn.f32 	%f1749, %f1301, %f1748, %f1742;
	ld.shared.f32 	%f1750, [_ZZ34rwkv7_state_clampw_backward_kernelI6__halfLi64ELi16EEviiPT_S2_S2_S2_S2_S2_S2_PfS3_S3_S2_S2_S2_S2_S2_S2_E1b+248];
	fma.rn.f32 	%f1751, %f1301, %f1750, %f1744;
	fma.rn.f32 	%f1752, %f1302, %f1297, %f1745;
	fma.rn.f32 	%f1753, %f1311, %f2337, %f1746;
	fma.rn.f32 	%f601, %f1311, %f1303, %f1747;
	ld.shared.f32 	%f1754, [_ZZ34rwkv7_state_clampw_backward_kernelI6__halfLi64ELi16EEviiPT_S2_S2_S2_S2_S2_S2_PfS3_S3_S2_S2_S2_S2_S2_S2_E1k+252];
	fma.rn.f32 	%f602, %f1310, %f1754, %f1749;
	ld.shared.f32 	%f1755, [_ZZ34rwkv7_state_clampw_backward_kernelI6__halfLi64ELi16EEviiPT_S2_S2_S2_S2_S2_S2_PfS3_S3_S2_S2_S2_S2_S2_S2_E1b+252];
	fma.rn.f32 	%f1756, %f1310, %f1755, %f1751;
	fma.rn.f32 	%f603, %f1311, %f1306, %f1752;
	mul.f32 	%f1757, %f1753, 0fBF1B4598;
	mul.f32 	%f1758, %f734, %f1757;
	mul.f32 	%f1759, %f194, %f1758;
	mov.f32 	%f1760, 0f3F800000;
	sub.f32 	%f1761, %f1760, %f194;
	mul.f32 	%f600, %f1761, %f1759;
	// begin inline asm
	{  cvt.rn.f16.f32 %rs9, %f600;}

	// end inline asm
	cvta.to.global.u64 	%rd44, %rd71;
	add.s64 	%rd45, %rd44, %rd42;
	st.global.u16 	[%rd45], %rs9;
	// begin inline asm
	{  cvt.rn.f16.f32 %rs10, %f601;}

	// end inline asm
	cvta.to.global.u64 	%rd46, %rd72;
	add.s64 	%rd47, %rd46, %rd42;
	st.global.u16 	[%rd47], %rs10;
	// begin inline asm
	{  cvt.rn.f16.f32 %rs11, %f602;}

	// end inline asm
	cvta.to.global.u64 	%rd48, %rd73;
	add.s64 	%rd49, %rd48, %rd42;
	st.global.u16 	[%rd49], %rs11;
	// begin inline asm
	{  cvt.rn.f16.f32 %rs12, %f603;}

	// end inline asm
	cvta.to.global.u64 	%rd50, %rd75;
	add.s64 	%rd51, %rd50, %rd42;
	st.global.u16 	[%rd51], %rs12;
	bar.sync 	0;
	mov.u32 	%r53, %tid.x;
	shl.b32 	%r54, %r53, 2;
	mov.u32 	%r55, _ZZ34rwkv7_state_clampw_backward_kernelI6__halfLi64ELi16EEviiPT_S2_S2_S2_S2_S2_S2_PfS3_S3_S2_S2_S2_S2_S2_S2_E10dSb_shared;
	add.s32 	%r56, %r55, %r54;
	st.shared.f32 	[%r56], %f1756;
	bar.sync 	0;
	ld.shared.f32 	%f1762, [_ZZ34rwkv7_state_clampw_backward_kernelI6__halfLi64ELi16EEviiPT_S2_S2_S2_S2_S2_S2_PfS3_S3_S2_S2_S2_S2_S2_S2_E10dSb_shared];
	fma.rn.f32 	%f1763, %f2400, %f1762, 0f00000000;
	ld.shared.f32 	%f1764, [_ZZ34rwkv7_state_clampw_backward_kernelI6__halfLi64ELi16EEviiPT_S2_S2_S2_S2_S2_S2_PfS3_S3_S2_S2_S2_S2_S2_S2_E10dSb_shared+4];
	fma.rn.f32 	%f1765, %f2399, %f1764, %f1763;
	ld.shared.f32 	%f1766, [_ZZ34rwkv7_state_clampw_backward_kernelI6__halfLi64ELi16EEviiPT_S2_S2_S2_S2_S2_S2_PfS3_S3_S2_S2_S2_S2_S2_S2_E10dSb_shared+8];
	fma.rn.f32 	%f1767, %f2398, %f1766, %f1765;
	ld.shared.f32 	%f1768, [_ZZ34rwkv7_state_clampw_backward_kernelI6__halfLi64ELi16EEviiPT_S2_S2_S2_S2_S2_S2_PfS3_S3_S2_S2_S2_S2_S2_S2_E10dSb_shared+12];
	fma.rn.f32 	%f1769, %f2397, %f1768, %f1767;
	ld.shared.f32 	%f1770, [_ZZ34rwkv7_state_clampw_backward_kernelI6__halfLi64ELi16EEviiPT_S2_S2_S2_S2_S2_S2_PfS3_S3_S2_S2_S2_S2_S2_S2_E10dSb_shared+16];
	fma.rn.f32 	%f1771, %f2396, %f1770, %f1769;
	ld.shared.f32 	%f1772, [_ZZ34rwkv7_state_clampw_backward_kernelI6__halfLi64ELi16EEviiPT_S2_S2_S2_S2_S2_S2_PfS3_S3_S2_S2_S2_S2_S2_S2_E10dSb_shared+20];
	fma.rn.f32 	%f1773, %f2395, %f1772, %f1771;
	ld.shared.f32 	%f1774, [_ZZ34rwkv7_state_clampw_backward_kernelI6__halfLi64ELi16EEviiPT_S2_S2_S2_S2_S2_S2_PfS3_S3_S2_S2_S2_S2_S2_S2_E10dSb_shared+24];
	fma.rn.f32 	%f1775, %f2394, %f1774, %f1773;
	ld.shared.f32 	%f1776, [_ZZ34rwkv7_state_clampw_backward_kernelI6__halfLi64ELi16EEviiPT_S2_S2_S2_S2_S2_S2_PfS3_S3_S2_S2_S2_S2_S2_S2_E10dSb_shared+28];
	fma.rn.f32 	%f1777, %f2393, %f1776, %f1775;
	ld.shared.f32 	%f1778, [_ZZ34rwkv7_state_clampw_backward_kernelI6__halfLi64ELi16EEviiPT_S2_S2_S2_S2_S2_S2_PfS3_S3_S2_S2_S2_S2_S2_S2_E10dSb_shared+32];
	fma.rn.f32 	%f1779, %f2392, %f1778, %f1777;
	ld.shared.f32 	%f1780, [_ZZ34rwkv7_state_clampw_backward_kernelI6__halfLi64ELi16EEviiPT_S2_S2_S2_S2_S2_S2_PfS3_S3_S2_S2_S2_S2_S2_S2_E10dSb_shared+36];
	fma.rn.f32 	%f1781, %f2391, %f1780, %f1779;
	ld.shared.f32 	%f1782, [_ZZ34rwkv7_state_clampw_backward_kernelI6__halfLi64ELi16EEviiPT_S2_S2_S2_S2_S2_S2_PfS3_S3_S2_S2_S2_S2_S2_S2_E10dSb_shared+40];
	fma.rn.f32 	%f1783, %f2390, %f1782, %f1781;
	ld.shared.f32 	%f1784, [_ZZ34rwkv7_state_clampw_backward_kernelI6__halfLi64ELi16EEviiPT_S2_S2_S2_S2_S2_S2_PfS3_S3_S2_S2_S2_S2_S2_S2_E10dSb_shared+44];
	fma.rn.f32 	%f1785, %f2389, %f1784, %f1783;
	ld.shared.f32 	%f1786, [_ZZ34rwkv7_state_clampw_backward_kernelI6__halfLi64ELi16EEviiPT_S2_S2_S2_S2_S2_S2_PfS3_S3_S2_S2_S2_S2_S2_S2_E10dSb_shared+48];
	fma.rn.f32 	%f1787, %f2388, %f1786, %f1785;
	ld.shared.f32 	%f1788, [_ZZ34rwkv7_state_clampw_backward_kernelI6__halfLi64ELi16EEviiPT_S2_S2_S2_S2_S2_S2_PfS3_S3_S2_S2_S2_S2_S2_S2_E10dSb_shared+52];
	fma.rn.f32 	%f1789, %f2387, %f1788, %f1787;
	ld.shared.f32 	%f1790, [_ZZ34rwkv7_state_clampw_backward_kernelI6__halfLi64ELi16EEviiPT_S2_S2_S2_S2_S2_S2_PfS3_S3_S2_S2_S2_S2_S2_S2_E10dSb_shared+56];
	fma.rn.f32 	%f1791, %f2386, %f1790, %f1789;
	ld.shared.f32 	%f1792, [_ZZ34rwkv7_state_clampw_backward_kernelI6__halfLi64ELi16EEviiPT_S2_S2_S2_S2_S2_S2_PfS3_S3_S2_S2_S2_S2_S2_S2_E10dSb_shared+60];
	fma.rn.f32 	%f1793, %f2385, %f1792, %f1791;
	ld.shared.f32 	%f1794, [_ZZ34rwkv7_state_clampw_backward_kernelI6__halfLi64ELi16EEviiPT_S2_S2_S2_S2_S2_S2_PfS3_S3_S2_S2_S2_S2_S2_S2_E10dSb_shared+64];
	fma.rn.f32 	%f1795, %f2384, %f1794, %f1793;
	ld.shared.f32 	%f1796, [_ZZ34rwkv7_state_clampw_backward_kernelI6__halfLi64ELi16EEviiPT_S2_S2_S2_S2_S2_S2_PfS3_S3_S2_S2_S2_S2_S2_S2_E10dSb_shared+68];
	fma.rn.f32 	%f1797, %f2383, %f1796, %f1795;
	ld.shared.f32 	%f1798, [_ZZ34rwkv7_state_clampw_backward_kernelI6__halfLi64ELi16EEviiPT_S2_S2_S2_S2_S2_S2_PfS3_S3_S2_S2_S2_S2_S2_S2_E10dSb_shared+72];
	fma.rn.f32 	%f1799, %f2382, %f1798, %f1797;
	ld.shared.f32 	%f1800, [_ZZ34rwkv7_state_clampw_backward_kernelI6__halfLi64ELi16EEviiPT_S2_S2_S2_S2_S2_S2_PfS3_S3_S2_S2_S2_S2_S2_S2_E10dSb_shared+76];
	fma.rn.f32 	%f1801, %f2381, %f1800, %f1799;
	ld.shared.f32 	%f1802, [_ZZ34rwkv7_state_clampw_backward_kernelI6__halfLi64ELi16EEviiPT_S2_S2_S2_S2_S2_S2_PfS3_S3_S2_S2_S2_S2_S2_S2_E10dSb_shared+80];
	fma.rn.f32 	%f1803, %f2380, %f1802, %f1801;
	ld.shared.f32 	%f1804, [_ZZ34rwkv7_state_clampw_backward_kernelI6__halfLi64ELi16EEviiPT_S2_S2_S2_S2_S2_S2_PfS3_S3_S2_S2_S2_S2_S2_S2_E10dSb_shared+84];
	fma.rn.f32 	%f1805, %f2379, %f1804, %f1803;
	ld.shared.f32 	%f1806, [_ZZ34rwkv7_state_clampw_backward_kernelI6__halfLi64ELi16EEviiPT_S2_S2_S2_S2_S2_S2_PfS3_S3_S2_S2_S2_S2_S2_S2_E10dSb_shared+88];
	fma.rn.f32 	%f1807, %f2378, %f1806, %f1805;
	ld.shared.f32 	%f1808, [_ZZ34rwkv7_state_clampw_backward_kernelI6__halfLi64ELi16EEviiPT_S2_S2_S2_S2_S2_S2_PfS3_S3_S2_S2_S2_S2_S2_S2_E10dSb_shared+92];
	fma.rn.f32 	%f1809, %f2377, %f1808, %f1807;
	ld.shared.f32 	%f1810, [_ZZ34rwkv7_state_clampw_backward_kernelI6__halfLi64ELi16EEviiPT_S2_S2_S2_S2_S2_S2_PfS3_S3_S2_S2_S2_S2_S2_S2_E10dSb_shared+96];
	fma.rn.f32 	%f1811, %f2376, %f1810, %f1809;
	ld.shared.f32 	%f1812, [_ZZ34rwkv7_state_clampw_backward_kernelI6__halfLi64ELi16EEviiPT_S2_S2_S2_S2_S2_S2_PfS3_S3_S2_S2_S2_S2_S2_S2_E10dSb_shared+100];
	fma.rn.f32 	%f1813, %f2375, %f1812, %f1811;
	ld.shared.f32 	%f1814, [_ZZ34rwkv7_state_clampw_backward_kernelI6__halfLi64ELi16EEviiPT_S2_S2_S2_S2_S2_S2_PfS3_S3_S2_S2_S2_S2_S2_S2_E10dSb_shared+104];
	fma.rn.f32 	%f1815, %f2374, %f1814, %f1813;
	ld.shared.f32 	%f1816, [_ZZ34rwkv7_state_clampw_backward_kernelI6__halfLi64ELi16EEviiPT_S2_S2_S2_S2_S2_S2_PfS3_S3_S2_S2_S2_S2_S2_S2_E10dSb_shared+108];
	fma.rn.f32 	%f1817, %f2373, %f1816, %f1815;
	ld.shared.f32 	%f1818, [_ZZ34rwkv7_state_clampw_backward_kernelI6__halfLi64ELi16EEviiPT_S2_S2_S2_S2_S2_S2_PfS3_S3_S2_S2_S2_S2_S2_S2_E10dSb_shared+112];
	fma.rn.f32 	%f1819, %f2372, %f1818, %f1817;
	ld.shared.f32 	%f1820, [_ZZ34rwkv7_state_clampw_backward_kernelI6__halfLi64ELi16EEviiPT_S2_S2_S2_S2_S2_S2_PfS3_S3_S2_S2_S2_S2_S2_S2_E10dSb_shared+116];
	fma.rn.f32 	%f1821, %f2371, %f1820, %f1819;
	ld.shared.f32 	%f1822, [_ZZ34rwkv7_state_clampw_backward_kernelI6__halfLi64ELi16EEviiPT_S2_S2_S2_S2_S2_S2_PfS3_S3_S2_S2_S2_S2_S2_S2_E10dSb_shared+120];
	fma.rn.f32 	%f1823, %f2370, %f1822, %f1821;
	ld.shared.f32 	%f1824, [_ZZ34rwkv7_state_clampw_backward_kernelI6__halfLi64ELi16EEviiPT_S2_S2_S2_S2_S2_S2_PfS3_S3_S2_S2_S2_S2_S2_S2_E10dSb_shared+124];
	fma.rn.f32 	%f1825, %f2369, %f1824, %f1823;
	ld.shared.f32 	%f1826, [_ZZ34rwkv7_state_clampw_backward_kernelI6__halfLi64ELi16EEviiPT_S2_S2_S2_S2_S2_S2_PfS3_S3_S2_S2_S2_S2_S2_S2_E10dSb_shared+128];
	fma.rn.f32 	%f1827, %f2368, %f1826, %f1825;
	ld.shared.f32 	%f1828, [_ZZ34rwkv7_state_clampw_backward_kernelI6__halfLi64ELi16EEviiPT_S2_S2_S2_S2_S2_S2_PfS3_S3_S2_S2_S2_S2_S2_S2_E10dSb_shared+132];
	fma.rn.f32 	%f1829, %f2367, %f1828, %f1827;
	ld.shared.f32 	%f1830, [_ZZ34rwkv7_state_clampw_backward_kernelI6__halfLi64ELi16EEviiPT_S2_S2_S2_S2_S2_S2_PfS3_S3_S2_S2_S2_S2_S2_S2_E10dSb_shared+136];
	fma.rn.f32 	%f1831, %f2366, %f1830, %f1829;
	ld.shared.f32 	%f1832, [_ZZ34rwkv7_state_clampw_backward_kernelI6__halfLi64ELi16EEviiPT_S2_S2_S2_S2_S2_S2_PfS3_S3_S2_S2_S2_S2_S2_S2_E10dSb_shared+140];
	fma.rn.f32 	%f1833, %f2365, %f1832, %f1831;
	ld.shared.f32 	%f1834, [_ZZ34rwkv7_state_clampw_backward_kernelI6__halfLi64ELi16EEviiPT_S2_S2_S2_S2_S2_S2_PfS3_S3_S2_S2_S2_S2_S2_S2_E10dSb_shared+144];
	fma.rn.f32 	%f1835, %f2364, %f1834, %f1833;
	ld.shared.f32 	%f1836, [_ZZ34rwkv7_state_clampw_backward_kernelI6__halfLi64ELi16EEviiPT_S2_S2_S2_S2_S2_S2_PfS3_S3_S2_S2_S2_S2_S2_S2_E10dSb_shared+148];
	fma.rn.f32 	%f1837, %f2363, %f1836, %f1835;
	ld.shared.f32 	%f1838, [_ZZ34rwkv7_state_clampw_backward_kernelI6__halfLi64ELi16EEviiPT_S2_S2_S2_S2_S2_S2_PfS3_S3_S2_S2_S2_S2_S2_S2_E10dSb_shared+152];
	fma.rn.f32 	%f1839, %f2362, %f1838, %f1837;
	ld.shared.f32 	%f1840, [_ZZ34rwkv7_state_clampw_backward_kernelI6__halfLi64ELi16EEviiPT_S2_S2_S2_S2_S2_S2_PfS3_S3_S2_S2_S2_S2_S2_S2_E10dSb_shared+156];
	fma.rn.f32 	%f1841, %f2361, %f1840, %f1839;
	ld.shared.f32 	%f1842, [_ZZ34rwkv7_state_clampw_backward_kernelI6__halfLi64ELi16EEviiPT_S2_S2_S2_S2_S2_S2_PfS3_S3_S2_S2_S2_S2_S2_S2_E10dSb_shared+160];
	fma.rn.f32 	%f1843, %f2360, %f1842, %f1841;
	ld.shared.f32 	%f1844, [_ZZ34rwkv7_state_clampw_backward_kernelI6__halfLi64ELi16EEviiPT_S2_S2_S2_S2_S2_S2_PfS3_S3_S2_S2_S2_S2_S2_S2_E10dSb_shared+164];
	fma.rn.f32 	%f1845, %f2359, %f1844, %f1843;
	ld.shared.f32 	%f1846, [_ZZ34rwkv7_state_clampw_backward_kernelI6__halfLi64ELi16EEviiPT_S2_S2_S2_S2_S2_S2_PfS3_S3_S2_S2_S2_S2_S2_S2_E10dSb_shared+168];
	fma.rn.f32 	%f1847, %f2358, %f1846, %f1845;
	ld.shared.f32 	%f1848, [_ZZ34rwkv7_state_clampw_backward_kernelI6__halfLi64ELi16EEviiPT_S2_S2_S2_S2_S2_S2_PfS3_S3_S2_S2_S2_S2_S2_S2_E10dSb_shared+172];
	fma.rn.f32 	%f1849, %f2357, %f1848, %f1847;
	ld.shared.f32 	%f1850, [_ZZ34rwkv7_state_clampw_backward_kernelI6__halfLi64ELi16EEviiPT_S2_S2_S2_S2_S2_S2_PfS3_S3_S2_S2_S2_S2_S2_S2_E10dSb_shared+176];
	fma.rn.f32 	%f1851, %f2356, %f1850, %f1849;
	ld.shared.f32 	%f1852, [_ZZ34rwkv7_state_clampw_backward_kernelI6__halfLi64ELi16EEviiPT_S2_S2_S2_S2_S2_S2_PfS3_S3_S2_S2_S2_S2_S2_S2_E10dSb_shared+180];
	fma.rn.f32 	%f1853, %f2355, %f1852, %f1851;
	ld.shared.f32 	%f1854, [_ZZ34rwkv7_state_clampw_backward_kernelI6__halfLi64ELi16EEviiPT_S2_S2_S2_S2_S2_S2_PfS3_S3_S2_S2_S2_S2_S2_S2_E10dSb_shared+184];
	fma.rn.f32 	%f1855, %f2354, %f1854, %f1853;
	ld.shared.f32 	%f1856, [_ZZ34rwkv7_state_clampw_backward_kernelI6__halfLi64ELi16EEviiPT_S2_S2_S2_S2_S2_S2_PfS3_S3_S2_S2_S2_S2_S2_S2_E10dSb_shared+188];
	fma.rn.f32 	%f1857, %f2353, %f1856, %f1855;
	ld.shared.f32 	%f1858, [_ZZ34rwkv7_state_clampw_backward_kernelI6__halfLi64ELi16EEviiPT_S2_S2_S2_S2_S2_S2_PfS3_S3_S2_S2_S2_S2_S2_S2_E10dSb_shared+192];
	fma.rn.f32 	%f1859, %f2352, %f1858, %f1857;
	ld.shared.f32 	%f1860, [_ZZ34rwkv7_state_clampw_backward_kernelI6__halfLi64ELi16EEviiPT_S2_S2_S2_S2_S2_S2_PfS3_S3_S2_S2_S2_S2_S2_S2_E10dSb_shared+196];
	fma.rn.f32 	%f1861, %f2351, %f1860, %f1859;
	ld.shared.f32 	%f1862, [_ZZ34rwkv7_state_clampw_backward_kernelI6__halfLi64ELi16EEviiPT_S2_S2_S2_S2_S2_S2_PfS3_S3_S2_S2_S2_S2_S2_S2_E10dSb_shared+200];
	fma.rn.f32 	%f1863, %f2350, %f1862, %f1861;
	ld.shared.f32 	%f1864, [_ZZ34rwkv7_state_clampw_backward_kernelI6__halfLi64ELi16EEviiPT_S2_S2_S2_S2_S2_S2_PfS3_S3_S2_S2_S2_S2_S2_S2_E10dSb_shared+204];
	fma.rn.f32 	%f1865, %f2349, %f1864, %f1863;
	ld.shared.f32 	%f1866, [_ZZ34rwkv7_state_clampw_backward_kernelI6__halfLi64ELi16EEviiPT_S2_S2_S2_S2_S2_S2_PfS3_S3_S2_S2_S2_S2_S2_S2_E10dSb_shared+208];
	fma.rn.f32 	%f1867, %f2348, %f1866, %f1865;
	ld.shared.f32 	%f1868, [_ZZ34rwkv7_state_clampw_backward_kernelI6__halfLi64ELi16EEviiPT_S2_S2_S2_S2_S2_S2_PfS3_S3_S2_S2_S2_S2_S2_S2_E10dSb_shared+212];
	fma.rn.f32 	%f1869, %f2347, %f1868, %f1867;
	ld.shared.f32 	%f1870, [_ZZ34rwkv7_state_clampw_backward_kernelI6__halfLi64ELi16EEviiPT_S2_S2_S2_S2_S2_S2_PfS3_S3_S2_S2_S2_S2_S2_S2_E10dSb_shared+216];
	fma.rn.f32 	%f1871, %f2346, %f1870, %f1869;
	ld.shared.f32 	%f1872, [_ZZ34rwkv7_state_clampw_backward_kernelI6__halfLi64ELi16EEviiPT_S2_S2_S2_S2_S2_S2_PfS3_S3_S2_S2_S2_S2_S2_S2_E10dSb_shared+220];
	fma.rn.f32 	%f1873, %f2345, %f1872, %f1871;
	ld.shared.f32 	%f1874, [_ZZ34rwkv7_state_clampw_backward_kernelI6__halfLi64ELi16EEviiPT_S2_S2_S2_S2_S2_S2_PfS3_S3_S2_S2_S2_S2_S2_S2_E10dSb_shared+224];
	fma.rn.f32 	%f1875, %f2344, %f1874, %f1873;
	ld.shared.f32 	%f1876, [_ZZ34rwkv7_state_clampw_backward_kernelI6__halfLi64ELi16EEviiPT_S2_S2_S2_S2_S2_S2_PfS3_S3_S2_S2_S2_S2_S2_S2_E10dSb_shared+228];
	fma.rn.f32 	%f1877, %f2343, %f1876, %f1875;
	ld.shared.f32 	%f1878, [_ZZ34rwkv7_state_clampw_backward_kernelI6__halfLi64ELi16EEviiPT_S2_S2_S2_S2_S2_S2_PfS3_S3_S2_S2_S2_S2_S2_S2_E10dSb_shared+232];
	fma.rn.f32 	%f1879, %f2342, %f1878, %f1877;
	ld.shared.f32 	%f1880, [_ZZ34rwkv7_state_clampw_backward_kernelI6__halfLi64ELi16EEviiPT_S2_S2_S2_S2_S2_S2_PfS3_S3_S2_S2_S2_S2_S2_S2_E10dSb_shared+236];
	fma.rn.f32 	%f1881, %f2341, %f1880, %f1879;
	ld.shared.f32 	%f1882, [_ZZ34rwkv7_state_clampw_backward_kernelI6__halfLi64ELi16EEviiPT_S2_S2_S2_S2_S2_S2_PfS3_S3_S2_S2_S2_S2_S2_S2_E10dSb_shared+240];
	fma.rn.f32 	%f1883, %f2340, %f1882, %f1881;
	ld.shared.f32 	%f1884, [_ZZ34rwkv7_state_clampw_backward_kernelI6__halfLi64ELi16EEviiPT_S2_S2_S2_S2_S2_S2_PfS3_S3_S2_S2_S2_S2_S2_S2_E10dSb_shared+244];
	fma.rn.f32 	%f1885, %f2339, %f1884, %f1883;
	ld.shared.f32 	%f1886, [_ZZ34rwkv7_state_clampw_backward_kernelI6__halfLi64ELi16EEviiPT_S2_S2_S2_S2_S2_S2_PfS3_S3_S2_S2_S2_S2_S2_S2_E10dSb_shared+248];
	fma.rn.f32 	%f1887, %f2338, %f1886, %f1885;
	ld.shared.f32 	%f1888, [_ZZ34rwkv7_state_clampw_backward_kernelI6__halfLi64ELi16EEviiPT_S2_S2_S2_S2_S2_S2_PfS3_S3_S2_S2_S2_S2_S2_S2_E10dSb_shared+252];
	fma.rn.f32 	%f604, %f2337, %f1888, %f1887;
	// begin inline asm
	{  cvt.rn.f16.f32 %rs13, %f604;}

	// end inline asm
	cvta.to.global.u64 	%rd52, %rd74;
	add.s64 	%rd53, %rd52, %rd42;
	st.global.u16 	[%rd53], %rs13;
	ld.shared.f32 	%f1889, [_ZZ34rwkv7_state_clampw_backward_kernelI6__halfLi64ELi16EEviiPT_S2_S2_S2_S2_S2_S2_PfS3_S3_S2_S2_S2_S2_S2_S2_E1w];
	ld.shared.f32 	%f1890, [_ZZ34rwkv7_state_clampw_backward_kernelI6__halfLi64ELi16EEviiPT_S2_S2_S2_S2_S2_S2_PfS3_S3_S2_S2_S2_S2_S2_S2_E1a];
	mul.f32 	%f1891, %f1756, %f1890;
	fma.rn.f32 	%f2464, %f743, %f1889, %f1891;
	mul.f32 	%f1892, %f589, %f1762;
	fma.rn.f32 	%f2336, %f734, %f744, %f1892;
	ld.shared.f32 	%f1893, [_ZZ34rwkv7_state_clampw_backward_kernelI6__halfLi64ELi16EEviiPT_S2_S2_S2_S2_S2_S2_PfS3_S3_S2_S2_S2_S2_S2_S2_E1w+4];
	ld.shared.f32 	%f1894, [_ZZ34rwkv7_state_clampw_backward_kernelI6__halfLi64ELi16EEviiPT_S2_S2_S2_S2_S2_S2_PfS3_S3_S2_S2_S2_S2_S2_S2_E1a+4];
	mul.f32 	%f1895, %f1756, %f1894;
	fma.rn.f32 	%f2463, %f752, %f1893, %f1895;
	mul.f32 	%f1896, %f589, %f1764;
	fma.rn.f32 	%f2335, %f734, %f753, %f1896;
	ld.shared.f32 	%f1897, [_ZZ34rwkv7_state_clampw_backward_kernelI6__halfLi64ELi16EEviiPT_S2_S2_S2_S2_S2_S2_PfS3_S3_S2_S2_S2_S2_S2_S2_E1w+8];
	ld.shared.f32 	%f1898, [_ZZ34rwkv7_state_clampw_backward_kernelI6__halfLi64ELi16EEviiPT_S2_S2_S2_S2_S2_S2_PfS3_S3_S2_S2_S2_S2_S2_S2_E1a+8];
	mul.f32 	%f1899, %f1756, %f1898;
	fma.rn.f32 	%f2462, %f761, %f1897, %f1899;
	mul.f32 	%f1900, %f589, %f1766;
	fma.rn.f32 	%f2334, %f734, %f762, %f1900;
	ld.shared.f32 	%f1901, [_ZZ34rwkv7_state_clampw_backward_kernelI6__halfLi64ELi16EEviiPT_S2_S2_S2_S2_S2_S2_PfS3_S3_S2_S2_S2_S2_S2_S2_E1w+12];
	ld.shared.f32 	%f1902, [_ZZ34rwkv7_state_clampw_backward_kernelI6__halfLi64ELi16EEviiPT_S2_S2_S2_S2_S2_S2_PfS3_S3_S2_S2_S2_S2_S2_S2_E1a+12];
	mul.f32 	%f1903, %f1756, %f1902;
	fma.rn.f32 	%f2461, %f770, %f1901, %f1903;
	mul.f32 	%f1904, %f589, %f1768;
	fma.rn.f32 	%f2333, %f734, %f771, %f1904;
	ld.shared.f32 	%f1905, [_ZZ34rwkv7_state_clampw_backward_kernelI6__halfLi64ELi16EEviiPT_S2_S2_S2_S2_S2_S2_PfS3_S3_S2_S2_S2_S2_S2_S2_E1w+16];
	ld.shared.f32 	%f1906, [_ZZ34rwkv7_state_clampw_backward_kernelI6__halfLi64ELi16EEviiPT_S2_S2_S2_S2_S2_S2_PfS3_S3_S2_S2_S2_S2_S2_S2_E1a+16];
	mul.f32 	%f1907, %f1756, %f1906;
	fma.rn.f32 	%f2460, %f779, %f1905, %f1907;
	mul.f32 	%f1908, %f589, %f1770;
	fma.rn.f32 	%f2332, %f734, %f780, %f1908;
	ld.shared.f32 	%f1909, [_ZZ34rwkv7_state_clampw_backward_kernelI6__halfLi64ELi16EEviiPT_S2_S2_S2_S2_S2_S2_PfS3_S3_S2_S2_S2_S2_S2_S2_E1w+20];
	ld.shared.f32 	%f1910, [_ZZ34rwkv7_state_clampw_backward_kernelI6__halfLi64ELi16EEviiPT_S2_S2_S2_S2_S2_S2_PfS3_S3_S2_S2_S2_S2_S2_S2_E1a+20];
	mul.f32 	%f1911, %f1756, %f1910;
	fma.rn.f32 	%f2459, %f788, %f1909, %f1911;
	mul.f32 	%f1912, %f589, %f1772;
	fma.rn.f32 	%f2331, %f734, %f789, %f1912;
	ld.shared.f32 	%f1913, [_ZZ34rwkv7_state_clampw_backward_kernelI6__halfLi64ELi16EEviiPT_S2_S2_S2_S2_S2_S2_PfS3_S3_S2_S2_S2_S2_S2_S2_E1w+24];
	ld.shared.f32 	%f1914, [_ZZ34rwkv7_state_clampw_backward_kernelI6__halfLi64ELi16EEviiPT_S2_S2_S2_S2_S2_S2_PfS3_S3_S2_S2_S2_S2_S2_S2_E1a+24];
	mul.f32 	%f1915, %f1756, %f1914;
	fma.rn.f32 	%f2458, %f797, %f1913, %f1915;
	mul.f32 	%f1916, %f589, %f1774;
	fma.rn.f32 	%f2330, %f734, %f798, %f1916;
	ld.shared.f32 	%f1917, [_ZZ34rwkv7_state_clampw_backward_kernelI6__halfLi64ELi16EEviiPT_S2_S2_S2_S2_S2_S2_PfS3_S3_S2_S2_S2_S2_S2_S2_E1w+28];
	ld.shared.f32 	%f1918, [_ZZ34rwkv7_state_clampw_backward_kernelI6__halfLi64ELi16EEviiPT_S2_S2_S2_S2_S2_S2_PfS3_S3_S2_S2_S2_S2_S2_S2_E1a+28];
	mul.f32 	%f1919, %f1756, %f1918;
	fma.rn.f32 	%f2457, %f806, %f1917, %f1919;
	mul.f32 	%f1920, %f589, %f1776;
	fma.rn.f32 	%f2329, %f734, %f807, %f1920;
	ld.shared.f32 	%f1921, [_ZZ34rwkv7_state_clampw_backward_kernelI6__halfLi64ELi16EEviiPT_S2_S2_S2_S2_S2_S2_PfS3_S3_S2_S2_S2_S2_S2_S2_E1w+32];
	ld.shared.f32 	%f1922, [_ZZ34rwkv7_state_clampw_backward_kernelI6__halfLi64ELi16EEviiPT_S2_S2_S2_S2_S2_S2_PfS3_S3_S2_S2_S2_S2_S2_S2_E1a+32];
	mul.f32 	%f1923, %f1756, %f1922;
	fma.rn.f32 	%f2456, %f815, %f1921, %f1923;
	mul.f32 	%f1924, %f589, %f1778;
	fma.rn.f32 	%f2328, %f734, %f816, %f1924;
	ld.shared.f32 	%f1925, [_ZZ34rwkv7_state_clampw_backward_kernelI6__halfLi64ELi16EEviiPT_S2_S2_S2_S2_S2_S2_PfS3_S3_S2_S2_S2_S2_S2_S2_E1w+36];
	ld.shared.f32 	%f1926, [_ZZ34rwkv7_state_clampw_backward_kernelI6__halfLi64ELi16EEviiPT_S2_S2_S2_S2_S2_S2_PfS3_S3_S2_S2_S2_S2_S2_S2_E1a+36];
	mul.f32 	%f1927, %f1756, %f1926;
	fma.rn.f32 	%f2455, %f824, %f1925, %f1927;
	mul.f32 	%f1928, %f589, %f1780;
	fma.rn.f32 	%f2327, %f734, %f825, %f1928;
	ld.shared.f32 	%f1929, [_ZZ34rwkv7_state_clampw_backward_kernelI6__halfLi64ELi16EEviiPT_S2_S2_S2_S2_S2_S2_PfS3_S3_S2_S2_S2_S2_S2_S2_E1w+40];
	ld.shared.f32 	%f1930, [_ZZ34rwkv7_state_clampw_backward_kernelI6__halfLi64ELi16EEviiPT_S2_S2_S2_S2_S2_S2_PfS3_S3_S2_S2_S2_S2_S2_S2_E1a+40];
	mul.f32 	%f1931, %f1756, %f1930;
	fma.rn.f32 	%f2454, %f833, %f1929, %f1931;
	mul.f32 	%f1932, %f589, %f1782;
	fma.rn.f32 	%f2326, %f734, %f834, %f1932;
	ld.shared.f32 	%f1933, [_ZZ34rwkv7_state_clampw_backward_kernelI6__halfLi64ELi16EEviiPT_S2_S2_S2_S2_S2_S2_PfS3_S3_S2_S2_S2_S2_S2_S2_E1w+44];
	ld.shared.f32 	%f1934, [_ZZ34rwkv7_state_clampw_backward_kernelI6__halfLi64ELi16EEviiPT_S2_S2_S2_S2_S2_S2_PfS3_S3_S2_S2_S2_S2_S2_S2_E1a+44];
	mul.f32 	%f1935, %f1756, %f1934;
	fma.rn.f32 	%f2453, %f842, %f1933, %f1935;
	mul.f32 	%f1936, %f589, %f1784;
	fma.rn.f32 	%f2325, %f734, %f843, %f1936;
	ld.shared.f32 	%f1937, [_ZZ34rwkv7_state_clampw_backward_kernelI6__halfLi64ELi16EEviiPT_S2_S2_S2_S2_S2_S2_PfS3_S3_S2_S2_S2_S2_S2_S2_E1w+48];
	ld.shared.f32 	%f1938, [_ZZ34rwkv7_state_clampw_backward_kernelI6__halfLi64ELi16EEviiPT_S2_S2_S2_S2_S2_S2_PfS3_S3_S2_S2_S2_S2_S2_S2_E1a+48];
	mul.f32 	%f1939, %f1756, %f1938;
	fma.rn.f32 	%f2452, %f851, %f1937, %f1939;
	mul.f32 	%f1940, %f589, %f1786;
	fma.rn.f32 	%f2324, %f734, %f852, %f1940;
	ld.shared.f32 	%f1941, [_ZZ34rwkv7_state_clampw_backward_kernelI6__halfLi64ELi16EEviiPT_S2_S2_S2_S2_S2_S2_PfS3_S3_S2_S2_S2_S2_S2_S2_E1w+52];
	ld.shared.f32 	%f1942, [_ZZ34rwkv7_state_clampw_backward_kernelI6__halfLi64ELi16EEviiPT_S2_S2_S2_S2_S2_S2_PfS3_S3_S2_S2_S2_S2_S2_S2_E1a+52];
	mul.f32 	%f1943, %f1756, %f1942;
	fma.rn.f32 	%f2451, %f860, %f1941, %f1943;
	mul.f32 	%f1944, %f589, %f1788;
	fma.rn.f32 	%f2323, %f734, %f861, %f1944;
	ld.shared.f32 	%f1945, [_ZZ34rwkv7_state_clampw_backward_kernelI6__halfLi64ELi16EEviiPT_S2_S2_S2_S2_S2_S2_PfS3_S3_S2_S2_S2_S2_S2_S2_E1w+56];
	ld.shared.f32 	%f1946, [_ZZ34rwkv7_state_clampw_backward_kernelI6__halfLi64ELi16EEviiPT_S2_S2_S2_S2_S2_S2_PfS3_S3_S2_S2_S2_S2_S2_S2_E1a+56];
	mul.f32 	%f1947, %f1756, %f1946;
	fma.rn.f32 	%f2450, %f869, %f1945, %f1947;
	mul.f32 	%f1948, %f589, %f1790;
	fma.rn.f32 	%f2322, %f734, %f870, %f1948;
	ld.shared.f32 	%f1949, [_ZZ34rwkv7_state_clampw_backward_kernelI6__halfLi64ELi16EEviiPT_S2_S2_S2_S2_S2_S2_PfS3_S3_S2_S2_S2_S2_S2_S2_E1w+60];
	ld.shared.f32 	%f1950, [_ZZ34rwkv7_state_clampw_backward_kernelI6__halfLi64ELi16EEviiPT_S2_S2_S2_S2_S2_S2_PfS3_S3_S2_S2_S2_S2_S2_S2_E1a+60];
	mul.f32 	%f1951, %f1756, %f1950;
	fma.rn.f32 	%f2449, %f878, %f1949, %f1951;
	mul.f32 	%f1952, %f589, %f1792;
	fma.rn.f32 	%f2321, %f734, %f879, %f1952;
	ld.shared.f32 	%f1953, [_ZZ34rwkv7_state_clampw_backward_kernelI6__halfLi64ELi16EEviiPT_S2_S2_S2_S2_S2_S2_PfS3_S3_S2_S2_S2_S2_S2_S2_E1w+64];
	ld.shared.f32 	%f1954, [_ZZ34rwkv7_state_clampw_backward_kernelI6__halfLi64ELi16EEviiPT_S2_S2_S2_S2_S2_S2_PfS3_S3_S2_S2_S2_S2_S2_S2_E1a+64];
	mul.f32 	%f1955, %f1756, %f1954;
	fma.rn.f32 	%f2448, %f887, %f1953, %f1955;
	mul.f32 	%f1956, %f589, %f1794;
	fma.rn.f32 	%f2320, %f734, %f888, %f1956;
	ld.shared.f32 	%f1957, [_ZZ34rwkv7_state_clampw_backward_kernelI6__halfLi64ELi16EEviiPT_S2_S2_S2_S2_S2_S2_PfS3_S3_S2_S2_S2_S2_S2_S2_E1w+68];
	ld.shared.f32 	%f1958, [_ZZ34rwkv7_state_clampw_backward_kernelI6__halfLi64ELi16EEviiPT_S2_S2_S2_S2_S2_S2_PfS3_S3_S2_S2_S2_S2_S2_S2_E1a+68];
	mul.f32 	%f1959, %f1756, %f1958;
	fma.rn.f32 	%f2447, %f896, %f1957, %f1959;
	mul.f32 	%f1960, %f589, %f1796;
	fma.rn.f32 	%f2319, %f734, %f897, %f1960;
	ld.shared.f32 	%f1961, [_ZZ34rwkv7_state_clampw_backward_kernelI6__halfLi64ELi16EEviiPT_S2_S2_S2_S2_S2_S2_PfS3_S3_S2_S2_S2_S2_S2_S2_E1w+72];
	ld.shared.f32 	%f1962, [_ZZ34rwkv7_state_clampw_backward_kernelI6__halfLi64ELi16EEviiPT_S2_S2_S2_S2_S2_S2_PfS3_S3_S2_S2_S2_S2_S2_S2_E1a+72];
	mul.f32 	%f1963, %f1756, %f1962;
	fma.rn.f32 	%f2446, %f905, %f1961, %f1963;
	mul.f32 	%f1964, %f589, %f1798;
	fma.rn.f32 	%f2318, %f734, %f906, %f1964;
	ld.shared.f32 	%f1965, [_ZZ34rwkv7_state_clampw_backward_kernelI6__halfLi64ELi16EEviiPT_S2_S2_S2_S2_S2_S2_PfS3_S3_S2_S2_S2_S2_S2_S2_E1w+76];
	ld.shared.f32 	%f1966, [_ZZ34rwkv7_state_clampw_backward_kernelI6__halfLi64ELi16EEviiPT_S2_S2_S2_S2_S2_S2_PfS3_S3_S2_S2_S2_S2_S2_S2_E1a+76];
	mul.f32 	%f1967, %f1756, %f1966;
	fma.rn.f32 	%f2445, %f914, %f1965, %f1967;
	mul.f32 	%f1968, %f589, %f1800;
	fma.rn.f32 	%f2317, %f734, %f915, %f1968;
	ld.shared.f32 	%f1969, [_ZZ34rwkv7_state_clampw_backward_kernelI6__halfLi64ELi16EEviiPT_S2_S2_S2_S2_S2_S2_PfS3_S3_S2_S2_S2_S2_S2_S2_E1w+80];
	ld.shared.f32 	%f1970, [_ZZ34rwkv7_state_clampw_backward_kernelI6__halfLi64ELi16EEviiPT_S2_S2_S2_S2_S2_S2_PfS3_S3_S2_S2_S2_S2_S2_S2_E1a+80];
	mul.f32 	%f1971, %f1756, %f1970;
	fma.rn.f32 	%f2444, %f923, %f1969, %f1971;
	mul.f32 	%f1972, %f589, %f1802;
	fma.rn.f32 	%f2316, %f734, %f924, %f1972;
	ld.shared.f32 	%f1973, [_ZZ34rwkv7_state_clampw_backward_kernelI6__halfLi64ELi16EEviiPT_S2_S2_S2_S2_S2_S2_PfS3_S3_S2_S2_S2_S2_S2_S2_E1w+84];
	ld.shared.f32 	%f1974, [_ZZ34rwkv7_state_clampw_backward_kernelI6__halfLi64ELi16EEviiPT_S2_S2_S2_S2_S2_S2_PfS3_S3_S2_S2_S2_S2_S2_S2_E1a+84];
	mul.f32 	%f1975, %f1756, %f1974;
	fma.rn.f32 	%f2443, %f932, %f1973, %f1975;
	mul.f32 	%f1976, %f589, %f1804;
	fma.rn.f32 	%f2315, %f734, %f933, %f1976;
	ld.shared.f32 	%f1977, [_ZZ34rwkv7_state_clampw_backward_kernelI6__halfLi64ELi16EEviiPT_S2_S2_S2_S2_S2_S2_PfS3_S3_S2_S2_S2_S2_S2_S2_E1w+88];
	ld.shared.f32 	%f1978, [_ZZ34rwkv7_state_clampw_backward_kernelI6__halfLi64ELi16EEviiPT_S2_S2_S2_S2_S2_S2_PfS3_S3_S2_S2_S2_S2_S2_S2_E1a+88];
	mul.f32 	%f1979, %f1756, %f1978;
	fma.rn.f32 	%f2442, %f941, %f1977, %f1979;
	mul.f32 	%f1980, %f589, %f1806;
	fma.rn.f32 	%f2314, %f734, %f942, %f1980;
	ld.shared.f32 	%f1981, [_ZZ34rwkv7_state_clampw_backward_kernelI6__halfLi64ELi16EEviiPT_S2_S2_S2_S2_S2_S2_PfS3_S3_S2_S2_S2_S2_S2_S2_E1w+92];
	ld.shared.f32 	%f1982, [_ZZ34rwkv7_state_clampw_backward_kernelI6__halfLi64ELi16EEviiPT_S2_S2_S2_S2_S2_S2_PfS3_S3_S2_S2_S2_S2_S2_S2_E1a+92];
	mul.f32 	%f1983, %f1756, %f1982;
	fma.rn.f32 	%f2441, %f950, %f1981, %f1983;
	mul.f32 	%f1984, %f589, %f1808;
	fma.rn.f32 	%f2313, %f734, %f951, %f1984;
	ld.shared.f32 	%f1985, [_ZZ34rwkv7_state_clampw_backward_kernelI6__halfLi64ELi16EEviiPT_S2_S2_S2_S2_S2_S2_PfS3_S3_S2_S2_S2_S2_S2_S2_E1w+96];
	ld.shared.f32 	%f1986, [_ZZ34rwkv7_state_clampw_backward_kernelI6__halfLi64ELi16EEviiPT_S2_S2_S2_S2_S2_S2_PfS3_S3_S2_S2_S2_S2_S2_S2_E1a+96];
	mul.f32 	%f1987, %f1756, %f1986;
	fma.rn.f32 	%f2440, %f959, %f1985, %f1987;
	mul.f32 	%f1988, %f589, %f1810;
	fma.rn.f32 	%f2312, %f734, %f960, %f1988;
	ld.shared.f32 	%f1989, [_ZZ34rwkv7_state_clampw_backward_kernelI6__halfLi64ELi16EEviiPT_S2_S2_S2_S2_S2_S2_PfS3_S3_S2_S2_S2_S2_S2_S2_E1w+100];
	ld.shared.f32 	%f1990, [_ZZ34rwkv7_state_clampw_backward_kernelI6__halfLi64ELi16EEviiPT_S2_S2_S2_S2_S2_S2_PfS3_S3_S2_S2_S2_S2_S2_S2_E1a+100];
	mul.f32 	%f1991, %f1756, %f1990;
	fma.rn.f32 	%f2439, %f968, %f1989, %f1991;
	mul.f32 	%f1992, %f589, %f1812;
	fma.rn.f32 	%f2311, %f734, %f969, %f1992;
	ld.shared.f32 	%f1993, [_ZZ34rwkv7_state_clampw_backward_kernelI6__halfLi64ELi16EEviiPT_S2_S2_S2_S2_S2_S2_PfS3_S3_S2_S2_S2_S2_S2_S2_E1w+104];
	ld.shared.f32 	%f1994, [_ZZ34rwkv7_state_clampw_backward_kernelI6__halfLi64ELi16EEviiPT_S2_S2_S2_S2_S2_S2_PfS3_S3_S2_S2_S2_S2_S2_S2_E1a+104];
	mul.f32 	%f1995, %f1756, %f1994;
	fma.rn.f32 	%f2438, %f977, %f1993, %f1995;
	mul.f32 	%f1996, %f589, %f1814;
	fma.rn.f32 	%f2310, %f734, %f978, %f1996;
	ld.shared.f32 	%f1997, [_ZZ34rwkv7_state_clampw_backward_kernelI6__halfLi64ELi16EEviiPT_S2_S2_S2_S2_S2_S2_PfS3_S3_S2_S2_S2_S2_S2_S2_E1w+108];
	ld.shared.f32 	%f1998, [_ZZ34rwkv7_state_clampw_backward_kernelI6__halfLi64ELi16EEviiPT_S2_S2_S2_S2_S2_S2_PfS3_S3_S2_S2_S2_S2_S2_S2_E1a+108];
	mul.f32 	%f1999, %f1756, %f1998;
	fma.rn.f32 	%f2437, %f986, %f1997, %f1999;
	mul.f32 	%f2000, %f589, %f1816;
	fma.rn.f32 	%f2309, %f734, %f987, %f2000;
	ld.shared.f32 	%f2001, [_ZZ34rwkv7_state_clampw_backward_kernelI6__halfLi64ELi16EEviiPT_S2_S2_S2_S2_S2_S2_PfS3_S3_S2_S2_S2_S2_S2_S2_E1w+112];
	ld.shared.f32 	%f2002, [_ZZ34rwkv7_state_clampw_backward_kernelI6__halfLi64ELi16EEviiPT_S2_S2_S2_S2_S2_S2_PfS3_S3_S2_S2_S2_S2_S2_S2_E1a+112];
	mul.f32 	%f2003, %f1756, %f2002;
	fma.rn.f32 	%f2436, %f995, %f2001, %f2003;
	mul.f32 	%f2004, %f589, %f1818;
	fma.rn.f32 	%f2308, %f734, %f996, %f2004;
	ld.shared.f32 	%f2005, [_ZZ34rwkv7_state_clampw_backward_kernelI6__halfLi64ELi16EEviiPT_S2_S2_S2_S2_S2_S2_PfS3_S3_S2_S2_S2_S2_S2_S2_E1w+116];
	ld.shared.f32 	%f2006, [_ZZ34rwkv7_state_clampw_backward_kernelI6__halfLi64ELi16EEviiPT_S2_S2_S2_S2_S2_S2_PfS3_S3_S2_S2_S2_S2_S2_S2_E1a+116];
	mul.f32 	%f2007, %f1756, %f2006;
	fma.rn.f32 	%f2435, %f1004, %f2005, %f2007;
	mul.f32 	%f2008, %f589, %f1820;
	fma.rn.f32 	%f2307, %f734, %f1005, %f2008;
	ld.shared.f32 	%f2009, [_ZZ34rwkv7_state_clampw_backward_kernelI6__halfLi64ELi16EEviiPT_S2_S2_S2_S2_S2_S2_PfS3_S3_S2_S2_S2_S2_S2_S2_E1w+120];
	ld.shared.f32 	%f2010, [_ZZ34rwkv7_state_clampw_backward_kernelI6__halfLi64ELi16EEviiPT_S2_S2_S2_S2_S2_S2_PfS3_S3_S2_S2_S2_S2_S2_S2_E1a+120];
	mul.f32 	%f2011, %f1756, %f2010;
	fma.rn.f32 	%f2434, %f1013, %f2009, %f2011;
	mul.f32 	%f2012, %f589, %f1822;
	fma.rn.f32 	%f2306, %f734, %f1014, %f2012;
	ld.shared.f32 	%f2013, [_ZZ34rwkv7_state_clampw_backward_kernelI6__halfLi64ELi16EEviiPT_S2_S2_S2_S2_S2_S2_PfS3_S3_S2_S2_S2_S2_S2_S2_E1w+124];
	ld.shared.f32 	%f2014, [_ZZ34rwkv7_state_clampw_backward_kernelI6__halfLi64ELi16EEviiPT_S2_S2_S2_S2_S2_S2_PfS3_S3_S2_S2_S2_S2_S2_S2_E1a+124];
	mul.f32 	%f2015, %f1756, %f2014;
	fma.rn.f32 	%f2433, %f1022, %f2013, %f2015;
	mul.f32 	%f2016, %f589, %f1824;
	fma.rn.f32 	%f2305, %f734, %f1023, %f2016;
	ld.shared.f32 	%f2017, [_ZZ34rwkv7_state_clampw_backward_kernelI6__halfLi64ELi16EEviiPT_S2_S2_S2_S2_S2_S2_PfS3_S3_S2_S2_S2_S2_S2_S2_E1w+128];
	ld.shared.f32 	%f2018, [_ZZ34rwkv7_state_clampw_backward_kernelI6__halfLi64ELi16EEviiPT_S2_S2_S2_S2_S2_S2_PfS3_S3_S2_S2_S2_S2_S2_S2_E1a+128];
	mul.f32 	%f2019, %f1756, %f2018;
	fma.rn.f32 	%f2432, %f1031, %f2017, %f2019;
	mul.f32 	%f2020, %f589, %f1826;
	fma.rn.f32 	%f2304, %f734, %f1032, %f2020;
	ld.shared.f32 	%f2021, [_ZZ34rwkv7_state_clampw_backward_kernelI6__halfLi64ELi16EEviiPT_S2_S2_S2_S2_S2_S2_PfS3_S3_S2_S2_S2_S2_S2_S2_E1w+132];
	ld.shared.f32 	%f2022, [_ZZ34rwkv7_state_clampw_backward_kernelI6__halfLi64ELi16EEviiPT_S2_S2_S2_S2_S2_S2_PfS3_S3_S2_S2_S2_S2_S2_S2_E1a+132];
	mul.f32 	%f2023, %f1756, %f2022;
	fma.rn.f32 	%f2431, %f1040, %f2021, %f2023;
	mul.f32 	%f2024, %f589, %f1828;
	fma.rn.f32 	%f2303, %f734, %f1041, %f2024;
	ld.shared.f32 	%f2025, [_ZZ34rwkv7_state_clampw_backward_kernelI6__halfLi64ELi16EEviiPT_S2_S2_S2_S2_S2_S2_PfS3_S3_S2_S2_S2_S2_S2_S2_E1w+136];
	ld.shared.f32 	%f2026, [_ZZ34rwkv7_state_clampw_backward_kernelI6__halfLi64ELi16EEviiPT_S2_S2_S2_S2_S2_S2_PfS3_S3_S2_S2_S2_S2_S2_S2_E1a+136];
	mul.f32 	%f2027, %f1756, %f2026;
	fma.rn.f32 	%f2430, %f1049, %f2025, %f2027;
	mul.f32 	%f2028, %f589, %f1830;
	fma.rn.f32 	%f2302, %f734, %f1050, %f2028;
	ld.shared.f32 	%f2029, [_ZZ34rwkv7_state_clampw_backward_kernelI6__halfLi64ELi16EEviiPT_S2_S2_S2_S2_S2_S2_PfS3_S3_S2_S2_S2_S2_S2_S2_E1w+140];
	ld.shared.f32 	%f2030, [_ZZ34rwkv7_state_clampw_backward_kernelI6__halfLi64ELi16EEviiPT_S2_S2_S2_S2_S2_S2_PfS3_S3_S2_S2_S2_S2_S2_S2_E1a+140];
	mul.f32 	%f2031, %f1756, %f2030;
	fma.rn.f32 	%f2429, %f1058, %f2029, %f2031;
	mul.f32 	%f2032, %f589, %f1832;
	fma.rn.f32 	%f2301, %f734, %f1059, %f2032;
	ld.shared.f32 	%f2033, [_ZZ34rwkv7_state_clampw_backward_kernelI6__halfLi64ELi16EEviiPT_S2_S2_S2_S2_S2_S2_PfS3_S3_S2_S2_S2_S2_S2_S2_E1w+144];
	ld.shared.f32 	%f2034, [_ZZ34rwkv7_state_clampw_backward_kernelI6__halfLi64ELi16EEviiPT_S2_S2_S2_S2_S2_S2_PfS3_S3_S2_S2_S2_S2_S2_S2_E1a+144];
	mul.f32 	%f2035, %f1756, %f2034;
	fma.rn.f32 	%f2428, %f1067, %f2033, %f2035;
	mul.f32 	%f2036, %f589, %f1834;
	fma.rn.f32 	%f2300, %f734, %f1068, %f2036;
	ld.shared.f32 	%f2037, [_ZZ34rwkv7_state_clampw_backward_kernelI6__halfLi64ELi16EEviiPT_S2_S2_S2_S2_S2_S2_PfS3_S3_S2_S2_S2_S2_S2_S2_E1w+148];
	ld.shared.f32 	%f2038, [_ZZ34rwkv7_state_clampw_backward_kernelI6__halfLi64ELi16EEviiPT_S2_S2_S2_S2_S2_S2_PfS3_S3_S2_S2_S2_S2_S2_S2_E1a+148];
	mul.f32 	%f2039, %f1756, %f2038;
	fma.rn.f32 	%f2427, %f1076, %f2037, %f2039;
	mul.f32 	%f2040, %f589, %f1836;
	fma.rn.f32 	%f2299, %f734, %f1077, %f2040;
	ld.shared.f32 	%f2041, [_ZZ34rwkv7_state_clampw_backward_kernelI6__halfLi64ELi16EEviiPT_S2_S2_S2_S2_S2_S2_PfS3_S3_S2_S2_S2_S2_S2_S2_E1w+152];
	ld.shared.f32 	%f2042, [_ZZ34rwkv7_state_clampw_backward_kernelI6__halfLi64ELi16EEviiPT_S2_S2_S2_S2_S2_S2_PfS3_S3_S2_S2_S2_S2_S2_S2_E1a+152];
	mul.f32 	%f2043, %f1756, %f2042;
	fma.rn.f32 	%f2426, %f1085, %f2041, %f2043;
	mul.f32 	%f2044, %f589, %f1838;
	fma.rn.f32 	%f2298, %f734, %f1086, %f2044;
	ld.shared.f32 	%f2045, [_ZZ34rwkv7_state_clampw_backward_kernelI6__halfLi64ELi16EEviiPT_S2_S2_S2_S2_S2_S2_PfS3_S3_S2_S2_S2_S2_S2_S2_E1w+156];
	ld.shared.f32 	%f2046, [_ZZ34rwkv7_state_clampw_backward_kernelI6__halfLi64ELi16EEviiPT_S2_S2_S2_S2_S2_S2_PfS3_S3_S2_S2_S2_S2_S2_S2_E1a+156];
	mul.f32 	%f2047, %f1756, %f2046;
	fma.rn.f32 	%f2425, %f1094, %f2045, %f2047;
	mul.f32 	%f2048, %f589, %f1840;
	fma.rn.f32 	%f2297, %f734, %f1095, %f2048;
	ld.shared.f32 	%f2049, [_ZZ34rwkv7_state_clampw_backward_kernelI6__halfLi64ELi16EEviiPT_S2_S2_S2_S2_S2_S2_PfS3_S3_S2_S2_S2_S2_S2_S2_E1w+160];
	ld.shared.f32 	%f2050, [_ZZ34rwkv7_state_clampw_backward_kernelI6__halfLi64ELi16EEviiPT_S2_S2_S2_S2_S2_S2_PfS3_S3_S2_S2_S2_S2_S2_S2_E1a+160];
	mul.f32 	%f2051, %f1756, %f2050;
	fma.rn.f32 	%f2424, %f1103, %f2049, %f2051;
	mul.f32 	%f2052, %f589, %f1842;
	fma.rn.f32 	%f2296, %f734, %f1104, %f2052;
	ld.shared.f32 	%f2053, [_ZZ34rwkv7_state_clampw_backward_kernelI6__halfLi64ELi16EEviiPT_S2_S2_S2_S2_S2_S2_PfS3_S3_S2_S2_S2_S2_S2_S2_E1w+164];
	ld.shared.f32 	%f2054, [_ZZ34rwkv7_state_clampw_backward_kernelI6__halfLi64ELi16EEviiPT_S2_S2_S2_S2_S2_S2_PfS3_S3_S2_S2_S2_S2_S2_S2_E1a+164];
	mul.f32 	%f2055, %f1756, %f2054;
	fma.rn.f32 	%f2423, %f1112, %f2053, %f2055;
	mul.f32 	%f2056, %f589, %f1844;
	fma.rn.f32 	%f2295, %f734, %f1113, %f2056;
	ld.shared.f32 	%f2057, [_ZZ34rwkv7_state_clampw_backward_kernelI6__halfLi64ELi16EEviiPT_S2_S2_S2_S2_S2_S2_PfS3_S3_S2_S2_S2_S2_S2_S2_E1w+168];
	ld.shared.f32 	%f2058, [_ZZ34rwkv7_state_clampw_backward_kernelI6__halfLi64ELi16EEviiPT_S2_S2_S2_S2_S2_S2_PfS3_S3_S2_S2_S2_S2_S2_S2_E1a+168];
	mul.f32 	%f2059, %f1756, %f2058;
	fma.rn.f32 	%f2422, %f1121, %f2057, %f2059;
	mul.f32 	%f2060, %f589, %f1846;
	fma.rn.f32 	%f2294, %f734, %f1122, %f2060;
	ld.shared.f32 	%f2061, [_ZZ34rwkv7_state_clampw_backward_kernelI6__halfLi64ELi16EEviiPT_S2_S2_S2_S2_S2_S2_PfS3_S3_S2_S2_S2_S2_S2_S2_E1w+172];
	ld.shared.f32 	%f2062, [_ZZ34rwkv7_state_clampw_backward_kernelI6__halfLi64ELi16EEviiPT_S2_S2_S2_S2_S2_S2_PfS3_S3_S2_S2_S2_S2_S2_S2_E1a+172];
	mul.f32 	%f2063, %f1756, %f2062;
	fma.rn.f32 	%f2421, %f1130, %f2061, %f2063;
	mul.f32 	%f2064, %f589, %f1848;
	fma.rn.f32 	%f2293, %f734, %f1131, %f2064;
	ld.shared.f32 	%f2065, [_ZZ34rwkv7_state_clampw_backward_kernelI6__halfLi64ELi16EEviiPT_S2_S2_S2_S2_S2_S2_PfS3_S3_S2_S2_S2_S2_S2_S2_E1w+176];
	ld.shared.f32 	%f2066, [_ZZ34rwkv7_state_clampw_backward_kernelI6__halfLi64ELi16EEviiPT_S2_S2_S2_S2_S2_S2_PfS3_S3_S2_S2_S2_S2_S2_S2_E1a+176];
	mul.f32 	%f2067, %f1756, %f2066;
	fma.rn.f32 	%f2420, %f1139, %f2065, %f2067;
	mul.f32 	%f2068, %f589, %f1850;
	fma.rn.f32 	%f2292, %f734, %f1140, %f2068;
	ld.shared.f32 	%f2069, [_ZZ34rwkv7_state_clampw_backward_kernelI6__halfLi64ELi16EEviiPT_S2_S2_S2_S2_S2_S2_PfS3_S3_S2_S2_S2_S2_S2_S2_E1w+180];
	ld.shared.f32 	%f2070, [_ZZ34rwkv7_state_clampw_backward_kernelI6__halfLi64ELi16EEviiPT_S2_S2_S2_S2_S2_S2_PfS3_S3_S2_S2_S2_S2_S2_S2_E1a+180];
	mul.f32 	%f2071, %f1756, %f2070;
	fma.rn.f32 	%f2419, %f1148, %f2069, %f2071;
	mul.f32 	%f2072, %f589, %f1852;
	fma.rn.f32 	%f2291, %f734, %f1149, %f2072;
	ld.shared.f32 	%f2073, [_ZZ34rwkv7_state_clampw_backward_kernelI6__halfLi64ELi16EEviiPT_S2_S2_S2_S2_S2_S2_PfS3_S3_S2_S2_S2_S2_S2_S2_E1w+184];
	ld.shared.f32 	%f2074, [_ZZ34rwkv7_state_clampw_backward_kernelI6__halfLi64ELi16EEviiPT_S2_S2_S2_S2_S2_S2_PfS3_S3_S2_S2_S2_S2_S2_S2_E1a+184];
	mul.f32 	%f2075, %f1756, %f2074;
	fma.rn.f32 	%f2418, %f1157, %f2073, %f2075;
	mul.f32 	%f2076, %f589, %f1854;
	fma.rn.f32 	%f2290, %f734, %f1158, %f2076;
	ld.shared.f32 	%f2077, [_ZZ34rwkv7_state_clampw_backward_kernelI6__halfLi64ELi16EEviiPT_S2_S2_S2_S2_S2_S2_PfS3_S3_S2_S2_S2_S2_S2_S2_E1w+188];
	ld.shared.f32 	%f2078, [_ZZ34rwkv7_state_clampw_backward_kernelI6__halfLi64ELi16EEviiPT_S2_S2_S2_S2_S2_S2_PfS3_S3_S2_S2_S2_S2_S2_S2_E1a+188];
	mul.f32 	%f2079, %f1756, %f2078;
	fma.rn.f32 	%f2417, %f1166, %f2077, %f2079;
	mul.f32 	%f2080, %f589, %f1856;
	fma.rn.f32 	%f2289, %f734, %f1167, %f2080;
	ld.shared.f32 	%f2081, [_ZZ34rwkv7_state_clampw_backward_kernelI6__halfLi64ELi16EEviiPT_S2_S2_S2_S2_S2_S2_PfS3_S3_S2_S2_S2_S2_S2_S2_E1w+192];
	ld.shared.f32 	%f2082, [_ZZ34rwkv7_state_clampw_backward_kernelI6__halfLi64ELi16EEviiPT_S2_S2_S2_S2_S2_S2_PfS3_S3_S2_S2_S2_S2_S2_S2_E1a+192];
	mul.f32 	%f2083, %f1756, %f2082;
	fma.rn.f32 	%f2416, %f1175, %f2081, %f2083;
	mul.f32 	%f2084, %f589, %f1858;
	fma.rn.f32 	%f2288, %f734, %f1176, %f2084;
	ld.shared.f32 	%f2085, [_ZZ34rwkv7_state_clampw_backward_kernelI6__halfLi64ELi16EEviiPT_S2_S2_S2_S2_S2_S2_PfS3_S3_S2_S2_S2_S2_S2_S2_E1w+196];
	ld.shared.f32 	%f2086, [_ZZ34rwkv7_state_clampw_backward_kernelI6__halfLi64ELi16EEviiPT_S2_S2_S2_S2_S2_S2_PfS3_S3_S2_S2_S2_S2_S2_S2_E1a+196];
	mul.f32 	%f2087, %f1756, %f2086;
	fma.rn.f32 	%f2415, %f1184, %f2085, %f2087;
	mul.f32 	%f2088, %f589, %f1860;
	fma.rn.f32 	%f2287, %f734, %f1185, %f2088;
	ld.shared.f32 	%f2089, [_ZZ34rwkv7_state_clampw_backward_kernelI6__halfLi64ELi16EEviiPT_S2_S2_S2_S2_S2_S2_PfS3_S3_S2_S2_S2_S2_S2_S2_E1w+200];
	ld.shared.f32 	%f2090, [_ZZ34rwkv7_state_clampw_backward_kernelI6__halfLi64ELi16EEviiPT_S2_S2_S2_S2_S2_S2_PfS3_S3_S2_S2_S2_S2_S2_S2_E1a+200];
	mul.f32 	%f2091, %f1756, %f2090;
	fma.rn.f32 	%f2414, %f1193, %f2089, %f2091;
	mul.f32 	%f2092, %f589, %f1862;
	fma.rn.f32 	%f2286, %f734, %f1194, %f2092;
	ld.shared.f32 	%f2093, [_ZZ34rwkv7_state_clampw_backward_kernelI6__halfLi64ELi16EEviiPT_S2_S2_S2_S2_S2_S2_PfS3_S3_S2_S2_S2_S2_S2_S2_E1w+204];
	ld.shared.f32 	%f2094, [_ZZ34rwkv7_state_clampw_backward_kernelI6__halfLi64ELi16EEviiPT_S2_S2_S2_S2_S2_S2_PfS3_S3_S2_S2_S2_S2_S2_S2_E1a+204];
	mul.f32 	%f2095, %f1756, %f2094;
	fma.rn.f32 	%f2413, %f1202, %f2093, %f2095;
	mul.f32 	%f2096, %f589, %f1864;
	fma.rn.f32 	%f2285, %f734, %f1203, %f2096;
	ld.shared.f32 	%f2097, [_ZZ34rwkv7_state_clampw_backward_kernelI6__halfLi64ELi16EEviiPT_S2_S2_S2_S2_S2_S2_PfS3_S3_S2_S2_S2_S2_S2_S2_E1w+208];
	ld.shared.f32 	%f2098, [_ZZ34rwkv7_state_clampw_backward_kernelI6__halfLi64ELi16EEviiPT_S2_S2_S2_S2_S2_S2_PfS3_S3_S2_S2_S2_S2_S2_S2_E1a+208];
	mul.f32 	%f2099, %f1756, %f2098;
	fma.rn.f32 	%f2412, %f1211, %f2097, %f2099;
	mul.f32 	%f2100, %f589, %f1866;
	fma.rn.f32 	%f2284, %f734, %f1212, %f2100;
	ld.shared.f32 	%f2101, [_ZZ34rwkv7_state_clampw_backward_kernelI6__halfLi64ELi16EEviiPT_S2_S2_S2_S2_S2_S2_PfS3_S3_S2_S2_S2_S2_S2_S2_E1w+212];
	ld.shared.f32 	%f2102, [_ZZ34rwkv7_state_clampw_backward_kernelI6__halfLi64ELi16EEviiPT_S2_S2_S2_S2_S2_S2_PfS3_S3_S2_S2_S2_S2_S2_S2_E1a+212];
	mul.f32 	%f2103, %f1756, %f2102;
	fma.rn.f32 	%f2411, %f1220, %f2101, %f2103;
	mul.f32 	%f2104, %f589, %f1868;
	fma.rn.f32 	%f2283, %f734, %f1221, %f2104;
	ld.shared.f32 	%f2105, [_ZZ34rwkv7_state_clampw_backward_kernelI6__halfLi64ELi16EEviiPT_S2_S2_S2_S2_S2_S2_PfS3_S3_S2_S2_S2_S2_S2_S2_E1w+216];
	ld.shared.f32 	%f2106, [_ZZ34rwkv7_state_clampw_backward_kernelI6__halfLi64ELi16EEviiPT_S2_S2_S2_S2_S2_S2_PfS3_S3_S2_S2_S2_S2_S2_S2_E1a+216];
	mul.f32 	%f2107, %f1756, %f2106;
	fma.rn.f32 	%f2410, %f1229, %f2105, %f2107;
	mul.f32 	%f2108, %f589, %f1870;
	fma.rn.f32 	%f2282, %f734, %f1230, %f2108;
	ld.shared.f32 	%f2109, [_ZZ34rwkv7_state_clampw_backward_kernelI6__halfLi64ELi16EEviiPT_S2_S2_S2_S2_S2_S2_PfS3_S3_S2_S2_S2_S2_S2_S2_E1w+220];
	ld.shared.f32 	%f2110, [_ZZ34rwkv7_state_clampw_backward_kernelI6__halfLi64ELi16EEviiPT_S2_S2_S2_S2_S2_S2_PfS3_S3_S2_S2_S2_S2_S2_S2_E1a+220];
	mul.f32 	%f2111, %f1756, %f2110;
	fma.rn.f32 	%f2409, %f1238, %f2109, %f2111;
	mul.f32 	%f2112, %f589, %f1872;
	fma.rn.f32 	%f2281, %f734, %f1239, %f2112;
	ld.shared.f32 	%f2113, [_ZZ34rwkv7_state_clampw_backward_kernelI6__halfLi64ELi16EEviiPT_S2_S2_S2_S2_S2_S2_PfS3_S3_S2_S2_S2_S2_S2_S2_E1w+224];
	ld.shared.f32 	%f2114, [_ZZ34rwkv7_state_clampw_backward_kernelI6__halfLi64ELi16EEviiPT_S2_S2_S2_S2_S2_S2_PfS3_S3_S2_S2_S2_S2_S2_S2_E1a+224];
	mul.f32 	%f2115, %f1756, %f2114;
	fma.rn.f32 	%f2408, %f1247, %f2113, %f2115;
	mul.f32 	%f2116, %f589, %f1874;
	fma.rn.f32 	%f2280, %f734, %f1248, %f2116;
	ld.shared.f32 	%f2117, [_ZZ34rwkv7_state_clampw_backward_kernelI6__halfLi64ELi16EEviiPT_S2_S2_S2_S2_S2_S2_PfS3_S3_S2_S2_S2_S2_S2_S2_E1w+228];
	ld.shared.f32 	%f2118, [_ZZ34rwkv7_state_clampw_backward_kernelI6__halfLi64ELi16EEviiPT_S2_S2_S2_S2_S2_S2_PfS3_S3_S2_S2_S2_S2_S2_S2_E1a+228];
	mul.f32 	%f2119, %f1756, %f2118;
	fma.rn.f32 	%f2407, %f1256, %f2117, %f2119;
	mul.f32 	%f2120, %f589, %f1876;
	fma.rn.f32 	%f2279, %f734, %f1257, %f2120;
	ld.shared.f32 	%f2121, [_ZZ34rwkv7_state_clampw_backward_kernelI6__halfLi64ELi16EEviiPT_S2_S2_S2_S2_S2_S2_PfS3_S3_S2_S2_S2_S2_S2_S2_E1w+232];
	ld.shared.f32 	%f2122, [_ZZ34rwkv7_state_clampw_backward_kernelI6__halfLi64ELi16EEviiPT_S2_S2_S2_S2_S2_S2_PfS3_S3_S2_S2_S2_S2_S2_S2_E1a+232];
	mul.f32 	%f2123, %f1756, %f2122;
	fma.rn.f32 	%f2406, %f1265, %f2121, %f2123;
	mul.f32 	%f2124, %f589, %f1878;
	fma.rn.f32 	%f2278, %f734, %f1266, %f2124;
	ld.shared.f32 	%f2125, [_ZZ34rwkv7_state_clampw_backward_kernelI6__halfLi64ELi16EEviiPT_S2_S2_S2_S2_S2_S2_PfS3_S3_S2_S2_S2_S2_S2_S2_E1w+236];
	ld.shared.f32 	%f2126, [_ZZ34rwkv7_state_clampw_backward_kernelI6__halfLi64ELi16EEviiPT_S2_S2_S2_S2_S2_S2_PfS3_S3_S2_S2_S2_S2_S2_S2_E1a+236];
	mul.f32 	%f2127, %f1756, %f2126;
	fma.rn.f32 	%f2405, %f1274, %f2125, %f2127;
	mul.f32 	%f2128, %f589, %f1880;
	fma.rn.f32 	%f2277, %f734, %f1275, %f2128;
	ld.shared.f32 	%f2129, [_ZZ34rwkv7_state_clampw_backward_kernelI6__halfLi64ELi16EEviiPT_S2_S2_S2_S2_S2_S2_PfS3_S3_S2_S2_S2_S2_S2_S2_E1w+240];
	ld.shared.f32 	%f2130, [_ZZ34rwkv7_state_clampw_backward_kernelI6__halfLi64ELi16EEviiPT_S2_S2_S2_S2_S2_S2_PfS3_S3_S2_S2_S2_S2_S2_S2_E1a+240];
	mul.f32 	%f2131, %f1756, %f2130;
	fma.rn.f32 	%f2404, %f1283, %f2129, %f2131;
	mul.f32 	%f2132, %f589, %f1882;
	fma.rn.f32 	%f2276, %f734, %f1284, %f2132;
	ld.shared.f32 	%f2133, [_ZZ34rwkv7_state_clampw_backward_kernelI6__halfLi64ELi16EEviiPT_S2_S2_S2_S2_S2_S2_PfS3_S3_S2_S2_S2_S2_S2_S2_E1w+244];
	ld.shared.f32 	%f2134, [_ZZ34rwkv7_state_clampw_backward_kernelI6__halfLi64ELi16EEviiPT_S2_S2_S2_S2_S2_S2_PfS3_S3_S2_S2_S2_S2_S2_S2_E1a+244];
	mul.f32 	%f2135, %f1756, %f2134;
	fma.rn.f32 	%f2403, %f1292, %f2133, %f2135;
	mul.f32 	%f2136, %f589, %f1884;
	fma.rn.f32 	%f2275, %f734, %f1293, %f2136;
	ld.shared.f32 	%f2137, [_ZZ34rwkv7_state_clampw_backward_kernelI6__halfLi64ELi16EEviiPT_S2_S2_S2_S2_S2_S2_PfS3_S3_S2_S2_S2_S2_S2_S2_E1w+248];
	ld.shared.f32 	%f2138, [_ZZ34rwkv7_state_clampw_backward_kernelI6__halfLi64ELi16EEviiPT_S2_S2_S2_S2_S2_S2_PfS3_S3_S2_S2_S2_S2_S2_S2_E1a+248];
	mul.f32 	%f2139, %f1756, %f2138;
	fma.rn.f32 	%f2402, %f1301, %f2137, %f2139;
	mul.f32 	%f2140, %f589, %f1886;
	fma.rn.f32 	%f2274, %f734, %f1302, %f2140;
	ld.shared.f32 	%f2141, [_ZZ34rwkv7_state_clampw_backward_kernelI6__halfLi64ELi16EEviiPT_S2_S2_S2_S2_S2_S2_PfS3_S3_S2_S2_S2_S2_S2_S2_E1w+252];
	ld.shared.f32 	%f2142, [_ZZ34rwkv7_state_clampw_backward_kernelI6__halfLi64ELi16EEviiPT_S2_S2_S2_S2_S2_S2_PfS3_S3_S2_S2_S2_S2_S2_S2_E1a+252];
	mul.f32 	%f2143, %f1756, %f2142;
	fma.rn.f32 	%f2401, %f1310, %f2141, %f2143;
	mul.f32 	%f2144, %f589, %f1888;
	fma.rn.f32 	%f2273, %f734, %f1311, %f2144;
	shl.b32 	%r57, %r65, 6;
	sub.s32 	%r68, %r68, %r57;
	add.s32 	%r67, %r67, -256;
	setp.gt.u32 	%p3, %r69, 1;
	add.s32 	%r69, %r69, -1;
	@%p3 bra 	$L__BB29_2;
$L__BB29_5:
	ld.param.u64 	%rd69, [_Z34rwkv7_state_clampw_backward_kernelI6__halfLi64ELi16EEviiPT_S2_S2_S2_S2_S2_S2_PfS3_S3_S2_S2_S2_S2_S2_S2__param_11];
	ld.param.u32 	%r66, [_Z34rwkv7_state_clampw_backward_kernelI6__halfLi64ELi16EEviiPT_S2_S2_S2_S2_S2_S2_PfS3_S3_S2_S2_S2_S2_S2_S2__param_1];
	cvta.to.global.u64 	%rd54, %rd69;
	mov.u32 	%r58, %tid.x;
	shl.b32 	%r59, %r58, 6;
	cvt.u64.u32 	%rd55, %r59;
	mov.u32 	%r60, %ctaid.y;
	mov.u32 	%r61, %ctaid.x;
	mad.lo.s32 	%r62, %r66, %r60, %r61;
	mul.wide.s32 	%rd56, %r62, 4096;
	add.s64 	%rd57, %rd56, %rd55;
	shl.b64 	%rd58, %rd57, 2;
	add.s64 	%rd59, %rd54, %rd58;
	st.global.f32 	[%rd59], %f2464;
	st.global.f32 	[%rd59+4], %f2463;
	st.global.f32 	[%rd59+8], %f2462;
	st.global.f32 	[%rd59+12], %f2461;
	st.global.f32 	[%rd59+16], %f2460;
	st.global.f32 	[%rd59+20], %f2459;
	st.global.f32 	[%rd59+24], %f2458;
	st.global.f32 	[%rd59+28], %f2457;
	st.global.f32 	[%rd59+32], %f2456;
	st.global.f32 	[%rd59+36], %f2455;
	st.global.f32 	[%rd59+40], %f2454;
	st.global.f32 	[%rd59+44], %f2453;
	st.global.f32 	[%rd59+48], %f2452;
	st.global.f32 	[%rd59+52], %f2451;
	st.global.f32 	[%rd59+56], %f2450;
	st.global.f32 	[%rd59+60], %f2449;
	st.global.f32 	[%rd59+64], %f2448;
	st.global.f32 	[%rd59+68], %f2447;
	st.global.f32 	[%rd59+72], %f2446;
	st.global.f32 	[%rd59+76], %f2445;
	st.global.f32 	[%rd59+80], %f2444;
	st.global.f32 	[%rd59+84], %f2443;
	st.global.f32 	[%rd59+88], %f2442;
	st.global.f32 	[%rd59+92], %f2441;
	st.global.f32 	[%rd59+96], %f2440;
	st.global.f32 	[%rd59+100], %f2439;
	st.global.f32 	[%rd59+104], %f2438;
	st.global.f32 	[%rd59+108], %f2437;
	st.global.f32 	[%rd59+112], %f2436;
	st.global.f32 	[%rd59+116], %f2435;
	st.global.f32 	[%rd59+120], %f2434;
	st.global.f32 	[%rd59+124], %f2433;
	st.global.f32 	[%rd59+128], %f2432;
	st.global.f32 	[%rd59+132], %f2431;
	st.global.f32 	[%rd59+136], %f2430;
	st.global.f32 	[%rd59+140], %f2429;
	st.global.f32 	[%rd59+144], %f2428;
	st.global.f32 	[%rd59+148], %f2427;
	st.global.f32 	[%rd59+152], %f2426;
	st.global.f32 	[%rd59+156], %f2425;
	st.global.f32 	[%rd59+160], %f2424;
	st.global.f32 	[%rd59+164], %f2423;
	st.global.f32 	[%rd59+168], %f2422;
	st.global.f32 	[%rd59+172], %f2421;
	st.global.f32 	[%rd59+176], %f2420;
	st.global.f32 	[%rd59+180], %f2419;
	st.global.f32 	[%rd59+184], %f2418;
	st.global.f32 	[%rd59+188], %f2417;
	st.global.f32 	[%rd59+192], %f2416;
	st.global.f32 	[%rd59+196], %f2415;
	st.global.f32 	[%rd59+200], %f2414;
	st.global.f32 	[%rd59+204], %f2413;
	st.global.f32 	[%rd59+208], %f2412;
	st.global.f32 	[%rd59+212], %f2411;
	st.global.f32 	[%rd59+216], %f2410;
	st.global.f32 	[%rd59+220], %f2409;
	st.global.f32 	[%rd59+224], %f2408;
	st.global.f32 	[%rd59+228], %f2407;
	st.global.f32 	[%rd59+232], %f2406;
	st.global.f32 	[%rd59+236], %f2405;
	st.global.f32 	[%rd59+240], %f2404;
	st.global.f32 	[%rd59+244], %f2403;
	st.global.f32 	[%rd59+248], %f2402;
	st.global.f32 	[%rd59+252], %f2401;
	ret;

}
	// .globl	_Z34rwkv7_state_clampw_backward_kernelI13__nv_bfloat16Li2ELi16EEviiPT_S2_S2_S2_S2_S2_S2_PfS3_S3_S2_S2_S2_S2_S2_S2_
.visible .entry _Z34rwkv7_state_clampw_backward_kernelI13__nv_bfloat16Li2ELi16EEviiPT_S2_S2_S2_S2_S2_S2_PfS3_S3_S2_S2_S2_S2_S2_S2_(
	.param .u32 _Z34rwkv7_state_clampw_backward_kernelI13__nv_bfloat16Li2ELi16EEviiPT_S2_S2_S2_S2_S2_S2_PfS3_S3_S2_S2_S2_S2_S2_S2__param_0,
	.param .u32 _Z34rwkv7_state_clampw_backward_kernelI13__nv_bfloat16Li2ELi16EEviiPT_S2_S2_S2_S2_S2_S2_PfS3_S3_S2_S2_S2_S2_S2_S2__param_1,
	.param .u64 .ptr .align 1 _Z34rwkv7_state_clampw_backward_kernelI13__nv_bfloat16Li2ELi16EEviiPT_S2_S2_S2_S2_S2_S2_PfS3_S3_S2_S2_S2_S2_S2_S2__param_2,
	.param .u64 .ptr .align 1 _Z34rwkv7_state_clampw_backward_kernelI13__nv_bfloat16Li2ELi16EEviiPT_S2_S2_S2_S2_S2_S2_PfS3_S3_S2_S2_S2_S2_S2_S2__param_3,
	.param .u64 .ptr .align 1 _Z34rwkv7_state_clampw_backward_kernelI13__nv_bfloat16Li2ELi16EEviiPT_S2_S2_S2_S2_S2_S2_PfS3_S3_S2_S2_S2_S2_S2_S2__param_4,
	.param .u64 .ptr .align 1 _Z34rwkv7_state_clampw_backward_kernelI13__nv_bfloat16Li2ELi16EEviiPT_S2_S2_S2_S2_S2_S2_PfS3_S3_S2_S2_S2_S2_S2_S2__param_5,
	.param .u64 .ptr .align 1 _Z34rwkv7_state_clampw_backward_kernelI13__nv_bfloat16Li2ELi16EEviiPT_S2_S2_S2_S2_S2_S2_PfS3_S3_S2_S2_S2_S2_S2_S2__param_6,
	.param .u64 .ptr .align 1 _Z34rwkv7_state_clampw_backward_kernelI13__nv_bfloat16Li2ELi16EEviiPT_S2_S2_S2_S2_S2_S2_PfS3_S3_S2_S2_S2_S2_S2_S2__param_7,
	.param .u64 .ptr .align 1 _Z34rwkv7_state_clampw_backward_kernelI13__nv_bfloat16Li2ELi16EEviiPT_S2_S2_S2_S2_S2_S2_PfS3_S3_S2_S2_S2_S2_S2_S2__param_8,
	.param .u64 .ptr .align 1 _Z34rwkv7_state_clampw_backward_kernelI13__nv_bfloat16Li2ELi16EEviiPT_S2_S2_S2_S2_S2_S2_PfS3_S3_S2_S2_S2_S2_S2_S2__param_9,
	.param .u64 .ptr .align 1 _Z34rwkv7_state_clampw_backward_kernelI13__nv_bfloat16Li2ELi16EEviiPT_S2_S2_S2_S2_S2_S2_PfS3_S3_S2_S2_S2_S2_S2_S2__param_10,
	.param .u64 .ptr .align 1 _Z34rwkv7_state_clampw_backward_kernelI13__nv_bfloat16Li2ELi16EEviiPT_S2_S2_S2_S2_S2_S2_PfS3_S3_S2_S2_S2_S2_S2_S2__param_11,
	.param .u64 .ptr .align 1 _Z34rwkv7_state_clampw_backward_kernelI13__nv_bfloat16Li2ELi16EEviiPT_S2_S2_S2_S2_S2_S2_PfS3_S3_S2_S2_S2_S2_S2_S2__param_12,
	.param .u64 .ptr .align 1 _Z34rwkv7_state_clampw_backward_kernelI13__nv_bfloat16Li2ELi16EEviiPT_S2_S2_S2_S2_S2_S2_PfS3_S3_S2_S2_S2_S2_S2_S2__param_13,
	.param .u64 .ptr .align 1 _Z34rwkv7_state_clampw_backward_kernelI13__nv_bfloat16Li2ELi16EEviiPT_S2_S2_S2_S2_S2_S2_PfS3_S3_S2_S2_S2_S2_S2_S2__param_14,
	.param .u64 .ptr .align 1 _Z34rwkv7_state_clampw_backward_kernelI13__nv_bfloat16Li2ELi16EEviiPT_S2_S2_S2_S2_S2_S2_PfS3_S3_S2_S2_S2_S2_S2_S2__param_15,
	.param .u64 .ptr .align 1 _Z34rwkv7_state_clampw_backward_kernelI13__nv_bfloat16Li2ELi16EEviiPT_S2_S2_S2_S2_S2_S2_PfS3_S3_S2_S2_S2_S2_S2_S2__param_16,
	.param .u64 .ptr .align 1 _Z34rwkv7_state_clampw_backward_kernelI13__nv_bfloat16Li2ELi16EEviiPT_S2_S2_S2_S2_S2_S2_PfS3_S3_S2_S2_S2_S2_S2_S2__param_17
)
{
	.reg .pred 	%p<3>;
	.reg .b16 	%rs<14>;
	.reg .b32 	%r<42>;
	.reg .b32 	%f<95>;
	.reg .b64 	%rd<57>;
	// demoted variable
	.shared .align 4 .b8 _ZZ34rwkv7_state_clampw_backward_kernelI13__nv_bfloat16Li2ELi16EEviiPT_S2_S2_S2_S2_S2_S2_PfS3_S3_S2_S2_S2_S2_S2_S2_E1r[8];
	// demoted variable
	.shared .align 4 .b8 _ZZ34rwkv7_state_clampw_backward_kernelI13__nv_bfloat16Li2ELi16EEviiPT_S2_S2_S2_S2_S2_S2_PfS3_S3_S2_S2_S2_S2_S2_S2_E1w[8];
	// demoted variable
	.shared .align 4 .b8 _ZZ34rwkv7_state_clampw_backward_kernelI13__nv_bfloat16Li2ELi16EEviiPT_S2_S2_S2_S2_S2_S2_PfS3_S3_S2_S2_S2_S2_S2_S2_E1k[8];
	// demoted variable
	.shared .align 4 .b8 _ZZ34rwkv7_state_clampw_backward_kernelI13__nv_bfloat16Li2ELi16EEviiPT_S2_S2_S2_S2_S2_S2_PfS3_S3_S2_S2_S2_S2_S2_S2_E1v[8];
	// demoted variable
	.shared .align 4 .b8 _ZZ34rwkv7_state_clampw_backward_kernelI13__nv_bfloat16Li2ELi16EEviiPT_S2_S2_S2_S2_S2_S2_PfS3_S3_S2_S2_S2_S2_S2_S2_E1a[8];
	// demoted variable
	.shared .align 4 .b8 _ZZ34rwkv7_state_clampw_backward_kernelI13__nv_bfloat16Li2ELi16EEviiPT_S2_S2_S2_S2_S2_S2_PfS3_S3_S2_S2_S2_S2_S2_S2_E1b[8];
	// demoted variable
	.shared .align 4 .b8 _ZZ34rwkv7_state_clampw_backward_kernelI13__nv_bfloat16Li2ELi16EEviiPT_S2_S2_S2_S2_S2_S2_PfS3_S3_S2_S2_S2_S2_S2_S2_E2dy[8];
	// demoted variable
	.shared .align 4 .b8 _ZZ34rwkv7_state_clampw_backward_kernelI13__nv_bfloat16Li2ELi16EEviiPT_S2_S2_S2_S2_S2_S2_PfS3_S3_S2_S2_S2_S2_S2_S2_E2sa[8];
	// demoted variable
	.shared .align 4 .b8 _ZZ34rwkv7_state_clampw_backward_kernelI13__nv_bfloat16Li2ELi16EEviiPT_S2_S2_S2_S2_S2_S2_PfS3_S3_S2_S2_S2_S2_S2_S2_E10dSb_shared[8];
	ld.param.u32 	%r41, [_Z34rwkv7_state_clampw_backward_kernelI13__nv_bfloat16Li2ELi16EEviiPT_S2_S2_S2_S2_S2_S2_PfS3_S3_S2_S2_S2_S2_S2_S2__param_0];
	ld.param.u32 	%r11, [_Z34rwkv7_state_clampw_backward_kernelI13__nv_bfloat16Li2ELi16EEviiPT_S2_S2_S2_S2_S2_S2_PfS3_S3_S2_S2_S2_S2_S2_S2__param_1];
	ld.param.u64 	%rd15, [_Z34rwkv7_state_clampw_backward_kernelI13__nv_bfloat16Li2ELi16EEviiPT_S2_S2_S2_S2_S2_S2_PfS3_S3_S2_S2_S2_S2_S2_S2__param_2];
	ld.param.u64 	%rd16, [_Z34rwkv7_state_clampw_backward_kernelI13__nv_bfloat16Li2ELi16EEviiPT_S2_S2_S2_S2_S2_S2_PfS3_S3_S2_S2_S2_S2_S2_S2__param_3];
	ld.param.u64 	%rd17, [_Z34rwkv7_state_clampw_backward_kernelI13__nv_bfloat16Li2ELi16EEviiPT_S2_S2_S2_S2_S2_S2_PfS3_S3_S2_S2_S2_S2_S2_S2__param_4];
	ld.param.u64 	%rd20, [_Z34rwkv7_state_clampw_backward_kernelI13__nv_bfloat16Li2ELi16EEviiPT_S2_S2_S2_S2_S2_S2_PfS3_S3_S2_S2_S2_S2_S2_S2__param_7];
	ld.param.u64 	%rd21, [_Z34rwkv7_state_clampw_backward_kernelI13__nv_bfloat16Li2ELi16EEviiPT_S2_S2_S2_S2_S2_S2_PfS3_S3_S2_S2_S2_S2_S2_S2__param_8];
	ld.param.u64 	%rd22, [_Z34rwkv7_state_clampw_backward_kernelI13__nv_bfloat16Li2ELi16EEviiPT_S2_S2_S2_S2_S2_S2_PfS3_S3_S2_S2_S2_S2_S2_S2__param_10];
	ld.param.u64 	%rd24, [_Z34rwkv7_state_clampw_backward_kernelI13__nv_bfloat16Li2ELi16EEviiPT_S2_S2_S2_S2_S2_S2_PfS3_S3_S2_S2_S2_S2_S2_S2__param_12];
	ld.param.u64 	%rd25, [_Z34rwkv7_state_clampw_backward_kernelI13__nv_bfloat16Li2ELi16EEviiPT_S2_S2_S2_S2_S2_S2_PfS3_S3_S2_S2_S2_S2_S2_S2__param_13];
	ld.param.u64 	%rd28, [_Z34rwkv7_state_clampw_backward_kernelI13__nv_bfloat16Li2ELi16EEviiPT_S2_S2_S2_S2_S2_S2_PfS3_S3_S2_S2_S2_S2_S2_S2__param_16];
	ld.param.u64 	%rd29, [_Z34rwkv7_state_clampw_backward_kernelI13__nv_bfloat16Li2ELi16EEviiPT_S2_S2_S2_S2_S2_S2_PfS3_S3_S2_S2_S2_S2_S2_S2__param_17];
	mov.u32 	%r12, %ctaid.y;
	mov.u32 	%r1, %ctaid.x;
	mov.u32 	%r2, %tid.x;
	mul.lo.s32 	%r3, %r11, %r12;
	setp.lt.s32 	%p1, %r41, 1;
	mov.f32 	%f93, 0f00000000;
	mov.f32 	%f94, %f93;
	@%p1 bra 	$L__BB30_3;
	ld.param.u64 	%rd56, [_Z34rwkv7_state_clampw_backward_kernelI13__nv_bfloat16Li2ELi16EEviiPT_S2_S2_S2_S2_S2_S2_PfS3_S3_S2_S2_S2_S2_S2_S2__param_15];
	ld.param.u64 	%rd55, [_Z34rwkv7_state_clampw_backward_kernelI13__nv_bfloat16Li2ELi16EEviiPT_S2_S2_S2_S2_S2_S2_PfS3_S3_S2_S2_S2_S2_S2_S2__param_14];
	ld.param.u64 	%rd53, [_Z34rwkv7_state_clampw_backward_kernelI13__nv_bfloat16Li2ELi16EEviiPT_S2_S2_S2_S2_S2_S2_PfS3_S3_S2_S2_S2_S2_S2_S2__param_6];
	ld.param.u64 	%rd52, [_Z34rwkv7_state_clampw_backward_kernelI13__nv_bfloat16Li2ELi16EEviiPT_S2_S2_S2_S2_S2_S2_PfS3_S3_S2_S2_S2_S2_S2_S2__param_5];
	shl.b32 	%r4, %r11, 1;
	mad.lo.s32 	%r13, %r3, %r41, %r1;
	shl.b32 	%r14, %r13, 1;
	add.s32 	%r15, %r41, -1;
	mul.lo.s32 	%r16, %r11, %r15;
	shl.b32 	%r17, %r16, 1;
	add.s32 	%r18, %r2, %r17;
	add.s32 	%r40, %r18, %r14;
	cvta.to.global.u64 	%rd1, %rd15;
	cvta.to.global.u64 	%rd2, %rd16;
	cvta.to.global.u64 	%rd3, %rd17;
	cvta.to.global.u64 	%rd4, %rd52;
	cvta.to.global.u64 	%rd5, %rd53;
	cvta.to.global.u64 	%rd6, %rd20;
	cvta.to.global.u64 	%rd7, %rd21;
	cvta.to.global.u64 	%rd8, %rd22;
	cvta.to.global.u64 	%rd9, %rd24;
	cvta.to.global.u64 	%rd10, %rd25;
	cvta.to.global.u64 	%rd11, %rd55;
	cvta.to.global.u64 	%rd12, %rd56;
	cvta.to.global.u64 	%rd13, %rd29;
	cvta.to.global.u64 	%rd14, %rd28;
	mov.f32 	%f87, 0f00000000;
	mov.f32 	%f88, %f87;
	mov.f32 	%f93, %f87;
	mov.f32 	%f94, %f87;
	mov.f32 	%f91, %f87;
	mov.f32 	%f92, %f87;
$L__BB30_2:
	add.s32 	%r8, %r41, -1;
	bar.sync 	0;
	mul.wide.s32 	%rd30, %r40, 2;
	add.s64 	%rd31, %rd1, %rd30;
	ld.global.nc.u16 	%rs1, [%rd31];
	// begin inline asm
	{ cvt.f32.bf16 %f17, %rs1;}

	// end inline asm
	shl.b32 	%r19, %r2, 2;
	mov.u32 	%r20, _ZZ34rwkv7_state_clampw_backward_kernelI13__nv_bfloat16Li2ELi16EEviiPT_S2_S2_S2_S2_S2_S2_PfS3_S3_S2_S2_S2_S2_S2_S2_E1r;
	add.s32 	%r21, %r20, %r19;
	st.shared.f32 	[%r21], %f17;
	add.s64 	%rd32, %rd2, %rd30;
	ld.global.nc.u16 	%rs2, [%rd32];
	// begin inline asm
	{ cvt.f32.bf16 %f18, %rs2;}

	// end inline asm
	mul.f32 	%f30, %f18, 0fBFB8AA3B;
	ex2.approx.f32 	%f31, %f30;
	add.f32 	%f32, %f31, 0f3F800000;
	rcp.rn.f32 	%f33, %f32;
	mul.f32 	%f34, %f33, 0fBF1B4598;
	mul.f32 	%f35, %f34, 0f3FB8AA3B;
	ex2.approx.f32 	%f36, %f35;
	mov.u32 	%r22, _ZZ34rwkv7_state_clampw_backward_kernelI13__nv_bfloat16Li2ELi16EEviiPT_S2_S2_S2_S2_S2_S2_PfS3_S3_S2_S2_S2_S2_S2_S2_E1w;
	add.s32 	%r23, %r22, %r19;
	st.shared.f32 	[%r23], %f36;
	add.s64 	%rd33, %rd3, %rd30;
	ld.global.nc.u16 	%rs3, [%rd33];
	// begin inline asm
	{ cvt.f32.bf16 %f19, %rs3;}

	// end inline asm
	mov.u32 	%r24, _ZZ34rwkv7_state_clampw_backward_kernelI13__nv_bfloat16Li2ELi16EEviiPT_S2_S2_S2_S2_S2_S2_PfS3_S3_S2_S2_S2_S2_S2_S2_E1k;
	add.s32 	%r25, %r24, %r19;
	st.shared.f32 	[%r25], %f19;
	add.s64 	%rd34, %rd4, %rd30;
	ld.global.nc.u16 	%rs4, [%rd34];
	// begin inline asm
	{ cvt.f32.bf16 %f20, %rs4;}

	// end inline asm
	mov.u32 	%r26, _ZZ34rwkv7_state_clampw_backward_kernelI13__nv_bfloat16Li2ELi16EEviiPT_S2_S2_S2_S2_S2_S2_PfS3_S3_S2_S2_S2_S2_S2_S2_E1v;
	add.s32 	%r27, %r26, %r19;
	st.shared.f32 	[%r27], %f20;
	add.s64 	%rd35, %rd5, %rd30;
	ld.global.nc.u16 	%rs5, [%rd35];
	// begin inline asm
	{ cvt.f32.bf16 %f21, %rs5;}

	// end inline asm
	mov.u32 	%r28, _ZZ34rwkv7_state_clampw_backward_kernelI13__nv_bfloat16Li2ELi16EEviiPT_S2_S2_S2_S2_S2_S2_PfS3_S3_S2_S2_S2_S2_S2_S2_E1a;
	add.s32 	%r29, %r28, %r19;
	st.shared.f32 	[%r29], %f21;
	add.s64 	%rd36, %rd6, %rd30;
	ld.global.nc.u16 	%rs6, [%rd36];
	// begin inline asm
	{ cvt.f32.bf16 %f22, %rs6;}

	// end inline asm
	mov.u32 	%r30, _ZZ34rwkv7_state_clampw_backward_kernelI13__nv_bfloat16Li2ELi16EEviiPT_S2_S2_S2_S2_S2_S2_PfS3_S3_S2_S2_S2_S2_S2_S2_E1b;
	add.s32 	%r31, %r30, %r19;
	st.shared.f32 	[%r31], %f22;
	add.s64 	%rd37, %rd7, %rd30;
	ld.global.nc.u16 	%rs7, [%rd37];
	// begin inline asm
	{ cvt.f32.bf16 %f23, %rs7;}

	// end inline asm
	mov.u32 	%r32, _ZZ34rwkv7_state_clampw_backward_kernelI13__nv_bfloat16Li2ELi16EEviiPT_S2_S2_S2_S2_S2_S2_PfS3_S3_S2_S2_S2_S2_S2_S2_E2dy;
	add.s32 	%r33, %r32, %r19;
	st.shared.f32 	[%r33], %f23;
	mul.wide.s32 	%rd38, %r40, 4;
	add.s64 	%rd39, %rd8, %rd38;
	ld.global.nc.f32 	%f37, [%rd39];
	mov.u32 	%r34, _ZZ34rwkv7_state_clampw_backward_kernelI13__nv_bfloat16Li2ELi16EEviiPT_S2_S2_S2_S2_S2_S2_PfS3_S3_S2_S2_S2_S2_S2_S2_E2sa;
	add.s32 	%r35, %r34, %r19;
	st.shared.f32 	[%r35], %f37;
	bar.sync 	0;
	ld.shared.f32 	%f38, [_ZZ34rwkv7_state_clampw_backward_kernelI13__nv_bfloat16Li2ELi16EEviiPT_S2_S2_S2_S2_S2_S2_PfS3_S3_S2_S2_S2_S2_S2_S2_E2dy];
	fma.rn.f32 	%f39, %f88, %f38, 0f00000000;
	ld.shared.f32 	%f40, [_ZZ34rwkv7_state_clampw_backward_kernelI13__nv_bfloat16Li2ELi16EEviiPT_S2_S2_S2_S2_S2_S2_PfS3_S3_S2_S2_S2_S2_S2_S2_E2dy+4];
	fma.rn.f32 	%f24, %f87, %f40, %f39;
	// begin inline asm
	{  cvt.rn.bf16.f32 %rs8, %f24;}

	// end inline asm
	add.s64 	%rd40, %rd9, %rd30;
	st.global.u16 	[%rd40], %rs8;
	rcp.rn.f32 	%f41, %f36;
	ld.shared.f32 	%f42, [_ZZ34rwkv7_state_clampw_backward_kernelI13__nv_bfloat16Li2ELi16EEviiPT_S2_S2_S2_S2_S2_S2_PfS3_S3_S2_S2_S2_S2_S2_S2_E1v];
	mul.f32 	%f43, %f19, %f42;
	sub.f32 	%f44, %f88, %f43;
	ld.shared.f32 	%f45, [_ZZ34rwkv7_state_clampw_backward_kernelI13__nv_bfloat16Li2ELi16EEviiPT_S2_S2_S2_S2_S2_S2_PfS3_S3_S2_S2_S2_S2_S2_S2_E2sa];
	mul.f32 	%f46, %f22, %f45;
	sub.f32 	%f47, %f44, %f46;
	mul.f32 	%f88, %f41, %f47;
	ld.shared.f32 	%f48, [_ZZ34rwkv7_state_clampw_backward_kernelI13__nv_bfloat16Li2ELi16EEviiPT_S2_S2_S2_S2_S2_S2_PfS3_S3_S2_S2_S2_S2_S2_S2_E1r];
	fma.rn.f32 	%f49, %f23, %f48, %f94;
	fma.rn.f32 	%f50, %f17, %f38, %f92;
	ld.shared.f32 	%f51, [_ZZ34rwkv7_state_clampw_backward_kernelI13__nv_bfloat16Li2ELi16EEviiPT_S2_S2_S2_S2_S2_S2_PfS3_S3_S2_S2_S2_S2_S2_S2_E1v+4];
	mul.f32 	%f52, %f19, %f51;
	sub.f32 	%f53, %f87, %f52;
	ld.shared.f32 	%f54, [_ZZ34rwkv7_state_clampw_backward_kernelI13__nv_bfloat16Li2ELi16EEviiPT_S2_S2_S2_S2_S2_S2_PfS3_S3_S2_S2_S2_S2_S2_S2_E2sa+4];
	mul.f32 	%f55, %f22, %f54;
	sub.f32 	%f56, %f53, %f55;
	mul.f32 	%f87, %f41, %f56;
	ld.shared.f32 	%f57, [_ZZ34rwkv7_state_clampw_backward_kernelI13__nv_bfloat16Li2ELi16EEviiPT_S2_S2_S2_S2_S2_S2_PfS3_S3_S2_S2_S2_S2_S2_S2_E1r+4];
	fma.rn.f32 	%f58, %f23, %f57, %f93;
	fma.rn.f32 	%f59, %f17, %f40, %f91;
	fma.rn.f32 	%f60, %f50, %f88, 0f00000000;
	fma.rn.f32 	%f61, %f50, %f42, 0f00000000;
	ld.shared.f32 	%f62, [_ZZ34rwkv7_state_clampw_backward_kernelI13__nv_bfloat16Li2ELi16EEviiPT_S2_S2_S2_S2_S2_S2_PfS3_S3_S2_S2_S2_S2_S2_S2_E1k];
	fma.rn.f32 	%f63, %f49, %f62, 0f00000000;
	ld.shared.f32 	%f64, [_ZZ34rwkv7_state_clampw_backward_kernelI13__nv_bfloat16Li2ELi16EEviiPT_S2_S2_S2_S2_S2_S2_PfS3_S3_S2_S2_S2_S2_S2_S2_E1b];
	fma.rn.f32 	%f65, %f49, %f64, 0f00000000;
	fma.rn.f32 	%f66, %f50, %f45, 0f00000000;
	fma.rn.f32 	%f67, %f59, %f87, %f60;
	fma.rn.f32 	%f26, %f59, %f51, %f61;
	ld.shared.f32 	%f68, [_ZZ34rwkv7_state_clampw_backward_kernelI13__nv_bfloat16Li2ELi16EEviiPT_S2_S2_S2_S2_S2_S2_PfS3_S3_S2_S2_S2_S2_S2_S2_E1k+4];
	fma.rn.f32 	%f27, %f58, %f68, %f63;
	ld.shared.f32 	%f69, [_ZZ34rwkv7_state_clampw_backward_kernelI13__nv_bfloat16Li2ELi16EEviiPT_S2_S2_S2_S2_S2_S2_PfS3_S3_S2_S2_S2_S2_S2_S2_E1b+4];
	fma.rn.f32 	%f70, %f58, %f69, %f65;
	fma.rn.f32 	%f28, %f59, %f54, %f66;
	mul.f32 	%f71, %f67, 0fBF1B4598;
	mul.f32 	%f72, %f36, %f71;
	mul.f32 	%f73, %f33, %f72;
	mov.f32 	%f74, 0f3F800000;
	sub.f32 	%f75, %f74, %f33;
	mul.f32 	%f25, %f75, %f73;
	// begin inline asm
	{  cvt.rn.bf16.f32 %rs9, %f25;}

	// end inline asm
	add.s64 	%rd41, %rd10, %rd30;
	st.global.u16 	[%rd41], %rs9;
	// begin inline asm
	{  cvt.rn.bf16.f32 %rs10, %f26;}

	// end inline asm
	add.s64 	%rd42, %rd11, %rd30;
	st.global.u16 	[%rd42], %rs10;
	// begin inline asm
	{  cvt.rn.bf16.f32 %rs11, %f27;}

	// end inline asm
	add.s64 	%rd43, %rd12, %rd30;
	st.global.u16 	[%rd43], %rs11;
	// begin inline asm
	{  cvt.rn.bf16.f32 %rs12, %f28;}

	// end inline asm
	add.s64 	%rd44, %rd13, %rd30;
	st.global.u16 	[%rd44], %rs12;
	bar.sync 	0;
	mov.u32 	%r36, _ZZ34rwkv7_state_clampw_backward_kernelI13__nv_bfloat16Li2ELi16EEviiPT_S2_S2_S2_S2_S2_S2_PfS3_S3_S2_S2_S2_S2_S2_S2_E10dSb_shared;
	add.s32 	%r37, %r36, %r19;
	st.shared.f32 	[%r37], %f70;
	bar.sync 	0;
	ld.shared.f32 	%f76, [_ZZ34rwkv7_state_clampw_backward_kernelI13__nv_bfloat16Li2ELi16EEviiPT_S2_S2_S2_S2_S2_S2_PfS3_S3_S2_S2_S2_S2_S2_S2_E10dSb_shared];
	fma.rn.f32 	%f77, %f88, %f76, 0f00000000;
	ld.shared.f32 	%f78, [_ZZ34rwkv7_state_clampw_backward_kernelI13__nv_bfloat16Li2ELi16EEviiPT_S2_S2_S2_S2_S2_S2_PfS3_S3_S2_S2_S2_S2_S2_S2_E10dSb_shared+4];
	fma.rn.f32 	%f29, %f87, %f78, %f77;
	// begin inline asm
	{  cvt.rn.bf16.f32 %rs13, %f29;}

	// end inline asm
	add.s64 	%rd45, %rd14, %rd30;
	st.global.u16 	[%rd45], %rs13;
	ld.shared.f32 	%f79, [_ZZ34rwkv7_state_clampw_backward_kernelI13__nv_bfloat16Li2ELi16EEviiPT_S2_S2_S2_S2_S2_S2_PfS3_S3_S2_S2_S2_S2_S2_S2_E1w];
	ld.shared.f32 	%f80, [_ZZ34rwkv7_state_clampw_backward_kernelI13__nv_bfloat16Li2ELi16EEviiPT_S2_S2_S2_S2_S2_S2_PfS3_S3_S2_S2_S2_S2_S2_S2_E1a];
	mul.f32 	%f81, %f70, %f80;
	fma.rn.f32 	%f94, %f49, %f79, %f81;
	mul.f32 	%f82, %f21, %f76;
	fma.rn.f32 	%f92, %f36, %f50, %f82;
	ld.shared.f32 	%f83, [_ZZ34rwkv7_state_clampw_backward_kernelI13__nv_bfloat16Li2ELi16EEviiPT_S2_S2_S2_S2_S2_S2_PfS3_S3_S2_S2_S2_S2_S2_S2_E1w+4];
	ld.shared.f32 	%f84, [_ZZ34rwkv7_state_clampw_backward_kernelI13__nv_bfloat16Li2ELi16EEviiPT_S2_S2_S2_S2_S2_S2_PfS3_S3_S2_S2_S2_S2_S2_S2_E1a+4];
	mul.f32 	%f85, %f70, %f84;
	fma.rn.f32 	%f93, %f58, %f83, %f85;
	mul.f32 	%f86, %f21, %f78;
	fma.rn.f32 	%f91, %f36, %f59, %f86;
	sub.s32 	%r40, %r40, %r4;
	setp.gt.u32 	%p2, %r41, 1;
	mov.u32 	%r41, %r8;
	@%p2 bra 	$L__BB30_2;
$L__BB30_3:
	ld.param.u64 	%rd54, [_Z34rwkv7_state_clampw_backward_kernelI13__nv_bfloat16Li2ELi16EEviiPT_S2_S2_S2_S2_S2_S2_PfS3_S3_S2_S2_S2_S2_S2_S2__param_11];
	cvta.to.global.u64 	%rd46, %rd54;
	shl.b32 	%r38, %r2, 1;
	cvt.u64.u32 	%rd47, %r38;
	add.s32 	%r39, %r3, %r1;
	mul.wide.s32 	%rd48, %r39, 4;
	add.s64 	%rd49, %rd48, %rd47;
	shl.b64 	%rd50, %rd49, 2;
	add.s64 	%rd51, %rd46, %rd50;
	st.global.f32 	[%rd51], %f94;
	st.global.f32 	[%rd51+4], %f93;
	ret;

}
	// .globl	_Z34rwkv7_state_clampw_backward_kernelI13__nv_bfloat16Li4ELi16EEviiPT_S2_S2_S2_S2_S2_S2_PfS3_S3_S2_S2_S2_S2_S2_S2_
.visible .entry _Z34rwkv7_state_clampw_backward_kernelI13__nv_bfloat16Li4ELi16EEviiPT_S2_S2_S2_S2_S2_S2_PfS3_S3_S2_S2_S2_S2_S2_S2_(
	.param .u32 _Z34rwkv7_state_clampw_backward_kernelI13__nv_bfloat16Li4ELi16EEviiPT_S2_S2_S2_S2_S2_S2_PfS3_S3_S2_S2_S2_S2_S2_S2__param_0,
	.param .u32 _Z34rwkv7_state_clampw_backward_kernelI13__nv_bfloat16Li4ELi16EEviiPT_S2_S2_S2_S2_S2_S2_PfS3_S3_S2_S2_S2_S2_S2_S2__param_1,
	.param .u64 .ptr .align 1 _Z34rwkv7_state_clampw_backward_kernelI13__nv_bfloat16Li4ELi16EEviiPT_S2_S2_S2_S2_S2_S2_PfS3_S3_S2_S2_S2_S2_S2_S2__param_2,
	.param .u64 .ptr .align 1 _Z34rwkv7_state_clampw_backward_kernelI13__nv_bfloat16Li4ELi16EEviiPT_S2_S2_S2_S2_S2_S2_PfS3_S3_S2_S2_S2_S2_S2_S2__param_3,
	.param .u64 .ptr .align 1 _Z34rwkv7_state_clampw_backward_kernelI13__nv_bfloat16Li4ELi16EEviiPT_S2_S2_S2_S2_S2_S2_PfS3_S3_S2_S2_S2_S2_S2_S2__param_4,
	.param .u64 .ptr .align 1 _Z34rwkv7_state_clampw_backward_kernelI13__nv_bfloat16Li4ELi16EEviiPT_S2_S2_S2_S2_S2_S2_PfS3_S3_S2_S2_S2_S2_S2_S2__param_5,
	.param .u64 .ptr .align 1 _Z34rwkv7_state_clampw_backward_kernelI13__nv_bfloat16Li4ELi16EEviiPT_S2_S2_S2_S2_S2_S2_PfS3_S3_S2_S2_S2_S2_S2_S2__param_6,
	.param .u64 .ptr .align 1 _Z34rwkv7_state_clampw_backward_kernelI13__nv_bfloat16Li4ELi16EEviiPT_S2_S2_S2_S2_S2_S2_PfS3_S3_S2_S2_S2_S2_S2_S2__param_7,
	.param .u64 .ptr .align 1 _Z34rwkv7_state_clampw_backward_kernelI13__nv_bfloat16Li4ELi16EEviiPT_S2_S2_S2_S2_S2_S2_PfS3_S3_S2_S2_S2_S2_S2_S2__param_8,
	.param .u64 .ptr .align 1 _Z34rwkv7_state_clampw_backward_kernelI13__nv_bfloat16Li4ELi16EEviiPT_S2_S2_S2_S2_S2_S2_PfS3_S3_S2_S2_S2_S2_S2_S2__param_9,
	.param .u64 .ptr .align 1 _Z34rwkv7_state_clampw_backward_kernelI13__nv_bfloat16Li4ELi16EEviiPT_S2_S2_S2_S2_S2_S2_PfS3_S3_S2_S2_S2_S2_S2_S2__param_10,
	.param .u64 .ptr .align 1 _Z34rwkv7_state_clampw_backward_kernelI13__nv_bfloat16Li4ELi16EEviiPT_S2_S2_S2_S2_S2_S2_PfS3_S3_S2_S2_S2_S2_S2_S2__param_11,
	.param .u64 .ptr .align 1 _Z34rwkv7_state_clampw_backward_kernelI13__nv_bfloat16Li4ELi16EEviiPT_S2_S2_S2_S2_S2_S2_PfS3_S3_S2_S2_S2_S2_S2_S2__param_12,
	.param .u64 .ptr .align 1 _Z34rwkv7_state_clampw_backward_kernelI13__nv_bfloat16Li4ELi16EEviiPT_S2_S2_S2_S2_S2_S2_PfS3_S3_S2_S2_S2_S2_S2_S2__param_13,
	.param .u64 .ptr .align 1 _Z34rwkv7_state_clampw_backward_kernelI13__nv_bfloat16Li4ELi16EEviiPT_S2_S2_S2_S2_S2_S2_PfS3_S3_S2_S2_S2_S2_S2_S2__param_14,
	.param .u64 .ptr .align 1 _Z34rwkv7_state_clampw_backward_kernelI13__nv_bfloat16Li4ELi16EEviiPT_S2_S2_S2_S2_S2_S2_PfS3_S3_S2_S2_S2_S2_S2_S2__param_15,
	.param .u64 .ptr .align 1 _Z34rwkv7_state_clampw_backward_kernelI13__nv_bfloat16Li4ELi16EEviiPT_S2_S2_S2_S2_S2_S2_PfS3_S3_S2_S2_S2_S2_S2_S2__param_16,
	.param .u64 .ptr .align 1 _Z34rwkv7_state_clampw_backward_kernelI13__nv_bfloat16Li4ELi16EEviiPT_S2_S2_S2_S2_S2_S2_PfS3_S3_S2_S2_S2_S2_S2_S2__param_17
)
{
	.reg .pred 	%p<4>;
	.reg .b16 	%rs<14>;
	.reg .b32 	%r<52>;
	.reg .b32 	%f<182>;
	.reg .b64 	%rd<77>;
	// demoted variable
	.shared .align 4 .b8 _ZZ34rwkv7_state_clampw_backward_kernelI13__nv_bfloat16Li4ELi16EEviiPT_S2_S2_S2_S2_S2_S2_PfS3_S3_S2_S2_S2_S2_S2_S2_E1r[16];
	// demoted variable
	.shared .align 4 .b8 _ZZ34rwkv7_state_clampw_backward_kernelI13__nv_bfloat16Li4ELi16EEviiPT_S2_S2_S2_S2_S2_S2_PfS3_S3_S2_S2_S2_S2_S2_S2_E1w[16];
	// demoted variable
	.shared .align 4 .b8 _ZZ34rwkv7_state_clampw_backward_kernelI13__nv_bfloat16Li4ELi16EEviiPT_S2_S2_S2_S2_S2_S2_PfS3_S3_S2_S2_S2_S2_S2_S2_E1k[16];
	// demoted variable
	.shared .align 4 .b8 _ZZ34rwkv7_state_clampw_backward_kernelI13__nv_bfloat16Li4ELi16EEviiPT_S2_S2_S2_S2_S2_S2_PfS3_S3_S2_S2_S2_S2_S2_S2_E1v[16];
	// demoted variable
	.shared .align 4 .b8 _ZZ34rwkv7_state_clampw_backward_kernelI13__nv_bfloat16Li4ELi16EEviiPT_S2_S2_S2_S2_S2_S2_PfS3_S3_S2_S2_S2_S2_S2_S2_E1a[16];
	// demoted variable
	.shared .align 4 .b8 _ZZ34rwkv7_state_clampw_backward_kernelI13__nv_bfloat16Li4ELi16EEviiPT_S2_S2_S2_S2_S2_S2_PfS3_S3_S2_S2_S2_S2_S2_S2_E1b[16];
	// demoted variable
	.shared .align 4 .b8 _ZZ34rwkv7_state_clampw_backward_kernelI13__nv_bfloat16Li4ELi16EEviiPT_S2_S2_S2_S2_S2_S2_PfS3_S3_S2_S2_S2_S2_S2_S2_E2dy[16];
	// demoted variable
	.shared .align 4 .b8 _ZZ34rwkv7_state_clampw_backward_kernelI13__nv_bfloat16Li4ELi16EEviiPT_S2_S2_S2_S2_S2_S2_PfS3_S3_S2_S2_S2_S2_S2_S2_E2sa[16];
	// demoted variable
	.shared .align 4 .b8 _ZZ34rwkv7_state_clampw_backward_kernelI13__nv_bfloat16Li4ELi16EEviiPT_S2_S2_S2_S2_S2_S2_PfS3_S3_S2_S2_S2_S2_S2_S2_E10dSb_shared[16];
	ld.param.u32 	%r22, [_Z34rwkv7_state_clampw_backward_kernelI13__nv_bfloat16Li4ELi16EEviiPT_S2_S2_S2_S2_S2_S2_PfS3_S3_S2_S2_S2_S2_S2_S2__param_0];
	ld.param.u32 	%r23, [_Z34rwkv7_state_clampw_backward_kernelI13__nv_bfloat16Li4ELi16EEviiPT_S2_S2_S2_S2_S2_S2_PfS3_S3_S2_S2_S2_S2_S2_S2__param_1];
	mov.u32 	%r24, %ctaid.y;
	mov.u32 	%r1, %ctaid.x;
	mov.u32 	%r2, %tid.x;
	mul.lo.s32 	%r3, %r23, %r24;
	add.s32 	%r25, %r3, %r1;
	cvt.s64.s32 	%rd1, %r25;
	shl.b32 	%r4, %r2, 2;
	setp.lt.s32 	%p1, %r22, 1;
	mov.f32 	%f178, 0f00000000;
	mov.f32 	%f179, %f178;
	mov.f32 	%f180, %f178;
	mov.f32 	%f181, %f178;
	@%p1 bra 	$L__BB31_5;
	ld.param.u64 	%rd73, [_Z34rwkv7_state_clampw_backward_kernelI13__nv_bfloat16Li4ELi16EEviiPT_S2_S2_S2_S2_S2_S2_PfS3_S3_S2_S2_S2_S2_S2_S2__param_14];
	ld.param.u64 	%rd72, [_Z34rwkv7_state_clampw_backward_kernelI13__nv_bfloat16Li4ELi16EEviiPT_S2_S2_S2_S2_S2_S2_PfS3_S3_S2_S2_S2_S2_S2_S2__param_13];
	ld.param.u64 	%rd71, [_Z34rwkv7_state_clampw_backward_kernelI13__nv_bfloat16Li4ELi16EEviiPT_S2_S2_S2_S2_S2_S2_PfS3_S3_S2_S2_S2_S2_S2_S2__param_12];
	ld.param.u64 	%rd69, [_Z34rwkv7_state_clampw_backward_kernelI13__nv_bfloat16Li4ELi16EEviiPT_S2_S2_S2_S2_S2_S2_PfS3_S3_S2_S2_S2_S2_S2_S2__param_10];
	ld.param.u64 	%rd68, [_Z34rwkv7_state_clampw_backward_kernelI13__nv_bfloat16Li4ELi16EEviiPT_S2_S2_S2_S2_S2_S2_PfS3_S3_S2_S2_S2_S2_S2_S2__param_9];
	ld.param.u64 	%rd67, [_Z34rwkv7_state_clampw_backward_kernelI13__nv_bfloat16Li4ELi16EEviiPT_S2_S2_S2_S2_S2_S2_PfS3_S3_S2_S2_S2_S2_S2_S2__param_8];
	ld.param.u64 	%rd66, [_Z34rwkv7_state_clampw_backward_kernelI13__nv_bfloat16Li4ELi16EEviiPT_S2_S2_S2_S2_S2_S2_PfS3_S3_S2_S2_S2_S2_S2_S2__param_7];
	ld.param.u64 	%rd65, [_Z34rwkv7_state_clampw_backward_kernelI13__nv_bfloat16Li4ELi16EEviiPT_S2_S2_S2_S2_S2_S2_PfS3_S3_S2_S2_S2_S2_S2_S2__param_6];
	shl.b32 	%r5, %r23, 2;
	mad.lo.s32 	%r26, %r3, %r22, %r1;
	shl.b32 	%r27, %r26, 2;
	mov.u32 	%r29, _ZZ34rwkv7_state_clampw_backward_kernelI13__nv_bfloat16Li4ELi16EEviiPT_S2_S2_S2_S2_S2_S2_PfS3_S3_S2_S2_S2_S2_S2_S2_E1r;
	add.s32 	%r6, %r29, %r4;
	mov.u32 	%r30, _ZZ34rwkv7_state_clampw_backward_kernelI13__nv_bfloat16Li4ELi16EEviiPT_S2_S2_S2_S2_S2_S2_PfS3_S3_S2_S2_S2_S2_S2_S2_E1w;
	add.s32 	%r7, %r30, %r4;
	mov.u32 	%r31, _ZZ34rwkv7_state_clampw_backward_kernelI13__nv_bfloat16Li4ELi16EEviiPT_S2_S2_S2_S2_S2_S2_PfS3_S3_S2_S2_S2_S2_S2_S2_E1k;
	add.s32 	%r8, %r31, %r4;
	mov.u32 	%r32, _ZZ34rwkv7_state_clampw_backward_kernelI13__nv_bfloat16Li4ELi16EEviiPT_S2_S2_S2_S2_S2_S2_PfS3_S3_S2_S2_S2_S2_S2_S2_E1v;
	add.s32 	%r9, %r32, %r4;
	mov.u32 	%r33, _ZZ34rwkv7_state_clampw_backward_kernelI13__nv_bfloat16Li4ELi16EEviiPT_S2_S2_S2_S2_S2_S2_PfS3_S3_S2_S2_S2_S2_S2_S2_E1a;
	add.s32 	%r10, %r33, %r4;
	mov.u32 	%r34, _ZZ34rwkv7_state_clampw_backward_kernelI13__nv_bfloat16Li4ELi16EEviiPT_S2_S2_S2_S2_S2_S2_PfS3_S3_S2_S2_S2_S2_S2_S2_E1b;
	add.s32 	%r11, %r34, %r4;
	mov.u32 	%r35, _ZZ34rwkv7_state_clampw_backward_kernelI13__nv_bfloat16Li4ELi16EEviiPT_S2_S2_S2_S2_S2_S2_PfS3_S3_S2_S2_S2_S2_S2_S2_E2dy;
	add.s32 	%r12, %r35, %r4;
	mov.u32 	%r36, _ZZ34rwkv7_state_clampw_backward_kernelI13__nv_bfloat16Li4ELi16EEviiPT_S2_S2_S2_S2_S2_S2_PfS3_S3_S2_S2_S2_S2_S2_S2_E2sa;
	add.s32 	%r13, %r36, %r4;
	mov.u32 	%r37, _ZZ34rwkv7_state_clampw_backward_kernelI13__nv_bfloat16Li4ELi16EEviiPT_S2_S2_S2_S2_S2_S2_PfS3_S3_S2_S2_S2_S2_S2_S2_E10dSb_shared;
	add.s32 	%r14, %r37, %r4;
	add.s32 	%r51, %r22, -1;
	mul.lo.s32 	%r38, %r23, %r51;
	shl.b32 	%r39, %r38, 2;
	add.s32 	%r40, %r2, %r39;
	add.s32 	%r50, %r40, %r27;
	shr.s32 	%r41, %r22, 31;
	shr.u32 	%r42, %r41, 28;
	add.s32 	%r43, %r22, %r42;
	shr.s32 	%r17, %r43, 4;
	cvta.to.global.u64 	%rd2, %rd65;
	cvta.to.global.u64 	%rd3, %rd66;
	cvta.to.global.u64 	%rd4, %rd67;
	cvta.to.global.u64 	%rd5, %rd69;
	cvta.to.global.u64 	%rd6, %rd71;
	cvta.to.global.u64 	%rd7, %rd72;
	cvta.to.global.u64 	%rd8, %rd73;
	cvta.to.global.u64 	%rd9, %rd68;
	mov.f32 	%f174, 0f00000000;
	shl.b32 	%r48, %r17, 4;
	mov.f32 	%f175, %f174;
	mov.f32 	%f176, %f174;
	mov.f32 	%f177, %f174;
	mov.f32 	%f178, %f174;
	mov.f32 	%f179, %f174;
	mov.f32 	%f180, %f174;
	mov.f32 	%f181, %f174;
	mov.f32 	%f170, %f174;
	mov.f32 	%f171, %f174;
	mov.f32 	%f172, %f174;
	mov.f32 	%f173, %f174;
$L__BB31_2:
	ld.param.u64 	%rd64, [_Z34rwkv7_state_clampw_backward_kernelI13__nv_bfloat16Li4ELi16EEviiPT_S2_S2_S2_S2_S2_S2_PfS3_S3_S2_S2_S2_S2_S2_S2__param_5];
	ld.param.u64 	%rd63, [_Z34rwkv7_state_clampw_backward_kernelI13__nv_bfloat16Li4ELi16EEviiPT_S2_S2_S2_S2_S2_S2_PfS3_S3_S2_S2_S2_S2_S2_S2__param_4];
	ld.param.u64 	%rd62, [_Z34rwkv7_state_clampw_backward_kernelI13__nv_bfloat16Li4ELi16EEviiPT_S2_S2_S2_S2_S2_S2_PfS3_S3_S2_S2_S2_S2_S2_S2__param_3];
	ld.param.u64 	%rd61, [_Z34rwkv7_state_clampw_backward_kernelI13__nv_bfloat16Li4ELi16EEviiPT_S2_S2_S2_S2_S2_S2_PfS3_S3_S2_S2_S2_S2_S2_S2__param_2];
	add.s32 	%r44, %r51, 1;
	bar.sync 	0;
	cvta.to.global.u64 	%rd26, %rd61;
	mul.wide.s32 	%rd27, %r50, 2;
	add.s64 	%rd28, %rd26, %rd27;
	ld.global.nc.u16 	%rs1, [%rd28];
	// begin inline asm
	{ cvt.f32.bf16 %f46, %rs1;}

	// end inline asm
	st.shared.f32 	[%r6], %f46;
	cvta.to.global.u64 	%rd29, %rd62;
	add.s64 	%rd30, %rd29, %rd27;
	ld.global.nc.u16 	%rs2, [%rd30];
	// begin inline asm
	{ cvt.f32.bf16 %f47, %rs2;}

	// end inline asm
	mul.f32 	%f53, %f47, 0fBFB8AA3B;
	ex2.approx.f32 	%f54, %f53;
	add.f32 	%f55, %f54, 0f3F800000;
	rcp.rn.f32 	%f14, %f55;
	mul.f32 	%f56, %f14, 0fBF1B4598;
	mul.f32 	%f57, %f56, 0f3FB8AA3B;
	ex2.approx.f32 	%f15, %f57;
	st.shared.f32 	[%r7], %f15;
	cvta.to.global.u64 	%rd31, %rd63;
	add.s64 	%rd32, %rd31, %rd27;
	ld.global.nc.u16 	%rs3, [%rd32];
	// begin inline asm
	{ cvt.f32.bf16 %f48, %rs3;}

	// end inline asm
	st.shared.f32 	[%r8], %f48;
	cvta.to.global.u64 	%rd33, %rd64;
	add.s64 	%rd34, %rd33, %rd27;
	ld.global.nc.u16 	%rs4, [%rd34];
	// begin inline asm
	{ cvt.f32.bf16 %f49, %rs4;}

	// end inline asm
	st.shared.f32 	[%r9], %f49;
	add.s64 	%rd35, %rd2, %rd27;
	ld.global.nc.u16 	%rs5, [%rd35];
	// begin inline asm
	{ cvt.f32.bf16 %f50, %rs5;}

	// end inline asm
	st.shared.f32 	[%r10], %f50;
	add.s64 	%rd36, %rd3, %rd27;
	ld.global.nc.u16 	%rs6, [%rd36];
	// begin inline asm
	{ cvt.f32.bf16 %f51, %rs6;}

	// end inline asm
	st.shared.f32 	[%r11], %f51;
	add.s64 	%rd37, %rd4, %rd27;
	ld.global.nc.u16 	%rs7, [%rd37];
	// begin inline asm
	{ cvt.f32.bf16 %f52, %rs7;}

	// end inline asm
	st.shared.f32 	[%r12], %f52;
	mul.wide.s32 	%rd38, %r50, 4;
	add.s64 	%rd39, %rd5, %rd38;
	ld.global.nc.f32 	%f58, [%rd39];
	st.shared.f32 	[%r13], %f58;
	bar.sync 	0;
	and.b32  	%r45, %r44, 15;
	setp.ne.s32 	%p2, %r45, 0;
	@%p2 bra 	$L__BB31_4;
	and.b32  	%r46, %r51, -16;
	add.s32 	%r47, %r46, %r4;
	cvt.s64.s32 	%rd40, %r47;
	cvt.s64.s32 	%rd41, %r48;
	mad.lo.s64 	%rd42, %rd1, %rd41, %rd40;
	shl.b64 	%rd43, %rd42, 2;
	add.s64 	%rd44, %rd9, %rd43;
	ld.global.nc.v4.f32 	{%f177, %f176, %f175, %f174}, [%rd44];
$L__BB31_4:
	ld.param.u64 	%rd76, [_Z34rwkv7_state_clampw_backward_kernelI13__nv_bfloat16Li4ELi16EEviiPT_S2_S2_S2_S2_S2_S2_PfS3_S3_S2_S2_S2_S2_S2_S2__param_17];
	ld.param.u64 	%rd75, [_Z34rwkv7_state_clampw_backward_kernelI13__nv_bfloat16Li4ELi16EEviiPT_S2_S2_S2_S2_S2_S2_PfS3_S3_S2_S2_S2_S2_S2_S2__param_16];
	ld.param.u64 	%rd74, [_Z34rwkv7_state_clampw_backward_kernelI13__nv_bfloat16Li4ELi16EEviiPT_S2_S2_S2_S2_S2_S2_PfS3_S3_S2_S2_S2_S2_S2_S2__param_15];
	ld.shared.f32 	%f65, [_ZZ34rwkv7_state_clampw_backward_kernelI13__nv_bfloat16Li4ELi16EEviiPT_S2_S2_S2_S2_S2_S2_PfS3_S3_S2_S2_S2_S2_S2_S2_E2dy];
	fma.rn.f32 	%f66, %f177, %f65, 0f00000000;
	ld.shared.f32 	%f67, [_ZZ34rwkv7_state_clampw_backward_kernelI13__nv_bfloat16Li4ELi16EEviiPT_S2_S2_S2_S2_S2_S2_PfS3_S3_S2_S2_S2_S2_S2_S2_E2dy+4];
	fma.rn.f32 	%f68, %f176, %f67, %f66;
	ld.shared.f32 	%f69, [_ZZ34rwkv7_state_clampw_backward_kernelI13__nv_bfloat16Li4ELi16EEviiPT_S2_S2_S2_S2_S2_S2_PfS3_S3_S2_S2_S2_S2_S2_S2_E2dy+8];
	fma.rn.f32 	%f70, %f175, %f69, %f68;
	ld.shared.f32 	%f71, [_ZZ34rwkv7_state_clampw_backward_kernelI13__nv_bfloat16Li4ELi16EEviiPT_S2_S2_S2_S2_S2_S2_PfS3_S3_S2_S2_S2_S2_S2_S2_E2dy+12];
	fma.rn.f32 	%f59, %f174, %f71, %f70;
	// begin inline asm
	{  cvt.rn.bf16.f32 %rs8, %f59;}

	// end inline asm
	mul.wide.s32 	%rd45, %r50, 2;
	add.s64 	%rd46, %rd6, %rd45;
	st.global.u16 	[%rd46], %rs8;
	rcp.rn.f32 	%f72, %f15;
	ld.shared.f32 	%f73, [_ZZ34rwkv7_state_clampw_backward_kernelI13__nv_bfloat16Li4ELi16EEviiPT_S2_S2_S2_S2_S2_S2_PfS3_S3_S2_S2_S2_S2_S2_S2_E1v];
	mul.f32 	%f74, %f48, %f73;
	sub.f32 	%f75, %f177, %f74;
	ld.shared.f32 	%f76, [_ZZ34rwkv7_state_clampw_backward_kernelI13__nv_bfloat16Li4ELi16EEviiPT_S2_S2_S2_S2_S2_S2_PfS3_S3_S2_S2_S2_S2_S2_S2_E2sa];
	mul.f32 	%f77, %f51, %f76;
	sub.f32 	%f78, %f75, %f77;
	mul.f32 	%f177, %f72, %f78;
	ld.shared.f32 	%f79, [_ZZ34rwkv7_state_clampw_backward_kernelI13__nv_bfloat16Li4ELi16EEviiPT_S2_S2_S2_S2_S2_S2_PfS3_S3_S2_S2_S2_S2_S2_S2_E1r];
	fma.rn.f32 	%f80, %f52, %f79, %f181;
	fma.rn.f32 	%f81, %f46, %f65, %f173;
	ld.shared.f32 	%f82, [_ZZ34rwkv7_state_clampw_backward_kernelI13__nv_bfloat16Li4ELi16EEviiPT_S2_S2_S2_S2_S2_S2_PfS3_S3_S2_S2_S2_S2_S2_S2_E1v+4];
	mul.f32 	%f83, %f48, %f82;
	sub.f32 	%f84, %f176, %f83;
	ld.shared.f32 	%f85, [_ZZ34rwkv7_state_clampw_backward_kernelI13__nv_bfloat16Li4ELi16EEviiPT_S2_S2_S2_S2_S2_S2_PfS3_S3_S2_S2_S2_S2_S2_S2_E2sa+4];
	mul.f32 	%f86, %f51, %f85;
	sub.f32 	%f87, %f84, %f86;
	mul.f32 	%f176, %f72, %f87;
	ld.shared.f32 	%f88, [_ZZ34rwkv7_state_clampw_backward_kernelI13__nv_bfloat16Li4ELi16EEviiPT_S2_S2_S2_S2_S2_S2_PfS3_S3_S2_S2_S2_S2_S2_S2_E1r+4];
	fma.rn.f32 	%f89, %f52, %f88, %f180;
	fma.rn.f32 	%f90, %f46, %f67, %f172;
	ld.shared.f32 	%f91, [_ZZ34rwkv7_state_clampw_backward_kernelI13__nv_bfloat16Li4ELi16EEviiPT_S2_S2_S2_S2_S2_S2_PfS3_S3_S2_S2_S2_S2_S2_S2_E1v+8];
	mul.f32 	%f92, %f48, %f91;
	sub.f32 	%f93, %f175, %f92;
	ld.shared.f32 	%f94, [_ZZ34rwkv7_state_clampw_backward_kernelI13__nv_bfloat16Li4ELi16EEviiPT_S2_S2_S2_S2_S2_S2_PfS3_S3_S2_S2_S2_S2_S2_S2_E2sa+8];
	mul.f32 	%f95, %f51, %f94;
	sub.f32 	%f96, %f93, %f95;
	mul.f32 	%f175, %f72, %f96;
	ld.shared.f32 	%f97, [_ZZ34rwkv7_state_clampw_backward_kernelI13__nv_bfloat16Li4ELi16EEviiPT_S2_S2_S2_S2_S2_S2_PfS3_S3_S2_S2_S2_S2_S2_S2_E1r+8];
	fma.rn.f32 	%f98, %f52, %f97, %f179;
	fma.rn.f32 	%f99, %f46, %f69, %f171;
	ld.shared.f32 	%f100, [_ZZ34rwkv7_state_clampw_backward_kernelI13__nv_bfloat16Li4ELi16EEviiPT_S2_S2_S2_S2_S2_S2_PfS3_S3_S2_S2_S2_S2_S2_S2_E1v+12];
	mul.f32 	%f101, %f48, %f100;
	sub.f32 	%f102, %f174, %f101;
	ld.shared.f32 	%f103, [_ZZ34rwkv7_state_clampw_backward_kernelI13__nv_bfloat16Li4ELi16EEviiPT_S2_S2_S2_S2_S2_S2_PfS3_S3_S2_S2_S2_S2_S2_S2_E2sa+12];
	mul.f32 	%f104, %f51, %f103;
	sub.f32 	%f105, %f102, %f104;
	mul.f32 	%f174, %f72, %f105;
	ld.shared.f32 	%f106, [_ZZ34rwkv7_state_clampw_backward_kernelI13__nv_bfloat16Li4ELi16EEviiPT_S2_S2_S2_S2_S2_S2_PfS3_S3_S2_S2_S2_S2_S2_S2_E1r+12];
	fma.rn.f32 	%f107, %f52, %f106, %f178;
	fma.rn.f32 	%f108, %f46, %f71, %f170;
	fma.rn.f32 	%f109, %f81, %f177, 0f00000000;
	fma.rn.f32 	%f110, %f81, %f73, 0f00000000;
	ld.shared.f32 	%f111, [_ZZ34rwkv7_state_clampw_backward_kernelI13__nv_bfloat16Li4ELi16EEviiPT_S2_S2_S2_S2_S2_S2_PfS3_S3_S2_S2_S2_S2_S2_S2_E1k];
	fma.rn.f32 	%f112, %f80, %f111, 0f00000000;
	ld.shared.f32 	%f113, [_ZZ34rwkv7_state_clampw_backward_kernelI13__nv_bfloat16Li4ELi16EEviiPT_S2_S2_S2_S2_S2_S2_PfS3_S3_S2_S2_S2_S2_S2_S2_E1b];
	fma.rn.f32 	%f114, %f80, %f113, 0f00000000;
	fma.rn.f32 	%f115, %f81, %f76, 0f00000000;
	fma.rn.f32 	%f116, %f90, %f176, %f109;
	fma.rn.f32 	%f117, %f90, %f82, %f110;
	ld.shared.f32 	%f118, [_ZZ34rwkv7_state_clampw_backward_kernelI13__nv_bfloat16Li4ELi16EEviiPT_S2_S2_S2_S2_S2_S2_PfS3_S3_S2_S2_S2_S2_S2_S2_E1k+4];
	fma.rn.f32 	%f119, %f89, %f118, %f112;
	ld.shared.f32 	%f120, [_ZZ34rwkv7_state_clampw_backward_kernelI13__nv_bfloat16Li4ELi16EEviiPT_S2_S2_S2_S2_S2_S2_PfS3_S3_S2_S2_S2_S2_S2_S2_E1b+4];
	fma.rn.f32 	%f121, %f89, %f120, %f114;
	fma.rn.f32 	%f122, %f90, %f85, %f115;
	fma.rn.f32 	%f123, %f99, %f175, %f116;
	fma.rn.f32 	%f124, %f99, %f91, %f117;
	ld.shared.f32 	%f125, [_ZZ34rwkv7_state_clampw_backward_kernelI13__nv_bfloat16Li4ELi16EEviiPT_S2_S2_S2_S2_S2_S2_PfS3_S3_S2_S2_S2_S2_S2_S2_E1k+8];
	fma.rn.f32 	%f126, %f98, %f125, %f119;
	ld.shared.f32 	%f127, [_ZZ34rwkv7_state_clampw_backward_kernelI13__nv_bfloat16Li4ELi16EEviiPT_S2_S2_S2_S2_S2_S2_PfS3_S3_S2_S2_S2_S2_S2_S2_E1b+8];
	fma.rn.f32 	%f128, %f98, %f127, %f121;
	fma.rn.f32 	%f129, %f99, %f94, %f122;
	fma.rn.f32 	%f130, %f108, %f174, %f123;
	fma.rn.f32 	%f61, %f108, %f100, %f124;
	ld.shared.f32 	%f131, [_ZZ34rwkv7_state_clampw_backward_kernelI13__nv_bfloat16Li4ELi16EEviiPT_S2_S2_S2_S2_S2_S2_PfS3_S3_S2_S2_S2_S2_S2_S2_E1k+12];
	fma.rn.f32 	%f62, %f107, %f131, %f126;
	ld.shared.f32 	%f132, [_ZZ34rwkv7_state_clampw_backward_kernelI13__nv_bfloat16Li4ELi16EEviiPT_S2_S2_S2_S2_S2_S2_PfS3_S3_S2_S2_S2_S2_S2_S2_E1b+12];
	fma.rn.f32 	%f133, %f107, %f132, %f128;
	fma.rn.f32 	%f63, %f108, %f103, %f129;
	mul.f32 	%f134, %f130, 0fBF1B4598;
	mul.f32 	%f135, %f15, %f134;
	mul.f32 	%f136, %f14, %f135;
	mov.f32 	%f137, 0f3F800000;
	sub.f32 	%f138, %f137, %f14;
	mul.f32 	%f60, %f138, %f136;
	// begin inline asm
	{  cvt.rn.bf16.f32 %rs9, %f60;}

	// end inline asm
	add.s64 	%rd47, %rd7, %rd45;
	st.global.u16 	[%rd47], %rs9;
	// begin inline asm
	{  cvt.rn.bf16.f32 %rs10, %f61;}

	// end inline asm
	add.s64 	%rd48, %rd8, %rd45;
	st.global.u16 	[%rd48], %rs10;
	// begin inline asm
	{  cvt.rn.bf16.f32 %rs11, %f62;}

	// end inline asm
	cvta.to.global.u64 	%rd49, %rd74;
	add.s64 	%rd50, %rd49, %rd45;
	st.global.u16 	[%rd50], %rs11;
	// begin inline asm
	{  cvt.rn.bf16.f32 %rs12, %f63;}

	// end inline asm
	cvta.to.global.u64 	%rd51, %rd76;
	add.s64 	%rd52, %rd51, %rd45;
	st.global.u16 	[%rd52], %rs12;
	bar.sync 	0;
	st.shared.f32 	[%r14], %f133;
	bar.sync 	0;
	ld.shared.f32 	%f139, [_ZZ34rwkv7_state_clampw_backward_kernelI13__nv_bfloat16Li4ELi16EEviiPT_S2_S2_S2_S2_S2_S2_PfS3_S3_S2_S2_S2_S2_S2_S2_E10dSb_shared];
	fma.rn.f32 	%f140, %f177, %f139, 0f00000000;
	ld.shared.f32 	%f141, [_ZZ34rwkv7_state_clampw_backward_kernelI13__nv_bfloat16Li4ELi16EEviiPT_S2_S2_S2_S2_S2_S2_PfS3_S3_S2_S2_S2_S2_S2_S2_E10dSb_shared+4];
	fma.rn.f32 	%f142, %f176, %f141, %f140;
	ld.shared.f32 	%f143, [_ZZ34rwkv7_state_clampw_backward_kernelI13__nv_bfloat16Li4ELi16EEviiPT_S2_S2_S2_S2_S2_S2_PfS3_S3_S2_S2_S2_S2_S2_S2_E10dSb_shared+8];
	fma.rn.f32 	%f144, %f175, %f143, %f142;
	ld.shared.f32 	%f145, [_ZZ34rwkv7_state_clampw_backward_kernelI13__nv_bfloat16Li4ELi16EEviiPT_S2_S2_S2_S2_S2_S2_PfS3_S3_S2_S2_S2_S2_S2_S2_E10dSb_shared+12];
	fma.rn.f32 	%f64, %f174, %f145, %f144;
	// begin inline asm
	{  cvt.rn.bf16.f32 %rs13, %f64;}

	// end inline asm
	cvta.to.global.u64 	%rd53, %rd75;
	add.s64 	%rd54, %rd53, %rd45;
	st.global.u16 	[%rd54], %rs13;
	ld.shared.f32 	%f146, [_ZZ34rwkv7_state_clampw_backward_kernelI13__nv_bfloat16Li4ELi16EEviiPT_S2_S2_S2_S2_S2_S2_PfS3_S3_S2_S2_S2_S2_S2_S2_E1w];
	ld.shared.f32 	%f147, [_ZZ34rwkv7_state_clampw_backward_kernelI13__nv_bfloat16Li4ELi16EEviiPT_S2_S2_S2_S2_S2_S2_PfS3_S3_S2_S2_S2_S2_S2_S2_E1a];
	mul.f32 	%f148, %f133, %f147;
	fma.rn.f32 	%f181, %f80, %f146, %f148;
	mul.f32 	%f149, %f50, %f139;
	fma.rn.f32 	%f173, %f15, %f81, %f149;
	ld.shared.f32 	%f150, [_ZZ34rwkv7_state_clampw_backward_kernelI13__nv_bfloat16Li4ELi16EEviiPT_S2_S2_S2_S2_S2_S2_PfS3_S3_S2_S2_S2_S2_S2_S2_E1w+4];
	ld.shared.f32 	%f151, [_ZZ34rwkv7_state_clampw_backward_kernelI13__nv_bfloat16Li4ELi16EEviiPT_S2_S2_S2_S2_S2_S2_PfS3_S3_S2_S2_S2_S2_S2_S2_E1a+4];
	mul.f32 	%f152, %f133, %f151;
	fma.rn.f32 	%f180, %f89, %f150, %f152;
	mul.f32 	%f153, %f50, %f141;
	fma.rn.f32 	%f172, %f15, %f90, %f153;
	ld.shared.f32 	%f154, [_ZZ34rwkv7_state_clampw_backward_kernelI13__nv_bfloat16Li4ELi16EEviiPT_S2_S2_S2_S2_S2_S2_PfS3_S3_S2_S2_S2_S2_S2_S2_E1w+8];
	ld.shared.f32 	%f155, [_ZZ34rwkv7_state_clampw_backward_kernelI13__nv_bfloat16Li4ELi16EEviiPT_S2_S2_S2_S2_S2_S2_PfS3_S3_S2_S2_S2_S2_S2_S2_E1a+8];
	mul.f32 	%f156, %f133, %f155;
	fma.rn.f32 	%f179, %f98, %f154, %f156;
	mul.f32 	%f157, %f50, %f143;
	fma.rn.f32 	%f171, %f15, %f99, %f157;
	ld.shared.f32 	%f158, [_ZZ34rwkv7_state_clampw_backward_kernelI13__nv_bfloat16Li4ELi16EEviiPT_S2_S2_S2_S2_S2_S2_PfS3_S3_S2_S2_S2_S2_S2_S2_E1w+12];
	ld.shared.f32 	%f159, [_ZZ34rwkv7_state_clampw_backward_kernelI13__nv_bfloat16Li4ELi16EEviiPT_S2_S2_S2_S2_S2_S2_PfS3_S3_S2_S2_S2_S2_S2_S2_E1a+12];
	mul.f32 	%f160, %f133, %f159;
	fma.rn.f32 	%f178, %f107, %f158, %f160;
	mul.f32 	%f161, %f50, %f145;
	fma.rn.f32 	%f170, %f15, %f108, %f161;
	add.s32 	%r20, %r51, -1;
	add.s32 	%r49, %r51, 1;
	sub.s32 	%r50, %r50, %r5;
	setp.gt.u32 	%p3, %r49, 1;
	mov.u32 	%r51, %r20;
	@%p3 bra 	$L__BB31_2;
$L__BB31_5:
	ld.param.u64 	%rd70, [_Z34rwkv7_state_clampw_backward_kernelI13__nv_bfloat16Li4ELi16EEviiPT_S2_S2_S2_S2_S2_S2_PfS3_S3_S2_S2_S2_S2_S2_S2__param_11];
	cvta.to.global.u64 	%rd55, %rd70;
	cvt.u64.u32 	%rd56, %r4;
	shl.b64 	%rd57, %rd1, 4;
	add.s64 	%rd58, %rd57, %rd56;
	shl.b64 	%rd59, %rd58, 2;
	add.s64 	%rd60, %rd55, %rd59;
	st.global.f32 	[%rd60], %f181;
	st.global.f32 	[%rd60+4], %f180;
	st.global.f32 	[%rd60+8], %f179;
	st.global.f32 	[%rd60+12], %f178;
	ret;

}
	// .globl	_Z34rwkv7_state_clampw_backward_kernelI13__nv_bfloat16Li8ELi16EEviiPT_S2_S2_S2_S2_S2_S2_PfS3_S3_S2_S2_S2_S2_S2_S2_
.visible .entry _Z34rwkv7_state_clampw_backward_kernelI13__nv_bfloat16Li8ELi16EEviiPT_S2_S2_S2_S2_S2_S2_PfS3_S3_S2_S2_S2_S2_S2_S2_(
	.param .u32 _Z34rwkv7_state_clampw_backward_kernelI13__nv_bfloat16Li8ELi16EEviiPT_S2_S2_S2_S2_S2_S2_PfS3_S3_S2_S2_S2_S2_S2_S2__param_0,
	.param .u32 _Z34rwkv7_state_clampw_backward_kernelI13__nv_bfloat16Li8ELi16EEviiPT_S2_S2_S2_S2_S2_S2_PfS3_S3_S2_S2_S2_S2_S2_S2__param_1,
	.param .u64 .ptr .align 1 _Z34rwkv7_state_clampw_backward_kernelI13__nv_bfloat16Li8ELi16EEviiPT_S2_S2_S2_S2_S2_S2_PfS3_S3_S2_S2_S2_S2_S2_S2__param_2,
	.param .u64 .ptr .align 1 _Z34rwkv7_state_clampw_backward_kernelI13__nv_bfloat16Li8ELi16EEviiPT_S2_S2_S2_S2_S2_S2_PfS3_S3_S2_S2_S2_S2_S2_S2__param_3,
	.param .u64 .ptr .align 1 _Z34rwkv7_state_clampw_backward_kernelI13__nv_bfloat16Li8ELi16EEviiPT_S2_S2_S2_S2_S2_S2_PfS3_S3_S2_S2_S2_S2_S2_S2__param_4,
	.param .u64 .ptr .align 1 _Z34rwkv7_state_clampw_backward_kernelI13__nv_bfloat16Li8ELi16EEviiPT_S2_S2_S2_S2_S2_S2_PfS3_S3_S2_S2_S2_S2_S2_S2__param_5,
	.param .u64 .ptr .align 1 _Z34rwkv7_state_clampw_backward_kernelI13__nv_bfloat16Li8ELi16EEviiPT_S2_S2_S2_S2_S2_S2_PfS3_S3_S2_S2_S2_S2_S2_S2__param_6,
	.param .u64 .ptr .align 1 _Z34rwkv7_state_clampw_backward_kernelI13__nv_bfloat16Li8ELi16EEviiPT_S2_S2_S2_S2_S2_S2_PfS3_S3_S2_S2_S2_S2_S2_S2__param_7,
	.param .u64 .ptr .align 1 _Z34rwkv7_state_clampw_backward_kernelI13__nv_bfloat16Li8ELi16EEviiPT_S2_S2_S2_S2_S2_S2_PfS3_S3_S2_S2_S2_S2_S2_S2__param_8,
	.param .u64 .ptr .align 1 _Z34rwkv7_state_clampw_backward_kernelI13__nv_bfloat16Li8ELi16EEviiPT_S2_S2_S2_S2_S2_S2_PfS3_S3_S2_S2_S2_S2_S2_S2__param_9,
	.param .u64 .ptr .align 1 _Z34rwkv7_state_clampw_backward_kernelI13__nv_bfloat16Li8ELi16EEviiPT_S2_S2_S2_S2_S2_S2_PfS3_S3_S2_S2_S2_S2_S2_S2__param_10,
	.param .u64 .ptr .align 1 _Z34rwkv7_state_clampw_backward_kernelI13__nv_bfloat16Li8ELi16EEviiPT_S2_S2_S2_S2_S2_S2_PfS3_S3_S2_S2_S2_S2_S2_S2__param_11,
	.param .u64 .ptr .align 1 _Z34rwkv7_state_clampw_backward_kernelI13__nv_bfloat16Li8ELi16EEviiPT_S2_S2_S2_S2_S2_S2_PfS3_S3_S2_S2_S2_S2_S2_S2__param_12,
	.param .u64 .ptr .align 1 _Z34rwkv7_state_clampw_backward_kernelI13__nv_bfloat16Li8ELi16EEviiPT_S2_S2_S2_S2_S2_S2_PfS3_S3_S2_S2_S2_S2_S2_S2__param_13,
	.param .u64 .ptr .align 1 _Z34rwkv7_state_clampw_backward_kernelI13__nv_bfloat16Li8ELi16EEviiPT_S2_S2_S2_S2_S2_S2_PfS3_S3_S2_S2_S2_S2_S2_S2__param_14,
	.param .u64 .ptr .align 1 _Z34rwkv7_state_clampw_backward_kernelI13__nv_bfloat16Li8ELi16EEviiPT_S2_S2_S2_S2_S2_S2_PfS3_S3_S2_S2_S2_S2_S2_S2__param_15,
	.param .u64 .ptr .align 1 _Z34rwkv7_state_clampw_backward_kernelI13__nv_bfloat16Li8ELi16EEviiPT_S2_S2_S2_S2_S2_S2_PfS3_S3_S2_S2_S2_S2_S2_S2__param_16,
	.param .u64 .ptr .align 1 _Z34rwkv7_state_clampw_backward_kernelI13__nv_bfloat16Li8ELi16EEviiPT_S2_S2_S2_S2_S2_S2_PfS3_S3_S2_S2_S2_S2_S2_S2__param_17
)
{
	.reg .pred 	%p<4>;
	.reg .b16 	%rs<14>;
	.reg .b32 	%r<55>;
	.reg .b32 	%f<334>;
	.reg .b64 	%rd<77>;
	// demoted variable
	.shared .align 4 .b8 _ZZ34rwkv7_state_clampw_backward_kernelI13__nv_bfloat16Li8ELi16EEviiPT_S2_S2_S2_S2_S2_S2_PfS3_S3_S2_S2_S2_S2_S2_S2_E1r[32];
	// demoted variable
	.shared .align 4 .b8 _ZZ34rwkv7_state_clampw_backward_kernelI13__nv_bfloat16Li8ELi16EEviiPT_S2_S2_S2_S2_S2_S2_PfS3_S3_S2_S2_S2_S2_S2_S2_E1w[32];
	// demoted variable
	.shared .align 4 .b8 _ZZ34rwkv7_state_clampw_backward_kernelI13__nv_bfloat16Li8ELi16EEviiPT_S2_S2_S2_S2_S2_S2_PfS3_S3_S2_S2_S2_S2_S2_S2_E1k[32];
	// demoted variable
	.shared .align 4 .b8 _ZZ34rwkv7_state_clampw_backward_kernelI13__nv_bfloat16Li8ELi16EEviiPT_S2_S2_S2_S2_S2_S2_PfS3_S3_S2_S2_S2_S2_S2_S2_E1v[32];
	// demoted variable
	.shared .align 4 .b8 _ZZ34rwkv7_state_clampw_backward_kernelI13__nv_bfloat16Li8ELi16EEviiPT_S2_S2_S2_S2_S2_S2_PfS3_S3_S2_S2_S2_S2_S2_S2_E1a[32];
	// demoted variable
	.shared .align 4 .b8 _ZZ34rwkv7_state_clampw_backward_kernelI13__nv_bfloat16Li8ELi16EEviiPT_S2_S2_S2_S2_S2_S2_PfS3_S3_S2_S2_S2_S2_S2_S2_E1b[32];
	// demoted variable
	.shared .align 4 .b8 _ZZ34rwkv7_state_clampw_backward_kernelI13__nv_bfloat16Li8ELi16EEviiPT_S2_S2_S2_S2_S2_S2_PfS3_S3_S2_S2_S2_S2_S2_S2_E2dy[32];
	// demoted variable
	.shared .align 4 .b8 _ZZ34rwkv7_state_clampw_backward_kernelI13__nv_bfloat16Li8ELi16EEviiPT_S2_S2_S2_S2_S2_S2_PfS3_S3_S2_S2_S2_S2_S2_S2_E2sa[32];
	// demoted variable
	.shared .align 4 .b8 _ZZ34rwkv7_state_clampw_backward_kernelI13__nv_bfloat16Li8ELi16EEviiPT_S2_S2_S2_S2_S2_S2_PfS3_S3_S2_S2_S2_S2_S2_S2_E10dSb_shared[32];
	ld.param.u32 	%r54, [_Z34rwkv7_state_clampw_backward_kernelI13__nv_bfloat16Li8ELi16EEviiPT_S2_S2_S2_S2_S2_S2_PfS3_S3_S2_S2_S2_S2_S2_S2__param_0];
	ld.param.u32 	%r25, [_Z34rwkv7_state_clampw_backward_kernelI13__nv_bfloat16Li8ELi16EEviiPT_S2_S2_S2_S2_S2_S2_PfS3_S3_S2_S2_S2_S2_S2_S2__param_1];
	mov.u32 	%r26, %ctaid.y;
	mov.u32 	%r1, %ctaid.x;
	mov.u32 	%r2, %tid.x;
	mul.lo.s32 	%r3, %r25, %r26;
	add.s32 	%r27, %r3, %r1;
	cvt.s64.s32 	%rd1, %r27;
	shl.b32 	%r4, %r2, 3;
	setp.lt.s32 	%p1, %r54, 1;
	mov.f32 	%f326, 0f00000000;
	mov.f32 	%f327, %f326;
	mov.f32 	%f328, %f326;
	mov.f32 	%f329, %f326;
	mov.f32 	%f330, %f326;
	mov.f32 	%f331, %f326;
	mov.f32 	%f332, %f326;
	mov.f32 	%f333, %f326;
	@%p1 bra 	$L__BB32_5;
	ld.param.u64 	%rd69, [_Z34rwkv7_state_clampw_backward_kernelI13__nv_bfloat16Li8ELi16EEviiPT_S2_S2_S2_S2_S2_S2_PfS3_S3_S2_S2_S2_S2_S2_S2__param_10];
	ld.param.u64 	%rd68, [_Z34rwkv7_state_clampw_backward_kernelI13__nv_bfloat16Li8ELi16EEviiPT_S2_S2_S2_S2_S2_S2_PfS3_S3_S2_S2_S2_S2_S2_S2__param_9];
	ld.param.u64 	%rd67, [_Z34rwkv7_state_clampw_backward_kernelI13__nv_bfloat16Li8ELi16EEviiPT_S2_S2_S2_S2_S2_S2_PfS3_S3_S2_S2_S2_S2_S2_S2__param_8];
	ld.param.u64 	%rd66, [_Z34rwkv7_state_clampw_backward_kernelI13__nv_bfloat16Li8ELi16EEviiPT_S2_S2_S2_S2_S2_S2_PfS3_S3_S2_S2_S2_S2_S2_S2__param_7];
	ld.param.u64 	%rd65, [_Z34rwkv7_state_clampw_backward_kernelI13__nv_bfloat16Li8ELi16EEviiPT_S2_S2_S2_S2_S2_S2_PfS3_S3_S2_S2_S2_S2_S2_S2__param_6];
	shl.b32 	%r5, %r25, 3;
	mad.lo.s32 	%r28, %r3, %r54, %r1;
	shl.b32 	%r29, %r28, 3;
	shl.b32 	%r30, %r2, 2;
	mov.u32 	%r31, _ZZ34rwkv7_state_clampw_backward_kernelI13__nv_bfloat16Li8ELi16EEviiPT_S2_S2_S2_S2_S2_S2_PfS3_S3_S2_S2_S2_S2_S2_S2_E1r;
	add.s32 	%r6, %r31, %r30;
	mov.u32 	%r32, _ZZ34rwkv7_state_clampw_backward_kernelI13__nv_bfloat16Li8ELi16EEviiPT_S2_S2_S2_S2_S2_S2_PfS3_S3_S2_S2_S2_S2_S2_S2_E1w;
	add.s32 	%r7, %r32, %r30;
	mov.u32 	%r33, _ZZ34rwkv7_state_clampw_backward_kernelI13__nv_bfloat16Li8ELi16EEviiPT_S2_S2_S2_S2_S2_S2_PfS3_S3_S2_S2_S2_S2_S2_S2_E1k;
	add.s32 	%r8, %r33, %r30;
	mov.u32 	%r34, _ZZ34rwkv7_state_clampw_backward_kernelI13__nv_bfloat16Li8ELi16EEviiPT_S2_S2_S2_S2_S2_S2_PfS3_S3_S2_S2_S2_S2_S2_S2_E1v;
	add.s32 	%r9, %r34, %r30;
	mov.u32 	%r35, _ZZ34rwkv7_state_clampw_backward_kernelI13__nv_bfloat16Li8ELi16EEviiPT_S2_S2_S2_S2_S2_S2_PfS3_S3_S2_S2_S2_S2_S2_S2_E1a;
	add.s32 	%r10, %r35, %r30;
	mov.u32 	%r36, _ZZ34rwkv7_state_clampw_backward_kernelI13__nv_bfloat16Li8ELi16EEviiPT_S2_S2_S2_S2_S2_S2_PfS3_S3_S2_S2_S2_S2_S2_S2_E1b;
	add.s32 	%r11, %r36, %r30;
	mov.u32 	%r37, _ZZ34rwkv7_state_clampw_backward_kernelI13__nv_bfloat16Li8ELi16EEviiPT_S2_S2_S2_S2_S2_S2_PfS3_S3_S2_S2_S2_S2_S2_S2_E2dy;
	add.s32 	%r12, %r37, %r30;
	mov.u32 	%r38, _ZZ34rwkv7_state_clampw_backward_kernelI13__nv_bfloat16Li8ELi16EEviiPT_S2_S2_S2_S2_S2_S2_PfS3_S3_S2_S2_S2_S2_S2_S2_E2sa;
	add.s32 	%r13, %r38, %r30;
	mov.u32 	%r39, _ZZ34rwkv7_state_clampw_backward_kernelI13__nv_bfloat16Li8ELi16EEviiPT_S2_S2_S2_S2_S2_S2_PfS3_S3_S2_S2_S2_S2_S2_S2_E10dSb_shared;
	add.s32 	%r14, %r39, %r30;
	add.s32 	%r40, %r54, -1;
	mul.lo.s32 	%r41, %r25, %r40;
	shl.b32 	%r42, %r41, 3;
	add.s32 	%r43, %r2, %r42;
	add.s32 	%r53, %r43, %r29;
	shl.b32 	%r52, %r54, 2;
	shr.s32 	%r44, %r54, 31;
	shr.u32 	%r45, %r44, 28;
	add.s32 	%r46, %r54, %r45;
	shr.s32 	%r17, %r46, 4;
	cvta.to.global.u64 	%rd2, %rd65;
	cvta.to.global.u64 	%rd3, %rd66;
	cvta.to.global.u64 	%rd4, %rd67;
	cvta.to.global.u64 	%rd5, %rd69;
	cvta.to.global.u64 	%rd6, %rd68;
	mov.f32 	%f318, 0f00000000;
	shl.b32 	%r51, %r17, 6;
	mov.f32 	%f319, %f318;
	mov.f32 	%f320, %f318;
	mov.f32 	%f321, %f318;
	mov.f32 	%f322, %f318;
	mov.f32 	%f323, %f318;
	mov.f32 	%f324, %f318;
	mov.f32 	%f325, %f318;
	mov.f32 	%f326, %f318;
	mov.f32 	%f327, %f318;
	mov.f32 	%f328, %f318;
	mov.f32 	%f329, %f318;
	mov.f32 	%f330, %f318;
	mov.f32 	%f331, %f318;
	mov.f32 	%f332, %f318;
	mov.f32 	%f333, %f318;
	mov.f32 	%f310, %f318;
	mov.f32 	%f311, %f318;
	mov.f32 	%f312, %f318;
	mov.f32 	%f313, %f318;
	mov.f32 	%f314, %f318;
	mov.f32 	%f315, %f318;
	mov.f32 	%f316, %f318;
	mov.f32 	%f317, %f318;
$L__BB32_2:
	ld.param.u64 	%rd64, [_Z34rwkv7_state_clampw_backward_kernelI13__nv_bfloat16Li8ELi16EEviiPT_S2_S2_S2_S2_S2_S2_PfS3_S3_S2_S2_S2_S2_S2_S2__param_5];
	ld.param.u64 	%rd63, [_Z34rwkv7_state_clampw_backward_kernelI13__nv_bfloat16Li8ELi16EEviiPT_S2_S2_S2_S2_S2_S2_PfS3_S3_S2_S2_S2_S2_S2_S2__param_4];
	ld.param.u64 	%rd62, [_Z34rwkv7_state_clampw_backward_kernelI13__nv_bfloat16Li8ELi16EEviiPT_S2_S2_S2_S2_S2_S2_PfS3_S3_S2_S2_S2_S2_S2_S2__param_3];
	ld.param.u64 	%rd61, [_Z34rwkv7_state_clampw_backward_kernelI13__nv_bfloat16Li8ELi16EEviiPT_S2_S2_S2_S2_S2_S2_PfS3_S3_S2_S2_S2_S2_S2_S2__param_2];
	bar.sync 	0;
	cvta.to.global.u64 	%rd23, %rd61;
	mul.wide.s32 	%rd24, %r53, 2;
	add.s64 	%rd25, %rd23, %rd24;
	ld.global.nc.u16 	%rs1, [%rd25];
	// begin inline asm
	{ cvt.f32.bf16 %f82, %rs1;}

	// end inline asm
	st.shared.f32 	[%r6], %f82;
	cvta.to.global.u64 	%rd26, %rd62;
	add.s64 	%rd27, %rd26, %rd24;
	ld.global.nc.u16 	%rs2, [%rd27];
	// begin inline asm
	{ cvt.f32.bf16 %f83, %rs2;}

	// end inline asm
	mul.f32 	%f89, %f83, 0fBFB8AA3B;
	ex2.approx.f32 	%f90, %f89;
	add.f32 	%f91, %f90, 0f3F800000;
	rcp.rn.f32 	%f26, %f91;
	mul.f32 	%f92, %f26, 0fBF1B4598;
	mul.f32 	%f93, %f92, 0f3FB8AA3B;
	ex2.approx.f32 	%f27, %f93;
	st.shared.f32 	[%r7], %f27;
	cvta.to.global.u64 	%rd28, %rd63;
	add.s64 	%rd29, %rd28, %rd24;
	ld.global.nc.u16 	%rs3, [%rd29];
	// begin inline asm
	{ cvt.f32.bf16 %f84, %rs3;}

	// end inline asm
	st.shared.f32 	[%r8], %f84;
	cvta.to.global.u64 	%rd30, %rd64;
	add.s64 	%rd31, %rd30, %rd24;
	ld.global.nc.u16 	%rs4, [%rd31];
	// begin inline asm
	{ cvt.f32.bf16 %f85, %rs4;}

	// end inline asm
	st.shared.f32 	[%r9], %f85;
	add.s64 	%rd32, %rd2, %rd24;
	ld.global.nc.u16 	%rs5, [%rd32];
	// begin inline asm
	{ cvt.f32.bf16 %f86, %rs5;}

	// end inline asm
	st.shared.f32 	[%r10], %f86;
	add.s64 	%rd33, %rd3, %rd24;
	ld.global.nc.u16 	%rs6, [%rd33];
	// begin inline asm
	{ cvt.f32.bf16 %f87, %rs6;}

	// end inline asm
	st.shared.f32 	[%r11], %f87;
	add.s64 	%rd34, %rd4, %rd24;
	ld.global.nc.u16 	%rs7, [%rd34];
	// begin inline asm
	{ cvt.f32.bf16 %f88, %rs7;}

	// end inline asm
	st.shared.f32 	[%r12], %f88;
	mul.wide.s32 	%rd35, %r53, 4;
	add.s64 	%rd36, %rd5, %rd35;
	ld.global.nc.f32 	%f94, [%rd36];
	st.shared.f32 	[%r13], %f94;
	bar.sync 	0;
	and.b32  	%r47, %r54, 15;
	setp.ne.s32 	%p2, %r47, 0;
	@%p2 bra 	$L__BB32_4;
	add.s32 	%r48, %r52, -4;
	and.b32  	%r49, %r48, 2147483584;
	add.s32 	%r50, %r49, %r4;
	cvt.u64.u32 	%rd37, %r50;
	cvt.s64.s32 	%rd38, %r51;
	mad.lo.s64 	%rd39, %rd1, %rd38, %rd37;
	shl.b64 	%rd40, %rd39, 2;
	add.s64 	%rd41, %rd6, %rd40;
	ld.global.nc.v4.f32 	{%f325, %f324, %f323, %f322}, [%rd41];
	ld.global.nc.v4.f32 	{%f321, %f320, %f319, %f318}, [%rd41+16];
$L__BB32_4:
	ld.param.u64 	%rd76, [_Z34rwkv7_state_clampw_backward_kernelI13__nv_bfloat16Li8ELi16EEviiPT_S2_S2_S2_S2_S2_S2_PfS3_S3_S2_S2_S2_S2_S2_S2__param_17];
	ld.param.u64 	%rd75, [_Z34rwkv7_state_clampw_backward_kernelI13__nv_bfloat16Li8ELi16EEviiPT_S2_S2_S2_S2_S2_S2_PfS3_S3_S2_S2_S2_S2_S2_S2__param_16];
	ld.param.u64 	%rd74, [_Z34rwkv7_state_clampw_backward_kernelI13__nv_bfloat16Li8ELi16EEviiPT_S2_S2_S2_S2_S2_S2_PfS3_S3_S2_S2_S2_S2_S2_S2__param_15];
	ld.param.u64 	%rd73, [_Z34rwkv7_state_clampw_backward_kernelI13__nv_bfloat16Li8ELi16EEviiPT_S2_S2_S2_S2_S2_S2_PfS3_S3_S2_S2_S2_S2_S2_S2__param_14];
	ld.param.u64 	%rd72, [_Z34rwkv7_state_clampw_backward_kernelI13__nv_bfloat16Li8ELi16EEviiPT_S2_S2_S2_S2_S2_S2_PfS3_S3_S2_S2_S2_S2_S2_S2__param_13];
	ld.param.u64 	%rd71, [_Z34rwkv7_state_clampw_backward_kernelI13__nv_bfloat16Li8ELi16EEviiPT_S2_S2_S2_S2_S2_S2_PfS3_S3_S2_S2_S2_S2_S2_S2__param_12];
	ld.shared.f32 	%f101, [_ZZ34rwkv7_state_clampw_backward_kernelI13__nv_bfloat16Li8ELi16EEviiPT_S2_S2_S2_S2_S2_S2_PfS3_S3_S2_S2_S2_S2_S2_S2_E2dy];
	fma.rn.f32 	%f102, %f325, %f101, 0f00000000;
	ld.shared.f32 	%f103, [_ZZ34rwkv7_state_clampw_backward_kernelI13__nv_bfloat16Li8ELi16EEviiPT_S2_S2_S2_S2_S2_S2_PfS3_S3_S2_S2_S2_S2_S2_S2_E2dy+4];
	fma.rn.f32 	%f104, %f324, %f103, %f102;
	ld.shared.f32 	%f105, [_ZZ34rwkv7_state_clampw_backward_kernelI13__nv_bfloat16Li8ELi16EEviiPT_S2_S2_S2_S2_S2_S2_PfS3_S3_S2_S2_S2_S2_S2_S2_E2dy+8];
	fma.rn.f32 	%f106, %f323, %f105, %f104;
	ld.shared.f32 	%f107, [_ZZ34rwkv7_state_clampw_backward_kernelI13__nv_bfloat16Li8ELi16EEviiPT_S2_S2_S2_S2_S2_S2_PfS3_S3_S2_S2_S2_S2_S2_S2_E2dy+12];
	fma.rn.f32 	%f108, %f322, %f107, %f106;
	ld.shared.f32 	%f109, [_ZZ34rwkv7_state_clampw_backward_kernelI13__nv_bfloat16Li8ELi16EEviiPT_S2_S2_S2_S2_S2_S2_PfS3_S3_S2_S2_S2_S2_S2_S2_E2dy+16];
	fma.rn.f32 	%f110, %f321, %f109, %f108;
	ld.shared.f32 	%f111, [_ZZ34rwkv7_state_clampw_backward_kernelI13__nv_bfloat16Li8ELi16EEviiPT_S2_S2_S2_S2_S2_S2_PfS3_S3_S2_S2_S2_S2_S2_S2_E2dy+20];
	fma.rn.f32 	%f112, %f320, %f111, %f110;
	ld.shared.f32 	%f113, [_ZZ34rwkv7_state_clampw_backward_kernelI13__nv_bfloat16Li8ELi16EEviiPT_S2_S2_S2_S2_S2_S2_PfS3_S3_S2_S2_S2_S2_S2_S2_E2dy+24];
	fma.rn.f32 	%f114, %f319, %f113, %f112;
	ld.shared.f32 	%f115, [_ZZ34rwkv7_state_clampw_backward_kernelI13__nv_bfloat16Li8ELi16EEviiPT_S2_S2_S2_S2_S2_S2_PfS3_S3_S2_S2_S2_S2_S2_S2_E2dy+28];
	fma.rn.f32 	%f95, %f318, %f115, %f114;
	// begin inline asm
	{  cvt.rn.bf16.f32 %rs8, %f95;}

	// end inline asm
	cvta.to.global.u64 	%rd42, %rd71;
	mul.wide.s32 	%rd43, %r53, 2;
	add.s64 	%rd44, %rd42, %rd43;
	st.global.u16 	[%rd44], %rs8;
	rcp.rn.f32 	%f116, %f27;
	ld.shared.f32 	%f117, [_ZZ34rwkv7_state_clampw_backward_kernelI13__nv_bfloat16Li8ELi16EEviiPT_S2_S2_S2_S2_S2_S2_PfS3_S3_S2_S2_S2_S2_S2_S2_E1v];
	mul.f32 	%f118, %f84, %f117;
	sub.f32 	%f119, %f325, %f118;
	ld.shared.f32 	%f120, [_ZZ34rwkv7_state_clampw_backward_kernelI13__nv_bfloat16Li8ELi16EEviiPT_S2_S2_S2_S2_S2_S2_PfS3_S3_S2_S2_S2_S2_S2_S2_E2sa];
	mul.f32 	%f121, %f87, %f120;
	sub.f32 	%f122, %f119, %f121;
	mul.f32 	%f325, %f116, %f122;
	ld.shared.f32 	%f123, [_ZZ34rwkv7_state_clampw_backward_kernelI13__nv_bfloat16Li8ELi16EEviiPT_S2_S2_S2_S2_S2_S2_PfS3_S3_S2_S2_S2_S2_S2_S2_E1r];
	fma.rn.f32 	%f124, %f88, %f123, %f333;
	fma.rn.f32 	%f125, %f82, %f101, %f317;
	ld.shared.f32 	%f126, [_ZZ34rwkv7_state_clampw_backward_kernelI13__nv_bfloat16Li8ELi16EEviiPT_S2_S2_S2_S2_S2_S2_PfS3_S3_S2_S2_S2_S2_S2_S2_E1v+4];
	mul.f32 	%f127, %f84, %f126;
	sub.f32 	%f128, %f324, %f127;
	ld.shared.f32 	%f129, [_ZZ34rwkv7_state_clampw_backward_kernelI13__nv_bfloat16Li8ELi16EEviiPT_S2_S2_S2_S2_S2_S2_PfS3_S3_S2_S2_S2_S2_S2_S2_E2sa+4];
	mul.f32 	%f130, %f87, %f129;
	sub.f32 	%f131, %f128, %f130;
	mul.f32 	%f324, %f116, %f131;
	ld.shared.f32 	%f132, [_ZZ34rwkv7_state_clampw_backward_kernelI13__nv_bfloat16Li8ELi16EEviiPT_S2_S2_S2_S2_S2_S2_PfS3_S3_S2_S2_S2_S2_S2_S2_E1r+4];
	fma.rn.f32 	%f133, %f88, %f132, %f332;
	fma.rn.f32 	%f134, %f82, %f103, %f316;
	ld.shared.f32 	%f135, [_ZZ34rwkv7_state_clampw_backward_kernelI13__nv_bfloat16Li8ELi16EEviiPT_S2_S2_S2_S2_S2_S2_PfS3_S3_S2_S2_S2_S2_S2_S2_E1v+8];
	mul.f32 	%f136, %f84, %f135;
	sub.f32 	%f137, %f323, %f136;
	ld.shared.f32 	%f138, [_ZZ34rwkv7_state_clampw_backward_kernelI13__nv_bfloat16Li8ELi16EEviiPT_S2_S2_S2_S2_S2_S2_PfS3_S3_S2_S2_S2_S2_S2_S2_E2sa+8];
	mul.f32 	%f139, %f87, %f138;
	sub.f32 	%f140, %f137, %f139;
	mul.f32 	%f323, %f116, %f140;
	ld.shared.f32 	%f141, [_ZZ34rwkv7_state_clampw_backward_kernelI13__nv_bfloat16Li8ELi16EEviiPT_S2_S2_S2_S2_S2_S2_PfS3_S3_S2_S2_S2_S2_S2_S2_E1r+8];
	fma.rn.f32 	%f142, %f88, %f141, %f331;
	fma.rn.f32 	%f143, %f82, %f105, %f315;
	ld.shared.f32 	%f144, [_ZZ34rwkv7_state_clampw_backward_kernelI13__nv_bfloat16Li8ELi16EEviiPT_S2_S2_S2_S2_S2_S2_PfS3_S3_S2_S2_S2_S2_S2_S2_E1v+12];
	mul.f32 	%f145, %f84, %f144;
	sub.f32 	%f146, %f322, %f145;
	ld.shared.f32 	%f147, [_ZZ34rwkv7_state_clampw_backward_kernelI13__nv_bfloat16Li8ELi16EEviiPT_S2_S2_S2_S2_S2_S2_PfS3_S3_S2_S2_S2_S2_S2_S2_E2sa+12];
	mul.f32 	%f148, %f87, %f147;
	sub.f32 	%f149, %f146, %f148;
	mul.f32 	%f322, %f116, %f149;
	ld.shared.f32 	%f150, [_ZZ34rwkv7_state_clampw_backward_kernelI13__nv_bfloat16Li8ELi16EEviiPT_S2_S2_S2_S2_S2_S2_PfS3_S3_S2_S2_S2_S2_S2_S2_E1r+12];
	fma.rn.f32 	%f151, %f88, %f150, %f330;
	fma.rn.f32 	%f152, %f82, %f107, %f314;
	ld.shared.f32 	%f153, [_ZZ34rwkv7_state_clampw_backward_kernelI13__nv_bfloat16Li8ELi16EEviiPT_S2_S2_S2_S2_S2_S2_PfS3_S3_S2_S2_S2_S2_S2_S2_E1v+16];
	mul.f32 	%f154, %f84, %f153;
	sub.f32 	%f155, %f321, %f154;
	ld.shared.f32 	%f156, [_ZZ34rwkv7_state_clampw_backward_kernelI13__nv_bfloat16Li8ELi16EEviiPT_S2_S2_S2_S2_S2_S2_PfS3_S3_S2_S2_S2_S2_S2_S2_E2sa+16];
	mul.f32 	%f157, %f87, %f156;
	sub.f32 	%f158, %f155, %f157;
	mul.f32 	%f321, %f116, %f158;
	ld.shared.f32 	%f159, [_ZZ34rwkv7_state_clampw_backward_kernelI13__nv_bfloat16Li8ELi16EEviiPT_S2_S2_S2_S2_S2_S2_PfS3_S3_S2_S2_S2_S2_S2_S2_E1r+16];
	fma.rn.f32 	%f160, %f88, %f159, %f329;
	fma.rn.f32 	%f161, %f82, %f109, %f313;
	ld.shared.f32 	%f162, [_ZZ34rwkv7_state_clampw_backward_kernelI13__nv_bfloat16Li8ELi16EEviiPT_S2_S2_S2_S2_S2_S2_PfS3_S3_S2_S2_S2_S2_S2_S2_E1v+20];
	mul.f32 	%f163, %f84, %f162;
	sub.f32 	%f164, %f320, %f163;
	ld.shared.f32 	%f165, [_ZZ34rwkv7_state_clampw_backward_kernelI13__nv_bfloat16Li8ELi16EEviiPT_S2_S2_S2_S2_S2_S2_PfS3_S3_S2_S2_S2_S2_S2_S2_E2sa+20];
	mul.f32 	%f166, %f87, %f165;
	sub.f32 	%f167, %f164, %f166;
	mul.f32 	%f320, %f116, %f167;
	ld.shared.f32 	%f168, [_ZZ34rwkv7_state_clampw_backward_kernelI13__nv_bfloat16Li8ELi16EEviiPT_S2_S2_S2_S2_S2_S2_PfS3_S3_S2_S2_S2_S2_S2_S2_E1r+20];
	fma.rn.f32 	%f169, %f88, %f168, %f328;
	fma.rn.f32 	%f170, %f82, %f111, %f312;
	ld.shared.f32 	%f171, [_ZZ34rwkv7_state_clampw_backward_kernelI13__nv_bfloat16Li8ELi16EEviiPT_S2_S2_S2_S2_S2_S2_PfS3_S3_S2_S2_S2_S2_S2_S2_E1v+24];
	mul.f32 	%f172, %f84, %f171;
	sub.f32 	%f173, %f319, %f172;
	ld.shared.f32 	%f174, [_ZZ34rwkv7_state_clampw_backward_kernelI13__nv_bfloat16Li8ELi16EEviiPT_S2_S2_S2_S2_S2_S2_PfS3_S3_S2_S2_S2_S2_S2_S2_E2sa+24];
	mul.f32 	%f175, %f87, %f174;
	sub.f32 	%f176, %f173, %f175;
	mul.f32 	%f319, %f116, %f176;
	ld.shared.f32 	%f177, [_ZZ34rwkv7_state_clampw_backward_kernelI13__nv_bfloat16Li8ELi16EEviiPT_S2_S2_S2_S2_S2_S2_PfS3_S3_S2_S2_S2_S2_S2_S2_E1r+24];
	fma.rn.f32 	%f178, %f88, %f177, %f327;
	fma.rn.f32 	%f179, %f82, %f113, %f311;
	ld.shared.f32 	%f180, [_ZZ34rwkv7_state_clampw_backward_kernelI13__nv_bfloat16Li8ELi16EEviiPT_S2_S2_S2_S2_S2_S2_PfS3_S3_S2_S2_S2_S2_S2_S2_E1v+28];
	mul.f32 	%f181, %f84, %f180;
	sub.f32 	%f182, %f318, %f181;
	ld.shared.f32 	%f183, [_ZZ34rwkv7_state_clampw_backward_kernelI13__nv_bfloat16Li8ELi16EEviiPT_S2_S2_S2_S2_S2_S2_PfS3_S3_S2_S2_S2_S2_S2_S2_E2sa+28];
	mul.f32 	%f184, %f87, %f183;
	sub.f32 	%f185, %f182, %f184;
	mul.f32 	%f318, %f116, %f185;
	ld.shared.f32 	%f186, [_ZZ34rwkv7_state_clampw_backward_kernelI13__nv_bfloat16Li8ELi16EEviiPT_S2_S2_S2_S2_S2_S2_PfS3_S3_S2_S2_S2_S2_S2_S2_E1r+28];
	fma.rn.f32 	%f187, %f88, %f186, %f326;
	fma.rn.f32 	%f188, %f82, %f115, %f310;
	fma.rn.f32 	%f189, %f125, %f325, 0f00000000;
	fma.rn.f32 	%f190, %f125, %f117, 0f00000000;
	ld.shared.f32 	%f191, [_ZZ34rwkv7_state_clampw_backward_kernelI13__nv_bfloat16Li8ELi16EEviiPT_S2_S2_S2_S2_S2_S2_PfS3_S3_S2_S2_S2_S2_S2_S2_E1k];
	fma.rn.f32 	%f192, %f124, %f191, 0f00000000;
	ld.shared.f32 	%f193, [_ZZ34rwkv7_state_clampw_backward_kernelI13__nv_bfloat16Li8ELi16EEviiPT_S2_S2_S2_S2_S2_S2_PfS3_S3_S2_S2_S2_S2_S2_S2_E1b];
	fma.rn.f32 	%f194, %f124, %f193, 0f00000000;
	fma.rn.f32 	%f195, %f125, %f120, 0f00000000;
	fma.rn.f32 	%f196, %f134, %f324, %f189;
	fma.rn.f32 	%f197, %f134, %f126, %f190;
	ld.shared.f32 	%f198, [_ZZ34rwkv7_state_clampw_backward_kernelI13__nv_bfloat16Li8ELi16EEviiPT_S2_S2_S2_S2_S2_S2_PfS3_S3_S2_S2_S2_S2_S2_S2_E1k+4];
	fma.rn.f32 	%f199, %f133, %f198, %f192;
	ld.shared.f32 	%f200, [_ZZ34rwkv7_state_clampw_backward_kernelI13__nv_bfloat16Li8ELi16EEviiPT_S2_S2_S2_S2_S2_S2_PfS3_S3_S2_S2_S2_S2_S2_S2_E1b+4];
	fma.rn.f32 	%f201, %f133, %f200, %f194;
	fma.rn.f32 	%f202, %f134, %f129, %f195;
	fma.rn.f32 	%f203, %f143, %f323, %f196;
	fma.rn.f32 	%f204, %f143, %f135, %f197;
	ld.shared.f32 	%f205, [_ZZ34rwkv7_state_clampw_backward_kernelI13__nv_bfloat16Li8ELi16EEviiPT_S2_S2_S2_S2_S2_S2_PfS3_S3_S2_S2_S2_S2_S2_S2_E1k+8];
	fma.rn.f32 	%f206, %f142, %f205, %f199;
	ld.shared.f32 	%f207, [_ZZ34rwkv7_state_clampw_backward_kernelI13__nv_bfloat16Li8ELi16EEviiPT_S2_S2_S2_S2_S2_S2_PfS3_S3_S2_S2_S2_S2_S2_S2_E1b+8];
	fma.rn.f32 	%f208, %f142, %f207, %f201;
	fma.rn.f32 	%f209, %f143, %f138, %f202;
	fma.rn.f32 	%f210, %f152, %f322, %f203;
	fma.rn.f32 	%f211, %f152, %f144, %f204;
	ld.shared.f32 	%f212, [_ZZ34rwkv7_state_clampw_backward_kernelI13__nv_bfloat16Li8ELi16EEviiPT_S2_S2_S2_S2_S2_S2_PfS3_S3_S2_S2_S2_S2_S2_S2_E1k+12];
	fma.rn.f32 	%f213, %f151, %f212, %f206;
	ld.shared.f32 	%f214, [_ZZ34rwkv7_state_clampw_backward_kernelI13__nv_bfloat16Li8ELi16EEviiPT_S2_S2_S2_S2_S2_S2_PfS3_S3_S2_S2_S2_S2_S2_S2_E1b+12];
	fma.rn.f32 	%f215, %f151, %f214, %f208;
	fma.rn.f32 	%f216, %f152, %f147, %f209;
	fma.rn.f32 	%f217, %f161, %f321, %f210;
	fma.rn.f32 	%f218, %f161, %f153, %f211;
	ld.shared.f32 	%f219, [_ZZ34rwkv7_state_clampw_backward_kernelI13__nv_bfloat16Li8ELi16EEviiPT_S2_S2_S2_S2_S2_S2_PfS3_S3_S2_S2_S2_S2_S2_S2_E1k+16];
	fma.rn.f32 	%f220, %f160, %f219, %f213;
	ld.shared.f32 	%f221, [_ZZ34rwkv7_state_clampw_backward_kernelI13__nv_bfloat16Li8ELi16EEviiPT_S2_S2_S2_S2_S2_S2_PfS3_S3_S2_S2_S2_S2_S2_S2_E1b+16];
	fma.rn.f32 	%f222, %f160, %f221, %f215;
	fma.rn.f32 	%f223, %f161, %f156, %f216;
	fma.rn.f32 	%f224, %f170, %f320, %f217;
	fma.rn.f32 	%f225, %f170, %f162, %f218;
	ld.shared.f32 	%f226, [_ZZ34rwkv7_state_clampw_backward_kernelI13__nv_bfloat16Li8ELi16EEviiPT_S2_S2_S2_S2_S2_S2_PfS3_S3_S2_S2_S2_S2_S2_S2_E1k+20];
	fma.rn.f32 	%f227, %f169, %f226, %f220;
	ld.shared.f32 	%f228, [_ZZ34rwkv7_state_clampw_backward_kernelI13__nv_bfloat16Li8ELi16EEviiPT_S2_S2_S2_S2_S2_S2_PfS3_S3_S2_S2_S2_S2_S2_S2_E1b+20];
	fma.rn.f32 	%f229, %f169, %f228, %f222;
	fma.rn.f32 	%f230, %f170, %f165, %f223;
	fma.rn.f32 	%f231, %f179, %f319, %f224;
	fma.rn.f32 	%f232, %f179, %f171, %f225;
	ld.shared.f32 	%f233, [_ZZ34rwkv7_state_clampw_backward_kernelI13__nv_bfloat16Li8ELi16EEviiPT_S2_S2_S2_S2_S2_S2_PfS3_S3_S2_S2_S2_S2_S2_S2_E1k+24];
	fma.rn.f32 	%f234, %f178, %f233, %f227;
	ld.shared.f32 	%f235, [_ZZ34rwkv7_state_clampw_backward_kernelI13__nv_bfloat16Li8ELi16EEviiPT_S2_S2_S2_S2_S2_S2_PfS3_S3_S2_S2_S2_S2_S2_S2_E1b+24];
	fma.rn.f32 	%f236, %f178, %f235, %f229;
	fma.rn.f32 	%f237, %f179, %f174, %f230;
	fma.rn.f32 	%f238, %f188, %f318, %f231;
	fma.rn.f32 	%f97, %f188, %f180, %f232;
	ld.shared.f32 	%f239, [_ZZ34rwkv7_state_clampw_backward_kernelI13__nv_bfloat16Li8ELi16EEviiPT_S2_S2_S2_S2_S2_S2_PfS3_S3_S2_S2_S2_S2_S2_S2_E1k+28];
	fma.rn.f32 	%f98, %f187, %f239, %f234;
	ld.shared.f32 	%f240, [_ZZ34rwkv7_state_clampw_backward_kernelI13__nv_bfloat16Li8ELi16EEviiPT_S2_S2_S2_S2_S2_S2_PfS3_S3_S2_S2_S2_S2_S2_S2_E1b+28];
	fma.rn.f32 	%f241, %f187, %f240, %f236;
	fma.rn.f32 	%f99, %f188, %f183, %f237;
	mul.f32 	%f242, %f238, 0fBF1B4598;
	mul.f32 	%f243, %f27, %f242;
	mul.f32 	%f244, %f26, %f243;
	mov.f32 	%f245, 0f3F800000;
	sub.f32 	%f246, %f245, %f26;
	mul.f32 	%f96, %f246, %f244;
	// begin inline asm
	{  cvt.rn.bf16.f32 %rs9, %f96;}

	// end inline asm
	cvta.to.global.u64 	%rd45, %rd72;
	add.s64 	%rd46, %rd45, %rd43;
	st.global.u16 	[%rd46], %rs9;
	// begin inline asm
	{  cvt.rn.bf16.f32 %rs10, %f97;}

	// end inline asm
	cvta.to.global.u64 	%rd47, %rd73;
	add.s64 	%rd48, %rd47, %rd43;
	st.global.u16 	[%rd48], %rs10;
	// begin inline asm
	{  cvt.rn.bf16.f32 %rs11, %f98;}

	// end inline asm
	cvta.to.global.u64 	%rd49, %rd74;
	add.s64 	%rd50, %rd49, %rd43;
	st.global.u16 	[%rd50], %rs11;
	// begin inline asm
	{  cvt.rn.bf16.f32 %rs12, %f99;}

	// end inline asm
	cvta.to.global.u64 	%rd51, %rd76;
	add.s64 	%rd52, %rd51, %rd43;
	st.global.u16 	[%rd52], %rs12;
	bar.sync 	0;
	st.shared.f32 	[%r14], %f241;
	bar.sync 	0;
	ld.shared.f32 	%f247, [_ZZ34rwkv7_state_clampw_backward_kernelI13__nv_bfloat16Li8ELi16EEviiPT_S2_S2_S2_S2_S2_S2_PfS3_S3_S2_S2_S2_S2_S2_S2_E10dSb_shared];
	fma.rn.f32 	%f248, %f325, %f247, 0f00000000;
	ld.shared.f32 	%f249, [_ZZ34rwkv7_state_clampw_backward_kernelI13__nv_bfloat16Li8ELi16EEviiPT_S2_S2_S2_S2_S2_S2_PfS3_S3_S2_S2_S2_S2_S2_S2_E10dSb_shared+4];
	fma.rn.f32 	%f250, %f324, %f249, %f248;
	ld.shared.f32 	%f251, [_ZZ34rwkv7_state_clampw_backward_kernelI13__nv_bfloat16Li8ELi16EEviiPT_S2_S2_S2_S2_S2_S2_PfS3_S3_S2_S2_S2_S2_S2_S2_E10dSb_shared+8];
	fma.rn.f32 	%f252, %f323, %f251, %f250;
	ld.shared.f32 	%f253, [_ZZ34rwkv7_state_clampw_backward_kernelI13__nv_bfloat16Li8ELi16EEviiPT_S2_S2_S2_S2_S2_S2_PfS3_S3_S2_S2_S2_S2_S2_S2_E10dSb_shared+12];
	fma.rn.f32 	%f254, %f322, %f253, %f252;
	ld.shared.f32 	%f255, [_ZZ34rwkv7_state_clampw_backward_kernelI13__nv_bfloat16Li8ELi16EEviiPT_S2_S2_S2_S2_S2_S2_PfS3_S3_S2_S2_S2_S2_S2_S2_E10dSb_shared+16];
	fma.rn.f32 	%f256, %f321, %f255, %f254;
	ld.shared.f32 	%f257, [_ZZ34rwkv7_state_clampw_backward_kernelI13__nv_bfloat16Li8ELi16EEviiPT_S2_S2_S2_S2_S2_S2_PfS3_S3_S2_S2_S2_S2_S2_S2_E10dSb_shared+20];
	fma.rn.f32 	%f258, %f320, %f257, %f256;
	ld.shared.f32 	%f259, [_ZZ34rwkv7_state_clampw_backward_kernelI13__nv_bfloat16Li8ELi16EEviiPT_S2_S2_S2_S2_S2_S2_PfS3_S3_S2_S2_S2_S2_S2_S2_E10dSb_shared+24];
	fma.rn.f32 	%f260, %f319, %f259, %f258;
	ld.shared.f32 	%f261, [_ZZ34rwkv7_state_clampw_backward_kernelI13__nv_bfloat16Li8ELi16EEviiPT_S2_S2_S2_S2_S2_S2_PfS3_S3_S2_S2_S2_S2_S2_S2_E10dSb_shared+28];
	fma.rn.f32 	%f100, %f318, %f261, %f260;
	// begin inline asm
	{  cvt.rn.bf16.f32 %rs13, %f100;}

	// end inline asm
	cvta.to.global.u64 	%rd53, %rd75;
	add.s64 	%rd54, %rd53, %rd43;
	st.global.u16 	[%rd54], %rs13;
	ld.shared.f32 	%f262, [_ZZ34rwkv7_state_clampw_backward_kernelI13__nv_bfloat16Li8ELi16EEviiPT_S2_S2_S2_S2_S2_S2_PfS3_S3_S2_S2_S2_S2_S2_S2_E1w];
	ld.shared.f32 	%f263, [_ZZ34rwkv7_state_clampw_backward_kernelI13__nv_bfloat16Li8ELi16EEviiPT_S2_S2_S2_S2_S2_S2_PfS3_S3_S2_S2_S2_S2_S2_S2_E1a];
	mul.f32 	%f264, %f241, %f263;
	fma.rn.f32 	%f333, %f124, %f262, %f264;
	mul.f32 	%f265, %f86, %f247;
	fma.rn.f32 	%f317, %f27, %f125, %f265;
	ld.shared.f32 	%f266, [_ZZ34rwkv7_state_clampw_backward_kernelI13__nv_bfloat16Li8ELi16EEviiPT_S2_S2_S2_S2_S2_S2_PfS3_S3_S2_S2_S2_S2_S2_S2_E1w+4];
	ld.shared.f32 	%f267, [_ZZ34rwkv7_state_clampw_backward_kernelI13__nv_bfloat16Li8ELi16EEviiPT_S2_S2_S2_S2_S2_S2_PfS3_S3_S2_S2_S2_S2_S2_S2_E1a+4];
	mul.f32 	%f268, %f241, %f267;
	fma.rn.f32 	%f332, %f133, %f266, %f268;
	mul.f32 	%f269, %f86, %f249;
	fma.rn.f32 	%f316, %f27, %f134, %f269;
	ld.shared.f32 	%f270, [_ZZ34rwkv7_state_clampw_backward_kernelI13__nv_bfloat16Li8ELi16EEviiPT_S2_S2_S2_S2_S2_S2_PfS3_S3_S2_S2_S2_S2_S2_S2_E1w+8];
	ld.shared.f32 	%f271, [_ZZ34rwkv7_state_clampw_backward_kernelI13__nv_bfloat16Li8ELi16EEviiPT_S2_S2_S2_S2_S2_S2_PfS3_S3_S2_S2_S2_S2_S2_S2_E1a+8];
	mul.f32 	%f272, %f241, %f271;
	fma.rn.f32 	%f331, %f142, %f270, %f272;
	mul.f32 	%f273, %f86, %f251;
	fma.rn.f32 	%f315, %f27, %f143, %f273;
	ld.shared.f32 	%f274, [_ZZ34rwkv7_state_clampw_backward_kernelI13__nv_bfloat16Li8ELi16EEviiPT_S2_S2_S2_S2_S2_S2_PfS3_S3_S2_S2_S2_S2_S2_S2_E1w+12];
	ld.shared.f32 	%f275, [_ZZ34rwkv7_state_clampw_backward_kernelI13__nv_bfloat16Li8ELi16EEviiPT_S2_S2_S2_S2_S2_S2_PfS3_S3_S2_S2_S2_S2_S2_S2_E1a+12];
	mul.f32 	%f276, %f241, %f275;
	fma.rn.f32 	%f330, %f151, %f274, %f276;
	mul.f32 	%f277, %f86, %f253;
	fma.rn.f32 	%f314, %f27, %f152, %f277;
	ld.shared.f32 	%f278, [_ZZ34rwkv7_state_clampw_backward_kernelI13__nv_bfloat16Li8ELi16EEviiPT_S2_S2_S2_S2_S2_S2_PfS3_S3_S2_S2_S2_S2_S2_S2_E1w+16];
	ld.shared.f32 	%f279, [_ZZ34rwkv7_state_clampw_backward_kernelI13__nv_bfloat16Li8ELi16EEviiPT_S2_S2_S2_S2_S2_S2_PfS3_S3_S2_S2_S2_S2_S2_S2_E1a+16];
	mul.f32 	%f280, %f241, %f279;
	fma.rn.f32 	%f329, %f160, %f278, %f280;
	mul.f32 	%f281, %f86, %f255;
	fma.rn.f32 	%f313, %f27, %f161, %f281;
	ld.shared.f32 	%f282, [_ZZ34rwkv7_state_clampw_backward_kernelI13__nv_bfloat16Li8ELi16EEviiPT_S2_S2_S2_S2_S2_S2_PfS3_S3_S2_S2_S2_S2_S2_S2_E1w+20];
	ld.shared.f32 	%f283, [_ZZ34rwkv7_state_clampw_backward_kernelI13__nv_bfloat16Li8ELi16EEviiPT_S2_S2_S2_S2_S2_S2_PfS3_S3_S2_S2_S2_S2_S2_S2_E1a+20];
	mul.f32 	%f284, %f241, %f283;
	fma.rn.f32 	%f328, %f169, %f282, %f284;
	mul.f32 	%f285, %f86, %f257;
	fma.rn.f32 	%f312, %f27, %f170, %f285;
	ld.shared.f32 	%f286, [_ZZ34rwkv7_state_clampw_backward_kernelI13__nv_bfloat16Li8ELi16EEviiPT_S2_S2_S2_S2_S2_S2_PfS3_S3_S2_S2_S2_S2_S2_S2_E1w+24];
	ld.shared.f32 	%f287, [_ZZ34rwkv7_state_clampw_backward_kernelI13__nv_bfloat16Li8ELi16EEviiPT_S2_S2_S2_S2_S2_S2_PfS3_S3_S2_S2_S2_S2_S2_S2_E1a+24];
	mul.f32 	%f288, %f241, %f287;
	fma.rn.f32 	%f327, %f178, %f286, %f288;
	mul.f32 	%f289, %f86, %f259;
	fma.rn.f32 	%f311, %f27, %f179, %f289;
	ld.shared.f32 	%f290, [_ZZ34rwkv7_state_clampw_backward_kernelI13__nv_bfloat16Li8ELi16EEviiPT_S2_S2_S2_S2_S2_S2_PfS3_S3_S2_S2_S2_S2_S2_S2_E1w+28];
	ld.shared.f32 	%f291, [_ZZ34rwkv7_state_clampw_backward_kernelI13__nv_bfloat16Li8ELi16EEviiPT_S2_S2_S2_S2_S2_S2_PfS3_S3_S2_S2_S2_S2_S2_S2_E1a+28];
	mul.f32 	%f292, %f241, %f291;
	fma.rn.f32 	%f326, %f187, %f290, %f292;
	mul.f32 	%f293, %f86, %f261;
	fma.rn.f32 	%f310, %f27, %f188, %f293;
	sub.s32 	%r53, %r53, %r5;
	add.s32 	%r52, %r52, -4;
	setp.gt.u32 	%p3, %r54, 1;
	add.s32 	%r54, %r54, -1;
	@%p3 bra 	$L__BB32_2;
$L__BB32_5:
	ld.param.u64 	%rd70, [_Z34rwkv7_state_clampw_backward_kernelI13__nv_bfloat16Li8ELi16EEviiPT_S2_S2_S2_S2_S2_S2_PfS3_S3_S2_S2_S2_S2_S2_S2__param_11];
	cvta.to.global.u64 	%rd55, %rd70;
	cvt.u64.u32 	%rd56, %r4;
	shl.b64 	%rd57, %rd1, 6;
	add.s64 	%rd58, %rd57, %rd56;
	shl.b64 	%rd59, %rd58, 2;
	add.s64 	%rd60, %rd55, %rd59;
	st.global.f32 	[%rd60], %f333;
	st.global.f32 	[%rd60+4], %f332;
	st.global.f32 	[%rd60+8], %f331;
	st.global.f32 	[%rd60+12], %f330;
	st.global.f32 	[%rd60+16], %f329;
	st.global.f32 	[%rd60+20], %f328;
	st.global.f32 	[%rd60+24], %f327;
	st.global.f32 	[%rd60+28], %f326;
	ret;

}
	// .globl	_Z34rwkv7_state_clampw_backward_kernelI13__nv_bfloat16Li16ELi16EEviiPT_S2_S2_S2_S2_S2_S2_PfS3_S3_S2_S2_S2_S2_S2_S2_
.visible .entry _Z34rwkv7_state_clampw_backward_kernelI13__nv_bfloat16Li16ELi16EEviiPT_S2_S2_S2_S2_S2_S2_PfS3_S3_S2_S2_S2_S2_S2_S2_(
	.param .u32 _Z34rwkv7_state_clampw_backward_kernelI13__nv_bfloat16Li16ELi16EEviiPT_S2_S2_S2_S2_S2_S2_PfS3_S3_S2_S2_S2_S2_S2_S2__param_0,
	.param .u32 _Z34rwkv7_state_clampw_backward_kernelI13__nv_bfloat16Li16ELi16EEviiPT_S2_S2_S2_S2_S2_S2_PfS3_S3_S2_S2_S2_S2_S2_S2__param_1,
	.param .u64 .ptr .align 1 _Z34rwkv7_state_clampw_backward_kernelI13__nv_bfloat16Li16ELi16EEviiPT_S2_S2_S2_S2_S2_S2_PfS3_S3_S2_S2_S2_S2_S2_S2__param_2,
	.param .u64 .ptr .align 1 _Z34rwkv7_state_clampw_backward_kernelI13__nv_bfloat16Li16ELi16EEviiPT_S2_S2_S2_S2_S2_S2_PfS3_S3_S2_S2_S2_S2_S2_S2__param_3,
	.param .u64 .ptr .align 1 _Z34rwkv7_state_clampw_backward_kernelI13__nv_bfloat16Li16ELi16EEviiPT_S2_S2_S2_S2_S2_S2_PfS3_S3_S2_S2_S2_S2_S2_S2__param_4,
	.param .u64 .ptr .align 1 _Z34rwkv7_state_clampw_backward_kernelI13__nv_bfloat16Li16ELi16EEviiPT_S2_S2_S2_S2_S2_S2_PfS3_S3_S2_S2_S2_S2_S2_S2__param_5,
	.param .u64 .ptr .align 1 _Z34rwkv7_state_clampw_backward_kernelI13__nv_bfloat16Li16ELi16EEviiPT_S2_S2_S2_S2_S2_S2_PfS3_S3_S2_S2_S2_S2_S2_S2__param_6,
	.param .u64 .ptr .align 1 _Z34rwkv7_state_clampw_backward_kernelI13__nv_bfloat16Li16ELi16EEviiPT_S2_S2_S2_S2_S2_S2_PfS3_S3_S2_S2_S2_S2_S2_S2__param_7,
	.param .u64 .ptr .align 1 _Z34rwkv7_state_clampw_backward_kernelI13__nv_bfloat16Li16ELi16EEviiPT_S2_S2_S2_S2_S2_S2_PfS3_S3_S2_S2_S2_S2_S2_S2__param_8,
	.param .u64 .ptr .align 1 _Z34rwkv7_state_clampw_backward_kernelI13__nv_bfloat16Li16ELi16EEviiPT_S2_S2_S2_S2_S2_S2_PfS3_S3_S2_S2_S2_S2_S2_S2__param_9,
	.param .u64 .ptr .align 1 _Z34rwkv7_state_clampw_backward_kernelI13__nv_bfloat16Li16ELi16EEviiPT_S2_S2_S2_S2_S2_S2_PfS3_S3_S2_S2_S2_S2_S2_S2__param_10,
	.param .u64 .ptr .align 1 _Z34rwkv7_state_clampw_backward_kernelI13__nv_bfloat16Li16ELi16EEviiPT_S2_S2_S2_S2_S2_S2_PfS3_S3_S2_S2_S2_S2_S2_S2__param_11,
	.param .u64 .ptr .align 1 _Z34rwkv7_state_clampw_backward_kernelI13__nv_bfloat16Li16ELi16EEviiPT_S2_S2_S2_S2_S2_S2_PfS3_S3_S2_S2_S2_S2_S2_S2__param_12,
	.param .u64 .ptr .align 1 _Z34rwkv7_state_clampw_backward_kernelI13__nv_bfloat16Li16ELi16EEviiPT_S2_S2_S2_S2_S2_S2_PfS3_S3_S2_S2_S2_S2_S2_S2__param_13,
	.param .u64 .ptr .align 1 _Z34rwkv7_state_clampw_backward_kernelI13__nv_bfloat16Li16ELi16EEviiPT_S2_S2_S2_S2_S2_S2_PfS3_S3_S2_S2_S2_S2_S2_S2__param_14,
	.param .u64 .ptr .align 1 _Z34rwkv7_state_clampw_backward_kernelI13__nv_bfloat16Li16ELi16EEviiPT_S2_S2_S2_S2_S2_S2_PfS3_S3_S2_S2_S2_S2_S2_S2__param_15,
	.param .u64 .ptr .align 1 _Z34rwkv7_state_clampw_backward_kernelI13__nv_bfloat16Li16ELi16EEviiPT_S2_S2_S2_S2_S2_S2_PfS3_S3_S2_S2_S2_S2_S2_S2__param_16,
	.param .u64 .ptr .align 1 _Z34rwkv7_state_clampw_backward_kernelI13__nv_bfloat16Li16ELi16EEviiPT_S2_S2_S2_S2_S2_S2_PfS3_S3_S2_S2_S2_S2_S2_S2__param_17
)
{
	.reg .pred 	%p<4>;
	.reg .b16 	%rs<14>;
	.reg .b32 	%r<55>;
	.reg .b32 	%f<638>;
	.reg .b64 	%rd<68>;
	// demoted variable
	.shared .align 4 .b8 _ZZ34rwkv7_state_clampw_backward_kernelI13__nv_bfloat16Li16ELi16EEviiPT_S2_S2_S2_S2_S2_S2_PfS3_S3_S2_S2_S2_S2_S2_S2_E1r[64];
	// demoted variable
	.shared .align 4 .b8 _ZZ34rwkv7_state_clampw_backward_kernelI13__nv_bfloat16Li16ELi16EEviiPT_S2_S2_S2_S2_S2_S2_PfS3_S3_S2_S2_S2_S2_S2_S2_E1w[64];
	// demoted variable
	.shared .align 4 .b8 _ZZ34rwkv7_state_clampw_backward_kernelI13__nv_bfloat16Li16ELi16EEviiPT_S2_S2_S2_S2_S2_S2_PfS3_S3_S2_S2_S2_S2_S2_S2_E1k[64];
	// demoted variable
	.shared .align 4 .b8 _ZZ34rwkv7_state_clampw_backward_kernelI13__nv_bfloat16Li16ELi16EEviiPT_S2_S2_S2_S2_S2_S2_PfS3_S3_S2_S2_S2_S2_S2_S2_E1v[64];
	// demoted variable
	.shared .align 4 .b8 _ZZ34rwkv7_state_clampw_backward_kernelI13__nv_bfloat16Li16ELi16EEviiPT_S2_S2_S2_S2_S2_S2_PfS3_S3_S2_S2_S2_S2_S2_S2_E1a[64];
	// demoted variable
	.shared .align 4 .b8 _ZZ34rwkv7_state_clampw_backward_kernelI13__nv_bfloat16Li16ELi16EEviiPT_S2_S2_S2_S2_S2_S2_PfS3_S3_S2_S2_S2_S2_S2_S2_E1b[64];
	// demoted variable
	.shared .align 4 .b8 _ZZ34rwkv7_state_clampw_backward_kernelI13__nv_bfloat16Li16ELi16EEviiPT_S2_S2_S2_S2_S2_S2_PfS3_S3_S2_S2_S2_S2_S2_S2_E2dy[64];
	// demoted variable
	.shared .align 4 .b8 _ZZ34rwkv7_state_clampw_backward_kernelI13__nv_bfloat16Li16ELi16EEviiPT_S2_S2_S2_S2_S2_S2_PfS3_S3_S2_S2_S2_S2_S2_S2_E2sa[64];
	// demoted variable
	.shared .align 4 .b8 _ZZ34rwkv7_state_clampw_backward_kernelI13__nv_bfloat16Li16ELi16EEviiPT_S2_S2_S2_S2_S2_S2_PfS3_S3_S2_S2_S2_S2_S2_S2_E10dSb_shared[64];
	ld.param.u32 	%r54, [_Z34rwkv7_state_clampw_backward_kernelI13__nv_bfloat16Li16ELi16EEviiPT_S2_S2_S2_S2_S2_S2_PfS3_S3_S2_S2_S2_S2_S2_S2__param_0];
	ld.param.u32 	%r25, [_Z34rwkv7_state_clampw_backward_kernelI13__nv_bfloat16Li16ELi16EEviiPT_S2_S2_S2_S2_S2_S2_PfS3_S3_S2_S2_S2_S2_S2_S2__param_1];
	ld.param.u64 	%rd12, [_Z34rwkv7_state_clampw_backward_kernelI13__nv_bfloat16Li16ELi16EEviiPT_S2_S2_S2_S2_S2_S2_PfS3_S3_S2_S2_S2_S2_S2_S2__param_3];
	ld.param.u64 	%rd14, [_Z34rwkv7_state_clampw_backward_kernelI13__nv_bfloat16Li16ELi16EEviiPT_S2_S2_S2_S2_S2_S2_PfS3_S3_S2_S2_S2_S2_S2_S2__param_5];
	ld.param.u64 	%rd15, [_Z34rwkv7_state_clampw_backward_kernelI13__nv_bfloat16Li16ELi16EEviiPT_S2_S2_S2_S2_S2_S2_PfS3_S3_S2_S2_S2_S2_S2_S2__param_6];
	ld.param.u64 	%rd16, [_Z34rwkv7_state_clampw_backward_kernelI13__nv_bfloat16Li16ELi16EEviiPT_S2_S2_S2_S2_S2_S2_PfS3_S3_S2_S2_S2_S2_S2_S2__param_7];
	ld.param.u64 	%rd18, [_Z34rwkv7_state_clampw_backward_kernelI13__nv_bfloat16Li16ELi16EEviiPT_S2_S2_S2_S2_S2_S2_PfS3_S3_S2_S2_S2_S2_S2_S2__param_9];
	ld.param.u64 	%rd19, [_Z34rwkv7_state_clampw_backward_kernelI13__nv_bfloat16Li16ELi16EEviiPT_S2_S2_S2_S2_S2_S2_PfS3_S3_S2_S2_S2_S2_S2_S2__param_10];
	ld.param.u64 	%rd21, [_Z34rwkv7_state_clampw_backward_kernelI13__nv_bfloat16Li16ELi16EEviiPT_S2_S2_S2_S2_S2_S2_PfS3_S3_S2_S2_S2_S2_S2_S2__param_12];
	ld.param.u64 	%rd22, [_Z34rwkv7_state_clampw_backward_kernelI13__nv_bfloat16Li16ELi16EEviiPT_S2_S2_S2_S2_S2_S2_PfS3_S3_S2_S2_S2_S2_S2_S2__param_13];
	ld.param.u64 	%rd23, [_Z34rwkv7_state_clampw_backward_kernelI13__nv_bfloat16Li16ELi16EEviiPT_S2_S2_S2_S2_S2_S2_PfS3_S3_S2_S2_S2_S2_S2_S2__param_14];
	mov.u32 	%r26, %ctaid.y;
	mov.u32 	%r1, %ctaid.x;
	mov.u32 	%r2, %tid.x;
	mul.lo.s32 	%r3, %r25, %r26;
	add.s32 	%r27, %r3, %r1;
	cvt.s64.s32 	%rd1, %r27;
	shl.b32 	%r4, %r2, 4;
	setp.lt.s32 	%p1, %r54, 1;
	mov.f32 	%f622, 0f00000000;
	mov.f32 	%f623, %f622;
	mov.f32 	%f624, %f622;
	mov.f32 	%f625, %f622;
	mov.f32 	%f626, %f622;
	mov.f32 	%f627, %f622;
	mov.f32 	%f628, %f622;
	mov.f32 	%f629, %f622;
	mov.f32 	%f630, %f622;
	mov.f32 	%f631, %f622;
	mov.f32 	%f632, %f622;
	mov.f32 	%f633, %f622;
	mov.f32 	%f634, %f622;
	mov.f32 	%f635, %f622;
	mov.f32 	%f636, %f622;
	mov.f32 	%f637, %f622;
	@%p1 bra 	$L__BB33_5;
	shl.b32 	%r5, %r25, 4;
	mad.lo.s32 	%r28, %r3, %r54, %r1;
	shl.b32 	%r29, %r28, 4;
	shl.b32 	%r30, %r2, 2;
	mov.u32 	%r31, _ZZ34rwkv7_state_clampw_backward_kernelI13__nv_bfloat16Li16ELi16EEviiPT_S2_S2_S2_S2_S2_S2_PfS3_S3_S2_S2_S2_S2_S2_S2_E1r;
	add.s32 	%r6, %r31, %r30;
	mov.u32 	%r32, _ZZ34rwkv7_state_clampw_backward_kernelI13__nv_bfloat16Li16ELi16EEviiPT_S2_S2_S2_S2_S2_S2_PfS3_S3_S2_S2_S2_S2_S2_S2_E1w;
	add.s32 	%r7, %r32, %r30;
	mov.u32 	%r33, _ZZ34rwkv7_state_clampw_backward_kernelI13__nv_bfloat16Li16ELi16EEviiPT_S2_S2_S2_S2_S2_S2_PfS3_S3_S2_S2_S2_S2_S2_S2_E1k;
	add.s32 	%r8, %r33, %r30;
	mov.u32 	%r34, _ZZ34rwkv7_state_clampw_backward_kernelI13__nv_bfloat16Li16ELi16EEviiPT_S2_S2_S2_S2_S2_S2_PfS3_S3_S2_S2_S2_S2_S2_S2_E1v;
	add.s32 	%r9, %r34, %r30;
	mov.u32 	%r35, _ZZ34rwkv7_state_clampw_backward_kernelI13__nv_bfloat16Li16ELi16EEviiPT_S2_S2_S2_S2_S2_S2_PfS3_S3_S2_S2_S2_S2_S2_S2_E1a;
	add.s32 	%r10, %r35, %r30;
	mov.u32 	%r36, _ZZ34rwkv7_state_clampw_backward_kernelI13__nv_bfloat16Li16ELi16EEviiPT_S2_S2_S2_S2_S2_S2_PfS3_S3_S2_S2_S2_S2_S2_S2_E1b;
	add.s32 	%r11, %r36, %r30;
	mov.u32 	%r37, _ZZ34rwkv7_state_clampw_backward_kernelI13__nv_bfloat16Li16ELi16EEviiPT_S2_S2_S2_S2_S2_S2_PfS3_S3_S2_S2_S2_S2_S2_S2_E2dy;
	add.s32 	%r12, %r37, %r30;
	mov.u32 	%r38, _ZZ34rwkv7_state_clampw_backward_kernelI13__nv_bfloat16Li16ELi16EEviiPT_S2_S2_S2_S2_S2_S2_PfS3_S3_S2_S2_S2_S2_S2_S2_E2sa;
	add.s32 	%r13, %r38, %r30;
	mov.u32 	%r39, _ZZ34rwkv7_state_clampw_backward_kernelI13__nv_bfloat16Li16ELi16EEviiPT_S2_S2_S2_S2_S2_S2_PfS3_S3_S2_S2_S2_S2_S2_S2_E10dSb_shared;
	add.s32 	%r14, %r39, %r30;
	add.s32 	%r40, %r54, -1;
	mul.lo.s32 	%r41, %r25, %r40;
	shl.b32 	%r42, %r41, 4;
	add.s32 	%r43, %r2, %r42;
	add.s32 	%r53, %r43, %r29;
	shl.b32 	%r52, %r54, 4;
	shr.s32 	%r44, %r54, 31;
	shr.u32 	%r45, %r44, 28;
	add.s32 	%r46, %r54, %r45;
	shr.s32 	%r17, %r46, 4;
	cvta.to.global.u64 	%rd2, %rd12;
	cvta.to.global.u64 	%rd3, %rd14;
	cvta.to.global.u64 	%rd4, %rd15;
	cvta.to.global.u64 	%rd5, %rd16;
	cvta.to.global.u64 	%rd6, %rd19;
	cvta.to.global.u64 	%rd7, %rd21;
	cvta.to.global.u64 	%rd8, %rd22;
	cvta.to.global.u64 	%rd9, %rd23;
	cvta.to.global.u64 	%rd10, %rd18;
	mov.f32 	%f606, 0f00000000;
	shl.b32 	%r51, %r17, 8;
	mov.f32 	%f607, %f606;
	mov.f32 	%f608, %f606;
	mov.f32 	%f609, %f606;
	mov.f32 	%f610, %f606;
	mov.f32 	%f611, %f606;
	mov.f32 	%f612, %f606;
	mov.f32 	%f613, %f606;
	mov.f32 	%f614, %f606;
	mov.f32 	%f615, %f606;
	mov.f32 	%f616, %f606;
	mov.f32 	%f617, %f606;
	mov.f32 	%f618, %f606;
	mov.f32 	%f619, %f606;
	mov.f32 	%f620, %f606;
	mov.f32 	%f621, %f606;
	mov.f32 	%f622, %f606;
	mov.f32 	%f623, %f606;
	mov.f32 	%f624, %f606;
	mov.f32 	%f625, %f606;
	mov.f32 	%f626, %f606;
	mov.f32 	%f627, %f606;
	mov.f32 	%f628, %f606;
	mov.f32 	%f629, %f606;
	mov.f32 	%f630, %f606;
	mov.f32 	%f631, %f606;
	mov.f32 	%f632, %f606;
	mov.f32 	%f633, %f606;
	mov.f32 	%f634, %f606;
	mov.f32 	%f635, %f606;
	mov.f32 	%f636, %f606;
	mov.f32 	%f637, %f606;
	mov.f32 	%f590, %f606;
	mov.f32 	%f591, %f606;
	mov.f32 	%f592, %f606;
	mov.f32 	%f593, %f606;
	mov.f32 	%f594, %f606;
	mov.f32 	%f595, %f606;
	mov.f32 	%f596, %f606;
	mov.f32 	%f597, %f606;
	mov.f32 	%f598, %f606;
	mov.f32 	%f599, %f606;
	mov.f32 	%f600, %f606;
	mov.f32 	%f601, %f606;
	mov.f32 	%f602, %f606;
	mov.f32 	%f603, %f606;
	mov.f32 	%f604, %f606;
	mov.f32 	%f605, %f606;
$L__BB33_2:
	ld.param.u64 	%rd63, [_Z34rwkv7_state_clampw_backward_kernelI13__nv_bfloat16Li16ELi16EEviiPT_S2_S2_S2_S2_S2_S2_PfS3_S3_S2_S2_S2_S2_S2_S2__param_8];
	ld.param.u64 	%rd62, [_Z34rwkv7_state_clampw_backward_kernelI13__nv_bfloat16Li16ELi16EEviiPT_S2_S2_S2_S2_S2_S2_PfS3_S3_S2_S2_S2_S2_S2_S2__param_4];
	ld.param.u64 	%rd61, [_Z34rwkv7_state_clampw_backward_kernelI13__nv_bfloat16Li16ELi16EEviiPT_S2_S2_S2_S2_S2_S2_PfS3_S3_S2_S2_S2_S2_S2_S2__param_2];
	bar.sync 	0;
	cvta.to.global.u64 	%rd27, %rd61;
	mul.wide.s32 	%rd28, %r53, 2;
	add.s64 	%rd29, %rd27, %rd28;
	ld.global.nc.u16 	%rs1, [%rd29];
	// begin inline asm
	{ cvt.f32.bf16 %f154, %rs1;}

	// end inline asm
	st.shared.f32 	[%r6], %f154;
	add.s64 	%rd30, %rd2, %rd28;
	ld.global.nc.u16 	%rs2, [%rd30];
	// begin inline asm
	{ cvt.f32.bf16 %f155, %rs2;}

	// end inline asm
	mul.f32 	%f161, %f155, 0fBFB8AA3B;
	ex2.approx.f32 	%f162, %f161;
	add.f32 	%f163, %f162, 0f3F800000;
	rcp.rn.f32 	%f50, %f163;
	mul.f32 	%f164, %f50, 0fBF1B4598;
	mul.f32 	%f165, %f164, 0f3FB8AA3B;
	ex2.approx.f32 	%f51, %f165;
	st.shared.f32 	[%r7], %f51;
	cvta.to.global.u64 	%rd31, %rd62;
	add.s64 	%rd32, %rd31, %rd28;
	ld.global.nc.u16 	%rs3, [%rd32];
	// begin inline asm
	{ cvt.f32.bf16 %f156, %rs3;}

	// end inline asm
	st.shared.f32 	[%r8], %f156;
	add.s64 	%rd33, %rd3, %rd28;
	ld.global.nc.u16 	%rs4, [%rd33];
	// begin inline asm
	{ cvt.f32.bf16 %f157, %rs4;}

	// end inline asm
	st.shared.f32 	[%r9], %f157;
	add.s64 	%rd34, %rd4, %rd28;
	ld.global.nc.u16 	%rs5, [%rd34];
	// begin inline asm
	{ cvt.f32.bf16 %f158, %rs5;}

	// end inline asm
	st.shared.f32 	[%r10], %f158;
	add.s64 	%rd35, %rd5, %rd28;
	ld.global.nc.u16 	%rs6, [%rd35];
	// begin inline asm
	{ cvt.f32.bf16 %f159, %rs6;}

	// end inline asm
	st.shared.f32 	[%r11], %f159;
	cvta.to.global.u64 	%rd36, %rd63;
	add.s64 	%rd37, %rd36, %rd28;
	ld.global.nc.u16 	%rs7, [%rd37];
	// begin inline asm
	{ cvt.f32.bf16 %f160, %rs7;}

	// end inline asm
	st.shared.f32 	[%r12], %f160;
	mul.wide.s32 	%rd38, %r53, 4;
	add.s64 	%rd39, %rd6, %rd38;
	ld.global.nc.f32 	%f166, [%rd39];
	st.shared.f32 	[%r13], %f166;
	bar.sync 	0;
	and.b32  	%r47, %r54, 15;
	setp.ne.s32 	%p2, %r47, 0;
	@%p2 bra 	$L__BB33_4;
	add.s32 	%r48, %r52, -16;
	and.b32  	%r49, %r48, 2147483392;
	add.s32 	%r50, %r49, %r4;
	cvt.u64.u32 	%rd40, %r50;
	cvt.s64.s32 	%rd41, %r51;
	mad.lo.s64 	%rd42, %rd1, %rd41, %rd40;
	shl.b64 	%rd43, %rd42, 2;
	add.s64 	%rd44, %rd10, %rd43;
	ld.global.nc.v4.f32 	{%f621, %f620, %f619, %f618}, [%rd44];
	ld.global.nc.v4.f32 	{%f617, %f616, %f615, %f614}, [%rd44+16];
	ld.global.nc.v4.f32 	{%f613, %f612, %f611, %f610}, [%rd44+32];
	ld.global.nc.v4.f32 	{%f609, %f608, %f607, %f606}, [%rd44+48];
$L__BB33_4:
	ld.param.u64 	%rd67, [_Z34rwkv7_state_clampw_backward_kernelI13__nv_bfloat16Li16ELi16EEviiPT_S2_S2_S2_S2_S2_S2_PfS3_S3_S2_S2_S2_S2_S2_S2__param_17];
	ld.param.u64 	%rd66, [_Z34rwkv7_state_clampw_backward_kernelI13__nv_bfloat16Li16ELi16EEviiPT_S2_S2_S2_S2_S2_S2_PfS3_S3_S2_S2_S2_S2_S2_S2__param_16];
	ld.param.u64 	%rd65, [_Z34rwkv7_state_clampw_backward_kernelI13__nv_bfloat16Li16ELi16EEviiPT_S2_S2_S2_S2_S2_S2_PfS3_S3_S2_S2_S2_S2_S2_S2__param_15];
	ld.shared.f32 	%f173, [_ZZ34rwkv7_state_clampw_backward_kernelI13__nv_bfloat16Li16ELi16EEviiPT_S2_S2_S2_S2_S2_S2_PfS3_S3_S2_S2_S2_S2_S2_S2_E2dy];
	fma.rn.f32 	%f174, %f621, %f173, 0f00000000;
	ld.shared.f32 	%f175, [_ZZ34rwkv7_state_clampw_backward_kernelI13__nv_bfloat16Li16ELi16EEviiPT_S2_S2_S2_S2_S2_S2_PfS3_S3_S2_S2_S2_S2_S2_S2_E2dy+4];
	fma.rn.f32 	%f176, %f620, %f175, %f174;
	ld.shared.f32 	%f177, [_ZZ34rwkv7_state_clampw_backward_kernelI13__nv_bfloat16Li16ELi16EEviiPT_S2_S2_S2_S2_S2_S2_PfS3_S3_S2_S2_S2_S2_S2_S2_E2dy+8];
	fma.rn.f32 	%f178, %f619, %f177, %f176;
	ld.shared.f32 	%f179, [_ZZ34rwkv7_state_clampw_backward_kernelI13__nv_bfloat16Li16ELi16EEviiPT_S2_S2_S2_S2_S2_S2_PfS3_S3_S2_S2_S2_S2_S2_S2_E2dy+12];
	fma.rn.f32 	%f180, %f618, %f179, %f178;
	ld.shared.f32 	%f181, [_ZZ34rwkv7_state_clampw_backward_kernelI13__nv_bfloat16Li16ELi16EEviiPT_S2_S2_S2_S2_S2_S2_PfS3_S3_S2_S2_S2_S2_S2_S2_E2dy+16];
	fma.rn.f32 	%f182, %f617, %f181, %f180;
	ld.shared.f32 	%f183, [_ZZ34rwkv7_state_clampw_backward_kernelI13__nv_bfloat16Li16ELi16EEviiPT_S2_S2_S2_S2_S2_S2_PfS3_S3_S2_S2_S2_S2_S2_S2_E2dy+20];
	fma.rn.f32 	%f184, %f616, %f183, %f182;
	ld.shared.f32 	%f185, [_ZZ34rwkv7_state_clampw_backward_kernelI13__nv_bfloat16Li16ELi16EEviiPT_S2_S2_S2_S2_S2_S2_PfS3_S3_S2_S2_S2_S2_S2_S2_E2dy+24];
	fma.rn.f32 	%f186, %f615, %f185, %f184;
	ld.shared.f32 	%f187, [_ZZ34rwkv7_state_clampw_backward_kernelI13__nv_bfloat16Li16ELi16EEviiPT_S2_S2_S2_S2_S2_S2_PfS3_S3_S2_S2_S2_S2_S2_S2_E2dy+28];
	fma.rn.f32 	%f188, %f614, %f187, %f186;
	ld.shared.f32 	%f189, [_ZZ34rwkv7_state_clampw_backward_kernelI13__nv_bfloat16Li16ELi16EEviiPT_S2_S2_S2_S2_S2_S2_PfS3_S3_S2_S2_S2_S2_S2_S2_E2dy+32];
	fma.rn.f32 	%f190, %f613, %f189, %f188;
	ld.shared.f32 	%f191, [_ZZ34rwkv7_state_clampw_backward_kernelI13__nv_bfloat16Li16ELi16EEviiPT_S2_S2_S2_S2_S2_S2_PfS3_S3_S2_S2_S2_S2_S2_S2_E2dy+36];
	fma.rn.f32 	%f192, %f612, %f191, %f190;
	ld.shared.f32 	%f193, [_ZZ34rwkv7_state_clampw_backward_kernelI13__nv_bfloat16Li16ELi16EEviiPT_S2_S2_S2_S2_S2_S2_PfS3_S3_S2_S2_S2_S2_S2_S2_E2dy+40];
	fma.rn.f32 	%f194, %f611, %f193, %f192;
	ld.shared.f32 	%f195, [_ZZ34rwkv7_state_clampw_backward_kernelI13__nv_bfloat16Li16ELi16EEviiPT_S2_S2_S2_S2_S2_S2_PfS3_S3_S2_S2_S2_S2_S2_S2_E2dy+44];
	fma.rn.f32 	%f196, %f610, %f195, %f194;
	ld.shared.f32 	%f197, [_ZZ34rwkv7_state_clampw_backward_kernelI13__nv_bfloat16Li16ELi16EEviiPT_S2_S2_S2_S2_S2_S2_PfS3_S3_S2_S2_S2_S2_S2_S2_E2dy+48];
	fma.rn.f32 	%f198, %f609, %f197, %f196;
	ld.shared.f32 	%f199, [_ZZ34rwkv7_state_clampw_backward_kernelI13__nv_bfloat16Li16ELi16EEviiPT_S2_S2_S2_S2_S2_S2_PfS3_S3_S2_S2_S2_S2_S2_S2_E2dy+52];
	fma.rn.f32 	%f200, %f608, %f199, %f198;
	ld.shared.f32 	%f201, [_ZZ34rwkv7_state_clampw_backward_kernelI13__nv_bfloat16Li16ELi16EEviiPT_S2_S2_S2_S2_S2_S2_PfS3_S3_S2_S2_S2_S2_S2_S2_E2dy+56];
	fma.rn.f32 	%f202, %f607, %f201, %f200;
	ld.shared.f32 	%f203, [_ZZ34rwkv7_state_clampw_backward_kernelI13__nv_bfloat16Li16ELi16EEviiPT_S2_S2_S2_S2_S2_S2_PfS3_S3_S2_S2_S2_S2_S2_S2_E2dy+60];
	fma.rn.f32 	%f167, %f606, %f203, %f202;
	// begin inline asm
	{  cvt.rn.bf16.f32 %rs8, %f167;}

	// end inline asm
	mul.wide.s32 	%rd45, %r53, 2;
	add.s64 	%rd46, %rd7, %rd45;
	st.global.u16 	[%rd46], %rs8;
	rcp.rn.f32 	%f204, %f51;
	ld.shared.f32 	%f205, [_ZZ34rwkv7_state_clampw_backward_kernelI13__nv_bfloat16Li16ELi16EEviiPT_S2_S2_S2_S2_S2_S2_PfS3_S3_S2_S2_S2_S2_S2_S2_E1v];
	mul.f32 	%f206, %f156, %f205;
	sub.f32 	%f207, %f621, %f206;
	ld.shared.f32 	%f208, [_ZZ34rwkv7_state_clampw_backward_kernelI13__nv_bfloat16Li16ELi16EEviiPT_S2_S2_S2_S2_S2_S2_PfS3_S3_S2_S2_S2_S2_S2_S2_E2sa];
	mul.f32 	%f209, %f159, %f208;
	sub.f32 	%f210, %f207, %f209;
	mul.f32 	%f621, %f204, %f210;
	ld.shared.f32 	%f211, [_ZZ34rwkv7_state_clampw_backward_kernelI13__nv_bfloat16Li16ELi16EEviiPT_S2_S2_S2_S2_S2_S2_PfS3_S3_S2_S2_S2_S2_S2_S2_E1r];
	fma.rn.f32 	%f212, %f160, %f211, %f637;
	fma.rn.f32 	%f213, %f154, %f173, %f605;
	ld.shared.f32 	%f214, [_ZZ34rwkv7_state_clampw_backward_kernelI13__nv_bfloat16Li16ELi16EEviiPT_S2_S2_S2_S2_S2_S2_PfS3_S3_S2_S2_S2_S2_S2_S2_E1v+4];
	mul.f32 	%f215, %f156, %f214;
	sub.f32 	%f216, %f620, %f215;
	ld.shared.f32 	%f217, [_ZZ34rwkv7_state_clampw_backward_kernelI13__nv_bfloat16Li16ELi16EEviiPT_S2_S2_S2_S2_S2_S2_PfS3_S3_S2_S2_S2_S2_S2_S2_E2sa+4];
	mul.f32 	%f218, %f159, %f217;
	sub.f32 	%f219, %f216, %f218;
	mul.f32 	%f620, %f204, %f219;
	ld.shared.f32 	%f220, [_ZZ34rwkv7_state_clampw_backward_kernelI13__nv_bfloat16Li16ELi16EEviiPT_S2_S2_S2_S2_S2_S2_PfS3_S3_S2_S2_S2_S2_S2_S2_E1r+4];
	fma.rn.f32 	%f221, %f160, %f220, %f636;
	fma.rn.f32 	%f222, %f154, %f175, %f604;
	ld.shared.f32 	%f223, [_ZZ34rwkv7_state_clampw_backward_kernelI13__nv_bfloat16Li16ELi16EEviiPT_S2_S2_S2_S2_S2_S2_PfS3_S3_S2_S2_S2_S2_S2_S2_E1v+8];
	mul.f32 	%f224, %f156, %f223;
	sub.f32 	%f225, %f619, %f224;
	ld.shared.f32 	%f226, [_ZZ34rwkv7_state_clampw_backward_kernelI13__nv_bfloat16Li16ELi16EEviiPT_S2_S2_S2_S2_S2_S2_PfS3_S3_S2_S2_S2_S2_S2_S2_E2sa+8];
	mul.f32 	%f227, %f159, %f226;
	sub.f32 	%f228, %f225, %f227;
	mul.f32 	%f619, %f204, %f228;
	ld.shared.f32 	%f229, [_ZZ34rwkv7_state_clampw_backward_kernelI13__nv_bfloat16Li16ELi16EEviiPT_S2_S2_S2_S2_S2_S2_PfS3_S3_S2_S2_S2_S2_S2_S2_E1r+8];
	fma.rn.f32 	%f230, %f160, %f229, %f635;
	fma.rn.f32 	%f231, %f154, %f177, %f603;
	ld.shared.f32 	%f232, [_ZZ34rwkv7_state_clampw_backward_kernelI13__nv_bfloat16Li16ELi16EEviiPT_S2_S2_S2_S2_S2_S2_PfS3_S3_S2_S2_S2_S2_S2_S2_E1v+12];
	mul.f32 	%f233, %f156, %f232;
	sub.f32 	%f234, %f618, %f233;
	ld.shared.f32 	%f235, [_ZZ34rwkv7_state_clampw_backward_kernelI13__nv_bfloat16Li16ELi16EEviiPT_S2_S2_S2_S2_S2_S2_PfS3_S3_S2_S2_S2_S2_S2_S2_E2sa+12];
	mul.f32 	%f236, %f159, %f235;
	sub.f32 	%f237, %f234, %f236;
	mul.f32 	%f618, %f204, %f237;
	ld.shared.f32 	%f238, [_ZZ34rwkv7_state_clampw_backward_kernelI13__nv_bfloat16Li16ELi16EEviiPT_S2_S2_S2_S2_S2_S2_PfS3_S3_S2_S2_S2_S2_S2_S2_E1r+12];
	fma.rn.f32 	%f239, %f160, %f238, %f634;
	fma.rn.f32 	%f240, %f154, %f179, %f602;
	ld.shared.f32 	%f241, [_ZZ34rwkv7_state_clampw_backward_kernelI13__nv_bfloat16Li16ELi16EEviiPT_S2_S2_S2_S2_S2_S2_PfS3_S3_S2_S2_S2_S2_S2_S2_E1v+16];
	mul.f32 	%f242, %f156, %f241;
	sub.f32 	%f243, %f617, %f242;
	ld.shared.f32 	%f244, [_ZZ34rwkv7_state_clampw_backward_kernelI13__nv_bfloat16Li16ELi16EEviiPT_S2_S2_S2_S2_S2_S2_PfS3_S3_S2_S2_S2_S2_S2_S2_E2sa+16];
	mul.f32 	%f245, %f159, %f244;
	sub.f32 	%f246, %f243, %f245;
	mul.f32 	%f617, %f204, %f246;
	ld.shared.f32 	%f247, [_ZZ34rwkv7_state_clampw_backward_kernelI13__nv_bfloat16Li16ELi16EEviiPT_S2_S2_S2_S2_S2_S2_PfS3_S3_S2_S2_S2_S2_S2_S2_E1r+16];
	fma.rn.f32 	%f248, %f160, %f247, %f633;
	fma.rn.f32 	%f249, %f154, %f181, %f601;
	ld.shared.f32 	%f250, [_ZZ34rwkv7_state_clampw_backward_kernelI13__nv_bfloat16Li16ELi16EEviiPT_S2_S2_S2_S2_S2_S2_PfS3_S3_S2_S2_S2_S2_S2_S2_E1v+20];
	mul.f32 	%f251, %f156, %f250;
	sub.f32 	%f252, %f616, %f251;
	ld.shared.f32 	%f253, [_ZZ34rwkv7_state_clampw_backward_kernelI13__nv_bfloat16Li16ELi16EEviiPT_S2_S2_S2_S2_S2_S2_PfS3_S3_S2_S2_S2_S2_S2_S2_E2sa+20];
	mul.f32 	%f254, %f159, %f253;
	sub.f32 	%f255, %f252, %f254;
	mul.f32 	%f616, %f204, %f255;
	ld.shared.f32 	%f256, [_ZZ34rwkv7_state_clampw_backward_kernelI13__nv_bfloat16Li16ELi16EEviiPT_S2_S2_S2_S2_S2_S2_PfS3_S3_S2_S2_S2_S2_S2_S2_E1r+20];
	fma.rn.f32 	%f257, %f160, %f256, %f632;
	fma.rn.f32 	%f258, %f154, %f183, %f600;
	ld.shared.f32 	%f259, [_ZZ34rwkv7_state_clampw_backward_kernelI13__nv_bfloat16Li16ELi16EEviiPT_S2_S2_S2_S2_S2_S2_PfS3_S3_S2_S2_S2_S2_S2_S2_E1v+24];
	mul.f32 	%f260, %f156, %f259;
	sub.f32 	%f261, %f615, %f260;
	ld.shared.f32 	%f262, [_ZZ34rwkv7_state_clampw_backward_kernelI13__nv_bfloat16Li16ELi16EEviiPT_S2_S2_S2_S2_S2_S2_PfS3_S3_S2_S2_S2_S2_S2_S2_E2sa+24];
	mul.f32 	%f263, %f159, %f262;
	sub.f32 	%f264, %f261, %f263;
	mul.f32 	%f615, %f204, %f264;
	ld.shared.f32 	%f265, [_ZZ34rwkv7_state_clampw_backward_kernelI13__nv_bfloat16Li16ELi16EEviiPT_S2_S2_S2_S2_S2_S2_PfS3_S3_S2_S2_S2_S2_S2_S2_E1r+24];
	fma.rn.f32 	%f266, %f160, %f265, %f631;
	fma.rn.f32 	%f267, %f154, %f185, %f599;
	ld.shared.f32 	%f268, [_ZZ34rwkv7_state_clampw_backward_kernelI13__nv_bfloat16Li16ELi16EEviiPT_S2_S2_S2_S2_S2_S2_PfS3_S3_S2_S2_S2_S2_S2_S2_E1v+28];
	mul.f32 	%f269, %f156, %f268;
	sub.f32 	%f270, %f614, %f269;
	ld.shared.f32 	%f271, [_ZZ34rwkv7_state_clampw_backward_kernelI13__nv_bfloat16Li16ELi16EEviiPT_S2_S2_S2_S2_S2_S2_PfS3_S3_S2_S2_S2_S2_S2_S2_E2sa+28];
	mul.f32 	%f272, %f159, %f271;
	sub.f32 	%f273, %f270, %f272;
	mul.f32 	%f614, %f204, %f273;
	ld.shared.f32 	%f274, [_ZZ34rwkv7_state_clampw_backward_kernelI13__nv_bfloat16Li16ELi16EEviiPT_S2_S2_S2_S2_S2_S2_PfS3_S3_S2_S2_S2_S2_S2_S2_E1r+28];
	fma.rn.f32 	%f275, %f160, %f274, %f630;
	fma.rn.f32 	%f276, %f154, %f187, %f598;
	ld.shared.f32 	%f277, [_ZZ34rwkv7_state_clampw_backward_kernelI13__nv_bfloat16Li16ELi16EEviiPT_S2_S2_S2_S2_S2_S2_PfS3_S3_S2_S2_S2_S2_S2_S2_E1v+32];
	mul.f32 	%f278, %f156, %f277;
	sub.f32 	%f279, %f613, %f278;
	ld.shared.f32 	%f280, [_ZZ34rwkv7_state_clampw_backward_kernelI13__nv_bfloat16Li16ELi16EEviiPT_S2_S2_S2_S2_S2_S2_PfS3_S3_S2_S2_S2_S2_S2_S2_E2sa+32];
	mul.f32 	%f281, %f159, %f280;
	sub.f32 	%f282, %f279, %f281;
	mul.f32 	%f613, %f204, %f282;
	ld.shared.f32 	%f283, [_ZZ34rwkv7_state_clampw_backward_kernelI13__nv_bfloat16Li16ELi16EEviiPT_S2_S2_S2_S2_S2_S2_PfS3_S3_S2_S2_S2_S2_S2_S2_E1r+32];
	fma.rn.f32 	%f284, %f160, %f283, %f629;
	fma.rn.f32 	%f285, %f154, %f189, %f597;
	ld.shared.f32 	%f286, [_ZZ34rwkv7_state_clampw_backward_kernelI13__nv_bfloat16Li16ELi16EEviiPT_S2_S2_S2_S2_S2_S2_PfS3_S3_S2_S2_S2_S2_S2_S2_E1v+36];
	mul.f32 	%f287, %f156, %f286;
	sub.f32 	%f288, %f612, %f287;
	ld.shared.f32 	%f289, [_ZZ34rwkv7_state_clampw_backward_kernelI13__nv_bfloat16Li16ELi16EEviiPT_S2_S2_S2_S2_S2_S2_PfS3_S3_S2_S2_S2_S2_S2_S2_E2sa+36];
	mul.f32 	%f290, %f159, %f289;
	sub.f32 	%f291, %f288, %f290;
	mul.f32 	%f612, %f204, %f291;
	ld.shared.f32 	%f292, [_ZZ34rwkv7_state_clampw_backward_kernelI13__nv_bfloat16Li16ELi16EEviiPT_S2_S2_S2_S2_S2_S2_PfS3_S3_S2_S2_S2_S2_S2_S2_E1r+36];
	fma.rn.f32 	%f293, %f160, %f292, %f628;
	fma.rn.f32 	%f294, %f154, %f191, %f596;
	ld.shared.f32 	%f295, [_ZZ34rwkv7_state_clampw_backward_kernelI13__nv_bfloat16Li16ELi16EEviiPT_S2_S2_S2_S2_S2_S2_PfS3_S3_S2_S2_S2_S2_S2_S2_E1v+40];
	mul.f32 	%f296, %f156, %f295;
	sub.f32 	%f297, %f611, %f296;
	ld.shared.f32 	%f298, [_ZZ34rwkv7_state_clampw_backward_kernelI13__nv_bfloat16Li16ELi16EEviiPT_S2_S2_S2_S2_S2_S2_PfS3_S3_S2_S2_S2_S2_S2_S2_E2sa+40];
	mul.f32 	%f299, %f159, %f298;
	sub.f32 	%f300, %f297, %f299;
	mul.f32 	%f611, %f204, %f300;
	ld.shared.f32 	%f301, [_ZZ34rwkv7_state_clampw_backward_kernelI13__nv_bfloat16Li16ELi16EEviiPT_S2_S2_S2_S2_S2_S2_PfS3_S3_S2_S2_S2_S2_S2_S2_E1r+40];
	fma.rn.f32 	%f302, %f160, %f301, %f627;
	fma.rn.f32 	%f303, %f154, %f193, %f595;
	ld.shared.f32 	%f304, [_ZZ34rwkv7_state_clampw_backward_kernelI13__nv_bfloat16Li16ELi16EEviiPT_S2_S2_S2_S2_S2_S2_PfS3_S3_S2_S2_S2_S2_S2_S2_E1v+44];
	mul.f32 	%f305, %f156, %f304;
	sub.f32 	%f306, %f610, %f305;
	ld.shared.f32 	%f307, [_ZZ34rwkv7_state_clampw_backward_kernelI13__nv_bfloat16Li16ELi16EEviiPT_S2_S2_S2_S2_S2_S2_PfS3_S3_S2_S2_S2_S2_S2_S2_E2sa+44];
	mul.f32 	%f308, %f159, %f307;
	sub.f32 	%f309, %f306, %f308;
	mul.f32 	%f610, %f204, %f309;
	ld.shared.f32 	%f310, [_ZZ34rwkv7_state_clampw_backward_kernelI13__nv_bfloat16Li16ELi16EEviiPT_S2_S2_S2_S2_S2_S2_PfS3_S3_S2_S2_S2_S2_S2_S2_E1r+44];
	fma.rn.f32 	%f311, %f160, %f310, %f626;
	fma.rn.f32 	%f312, %f154, %f195, %f594;
	ld.shared.f32 	%f313, [_ZZ34rwkv7_state_clampw_backward_kernelI13__nv_bfloat16Li16ELi16EEviiPT_S2_S2_S2_S2_S2_S2_PfS3_S3_S2_S2_S2_S2_S2_S2_E1v+48];
	mul.f32 	%f314, %f156, %f313;
	sub.f32 	%f315, %f609, %f314;
	ld.shared.f32 	%f316, [_ZZ34rwkv7_state_clampw_backward_kernelI13__nv_bfloat16Li16ELi16EEviiPT_S2_S2_S2_S2_S2_S2_PfS3_S3_S2_S2_S2_S2_S2_S2_E2sa+48];
	mul.f32 	%f317, %f159, %f316;
	sub.f32 	%f318, %f315, %f317;
	mul.f32 	%f609, %f204, %f318;
	ld.shared.f32 	%f319, [_ZZ34rwkv7_state_clampw_backward_kernelI13__nv_bfloat16Li16ELi16EEviiPT_S2_S2_S2_S2_S2_S2_PfS3_S3_S2_S2_S2_S2_S2_S2_E1r+48];
	fma.rn.f32 	%f320, %f160, %f319, %f625;
	fma.rn.f32 	%f321, %f154, %f197, %f593;
	ld.shared.f32 	%f322, [_ZZ34rwkv7_state_clampw_backward_kernelI13__nv_bfloat16Li16ELi16EEviiPT_S2_S2_S2_S2_S2_S2_PfS3_S3_S2_S2_S2_S2_S2_S2_E1v+52];
	mul.f32 	%f323, %f156, %f322;
	sub.f32 	%f324, %f608, %f323;
	ld.shared.f32 	%f325, [_ZZ34rwkv7_state_clampw_backward_kernelI13__nv_bfloat16Li16ELi16EEviiPT_S2_S2_S2_S2_S2_S2_PfS3_S3_S2_S2_S2_S2_S2_S2_E2sa+52];
	mul.f32 	%f326, %f159, %f325;
	sub.f32 	%f327, %f324, %f326;
	mul.f32 	%f608, %f204, %f327;
	ld.shared.f32 	%f328, [_ZZ34rwkv7_state_clampw_backward_kernelI13__nv_bfloat16Li16ELi16EEviiPT_S2_S2_S2_S2_S2_S2_PfS3_S3_S2_S2_S2_S2_S2_S2_E1r+52];
	fma.rn.f32 	%f329, %f160, %f328, %f624;
	fma.rn.f32 	%f330, %f154, %f199, %f592;
	ld.shared.f32 	%f331, [_ZZ34rwkv7_state_clampw_backward_kernelI13__nv_bfloat16Li16ELi16EEviiPT_S2_S2_S2_S2_S2_S2_PfS3_S3_S2_S2_S2_S2_S2_S2_E1v+56];
	mul.f32 	%f332, %f156, %f331;
	sub.f32 	%f333, %f607, %f332;
	ld.shared.f32 	%f334, [_ZZ34rwkv7_state_clampw_backward_kernelI13__nv_bfloat16Li16ELi16EEviiPT_S2_S2_S2_S2_S2_S2_PfS3_S3_S2_S2_S2_S2_S2_S2_E2sa+56];
	mul.f32 	%f335, %f159, %f334;
	sub.f32 	%f336, %f333, %f335;
	mul.f32 	%f607, %f204, %f336;
	ld.shared.f32 	%f337, [_ZZ34rwkv7_state_clampw_backward_kernelI13__nv_bfloat16Li16ELi16EEviiPT_S2_S2_S2_S2_S2_S2_PfS3_S3_S2_S2_S2_S2_S2_S2_E1r+56];
	fma.rn.f32 	%f338, %f160, %f337, %f623;
	fma.rn.f32 	%f339, %f154, %f201, %f591;
	ld.shared.f32 	%f340, [_ZZ34rwkv7_state_clampw_backward_kernelI13__nv_bfloat16Li16ELi16EEviiPT_S2_S2_S2_S2_S2_S2_PfS3_S3_S2_S2_S2_S2_S2_S2_E1v+60];
	mul.f32 	%f341, %f156, %f340;
	sub.f32 	%f342, %f606, %f341;
	ld.shared.f32 	%f343, [_ZZ34rwkv7_state_clampw_backward_kernelI13__nv_bfloat16Li16ELi16EEviiPT_S2_S2_S2_S2_S2_S2_PfS3_S3_S2_S2_S2_S2_S2_S2_E2sa+60];
	mul.f32 	%f344, %f159, %f343;
	sub.f32 	%f345, %f342, %f344;
	mul.f32 	%f606, %f204, %f345;
	ld.shared.f32 	%f346, [_ZZ34rwkv7_state_clampw_backward_kernelI13__nv_bfloat16Li16ELi16EEviiPT_S2_S2_S2_S2_S2_S2_PfS3_S3_S2_S2_S2_S2_S2_S2_E1r+60];
	fma.rn.f32 	%f347, %f160, %f346, %f622;
	fma.rn.f32 	%f348, %f154, %f203, %f590;
	fma.rn.f32 	%f349, %f213, %f621, 0f00000000;
	fma.rn.f32 	%f350, %f213, %f205, 0f00000000;
	ld.shared.f32 	%f351, [_ZZ34rwkv7_state_clampw_backward_kernelI13__nv_bfloat16Li16ELi16EEviiPT_S2_S2_S2_S2_S2_S2_PfS3_S3_S2_S2_S2_S2_S2_S2_E1k];
	fma.rn.f32 	%f352, %f212, %f351, 0f00000000;
	ld.shared.f32 	%f353, [_ZZ34rwkv7_state_clampw_backward_kernelI13__nv_bfloat16Li16ELi16EEviiPT_S2_S2_S2_S2_S2_S2_PfS3_S3_S2_S2_S2_S2_S2_S2_E1b];
	fma.rn.f32 	%f354, %f212, %f353, 0f00000000;
	fma.rn.f32 	%f355, %f213, %f208, 0f00000000;
	fma.rn.f32 	%f356, %f222, %f620, %f349;
	fma.rn.f32 	%f357, %f222, %f214, %f350;
	ld.shared.f32 	%f358, [_ZZ34rwkv7_state_clampw_backward_kernelI13__nv_bfloat16Li16ELi16EEviiPT_S2_S2_S2_S2_S2_S2_PfS3_S3_S2_S2_S2_S2_S2_S2_E1k+4];
	fma.rn.f32 	%f359, %f221, %f358, %f352;
	ld.shared.f32 	%f360, [_ZZ34rwkv7_state_clampw_backward_kernelI13__nv_bfloat16Li16ELi16EEviiPT_S2_S2_S2_S2_S2_S2_PfS3_S3_S2_S2_S2_S2_S2_S2_E1b+4];
	fma.rn.f32 	%f361, %f221, %f360, %f354;
	fma.rn.f32 	%f362, %f222, %f217, %f355;
	fma.rn.f32 	%f363, %f231, %f619, %f356;
	fma.rn.f32 	%f364, %f231, %f223, %f357;
	ld.shared.f32 	%f365, [_ZZ34rwkv7_state_clampw_backward_kernelI13__nv_bfloat16Li16ELi16EEviiPT_S2_S2_S2_S2_S2_S2_PfS3_S3_S2_S2_S2_S2_S2_S2_E1k+8];
	fma.rn.f32 	%f366, %f230, %f365, %f359;
	ld.shared.f32 	%f367, [_ZZ34rwkv7_state_clampw_backward_kernelI13__nv_bfloat16Li16ELi16EEviiPT_S2_S2_S2_S2_S2_S2_PfS3_S3_S2_S2_S2_S2_S2_S2_E1b+8];
	fma.rn.f32 	%f368, %f230, %f367, %f361;
	fma.rn.f32 	%f369, %f231, %f226, %f362;
	fma.rn.f32 	%f370, %f240, %f618, %f363;
	fma.rn.f32 	%f371, %f240, %f232, %f364;
	ld.shared.f32 	%f372, [_ZZ34rwkv7_state_clampw_backward_kernelI13__nv_bfloat16Li16ELi16EEviiPT_S2_S2_S2_S2_S2_S2_PfS3_S3_S2_S2_S2_S2_S2_S2_E1k+12];
	fma.rn.f32 	%f373, %f239, %f372, %f366;
	ld.shared.f32 	%f374, [_ZZ34rwkv7_state_clampw_backward_kernelI13__nv_bfloat16Li16ELi16EEviiPT_S2_S2_S2_S2_S2_S2_PfS3_S3_S2_S2_S2_S2_S2_S2_E1b+12];
	fma.rn.f32 	%f375, %f239, %f374, %f368;
	fma.rn.f32 	%f376, %f240, %f235, %f369;
	fma.rn.f32 	%f377, %f249, %f617, %f370;
	fma.rn.f32 	%f378, %f249, %f241, %f371;
	ld.shared.f32 	%f379, [_ZZ34rwkv7_state_clampw_backward_kernelI13__nv_bfloat16Li16ELi16EEviiPT_S2_S2_S2_S2_S2_S2_PfS3_S3_S2_S2_S2_S2_S2_S2_E1k+16];
	fma.rn.f32 	%f380, %f248, %f379, %f373;
	ld.shared.f32 	%f381, [_ZZ34rwkv7_state_clampw_backward_kernelI13__nv_bfloat16Li16ELi16EEviiPT_S2_S2_S2_S2_S2_S2_PfS3_S3_S2_S2_S2_S2_S2_S2_E1b+16];
	fma.rn.f32 	%f382, %f248, %f381, %f375;
	fma.rn.f32 	%f383, %f249, %f244, %f376;
	fma.rn.f32 	%f384, %f258, %f616, %f377;
	fma.rn.f32 	%f385, %f258, %f250, %f378;
	ld.shared.f32 	%f386, [_ZZ34rwkv7_state_clampw_backward_kernelI13__nv_bfloat16Li16ELi16EEviiPT_S2_S2_S2_S2_S2_S2_PfS3_S3_S2_S2_S2_S2_S2_S2_E1k+20];
	fma.rn.f32 	%f387, %f257, %f386, %f380;
	ld.shared.f32 	%f388, [_ZZ34rwkv7_state_clampw_backward_kernelI13__nv_bfloat16Li16ELi16EEviiPT_S2_S2_S2_S2_S2_S2_PfS3_S3_S2_S2_S2_S2_S2_S2_E1b+20];
	fma.rn.f32 	%f389, %f257, %f388, %f382;
	fma.rn.f32 	%f390, %f258, %f253, %f383;
	fma.rn.f32 	%f391, %f267, %f615, %f384;
	fma.rn.f32 	%f392, %f267, %f259, %f385;
	ld.shared.f32 	%f393, [_ZZ34rwkv7_state_clampw_backward_kernelI13__nv_bfloat16Li16ELi16EEviiPT_S2_S2_S2_S2_S2_S2_PfS3_S3_S2_S2_S2_S2_S2_S2_E1k+24];
	fma.rn.f32 	%f394, %f266, %f393, %f387;
	ld.shared.f32 	%f395, [_ZZ34rwkv7_state_clampw_backward_kernelI13__nv_bfloat16Li16ELi16EEviiPT_S2_S2_S2_S2_S2_S2_PfS3_S3_S2_S2_S2_S2_S2_S2_E1b+24];
	fma.rn.f32 	%f396, %f266, %f395, %f389;
	fma.rn.f32 	%f397, %f267, %f262, %f390;
	fma.rn.f32 	%f398, %f276, %f614, %f391;
	fma.rn.f32 	%f399, %f276, %f268, %f392;
	ld.shared.f32 	%f400, [_ZZ34rwkv7_state_clampw_backward_kernelI13__nv_bfloat16Li16ELi16EEviiPT_S2_S2_S2_S2_S2_S2_PfS3_S3_S2_S2_S2_S2_S2_S2_E1k+28];
	fma.rn.f32 	%f401, %f275, %f400, %f394;
	ld.shared.f32 	%f402, [_ZZ34rwkv7_state_clampw_backward_kernelI13__nv_bfloat16Li16ELi16EEviiPT_S2_S2_S2_S2_S2_S2_PfS3_S3_S2_S2_S2_S2_S2_S2_E1b+28];
	fma.rn.f32 	%f403, %f275, %f402, %f396;
	fma.rn.f32 	%f404, %f276, %f271, %f397;
	fma.rn.f32 	%f405, %f285, %f613, %f398;
	fma.rn.f32 	%f406, %f285, %f277, %f399;
	ld.shared.f32 	%f407, [_ZZ34rwkv7_state_clampw_backward_kernelI13__nv_bfloat16Li16ELi16EEviiPT_S2_S2_S2_S2_S2_S2_PfS3_S3_S2_S2_S2_S2_S2_S2_E1k+32];
	fma.rn.f32 	%f408, %f284, %f407, %f401;
	ld.shared.f32 	%f409, [_ZZ34rwkv7_state_clampw_backward_kernelI13__nv_bfloat16Li16ELi16EEviiPT_S2_S2_S2_S2_S2_S2_PfS3_S3_S2_S2_S2_S2_S2_S2_E1b+32];
	fma.rn.f32 	%f410, %f284, %f409, %f403;
	fma.rn.f32 	%f411, %f285, %f280, %f404;
	fma.rn.f32 	%f412, %f294, %f612, %f405;
	fma.rn.f32 	%f413, %f294, %f286, %f406;
	ld.shared.f32 	%f414, [_ZZ34rwkv7_state_clampw_backward_kernelI13__nv_bfloat16Li16ELi16EEviiPT_S2_S2_S2_S2_S2_S2_PfS3_S3_S2_S2_S2_S2_S2_S2_E1k+36];
	fma.rn.f32 	%f415, %f293, %f414, %f408;
	ld.shared.f32 	%f416, [_ZZ34rwkv7_state_clampw_backward_kernelI13__nv_bfloat16Li16ELi16EEviiPT_S2_S2_S2_S2_S2_S2_PfS3_S3_S2_S2_S2_S2_S2_S2_E1b+36];
	fma.rn.f32 	%f417, %f293, %f416, %f410;
	fma.rn.f32 	%f418, %f294, %f289, %f411;
	fma.rn.f32 	%f419, %f303, %f611, %f412;
	fma.rn.f32 	%f420, %f303, %f295, %f413;
	ld.shared.f32 	%f421, [_ZZ34rwkv7_state_clampw_backward_kernelI13__nv_bfloat16Li16ELi16EEviiPT_S2_S2_S2_S2_S2_S2_PfS3_S3_S2_S2_S2_S2_S2_S2_E1k+40];
	fma.rn.f32 	%f422, %f302, %f421, %f415;
	ld.shared.f32 	%f423, [_ZZ34rwkv7_state_clampw_backward_kernelI13__nv_bfloat16Li16ELi16EEviiPT_S2_S2_S2_S2_S2_S2_PfS3_S3_S2_S2_S2_S2_S2_S2_E1b+40];
	fma.rn.f32 	%f424, %f302, %f423, %f417;
	fma.rn.f32 	%f425, %f303, %f298, %f418;
	fma.rn.f32 	%f426, %f312, %f610, %f419;
	fma.rn.f32 	%f427, %f312, %f304, %f420;
	ld.shared.f32 	%f428, [_ZZ34rwkv7_state_clampw_backward_kernelI13__nv_bfloat16Li16ELi16EEviiPT_S2_S2_S2_S2_S2_S2_PfS3_S3_S2_S2_S2_S2_S2_S2_E1k+44];
	fma.rn.f32 	%f429, %f311, %f428, %f422;
	ld.shared.f32 	%f430, [_ZZ34rwkv7_state_clampw_backward_kernelI13__nv_bfloat16Li16ELi16EEviiPT_S2_S2_S2_S2_S2_S2_PfS3_S3_S2_S2_S2_S2_S2_S2_E1b+44];
	fma.rn.f32 	%f431, %f311, %f430, %f424;
	fma.rn.f32 	%f432, %f312, %f307, %f425;
	fma.rn.f32 	%f433, %f321, %f609, %f426;
	fma.rn.f32 	%f434, %f321, %f313, %f427;
	ld.shared.f32 	%f435, [_ZZ34rwkv7_state_clampw_backward_kernelI13__nv_bfloat16Li16ELi16EEviiPT_S2_S2_S2_S2_S2_S2_PfS3_S3_S2_S2_S2_S2_S2_S2_E1k+48];
	fma.rn.f32 	%f436, %f320, %f435, %f429;
	ld.shared.f32 	%f437, [_ZZ34rwkv7_state_clampw_backward_kernelI13__nv_bfloat16Li16ELi16EEviiPT_S2_S2_S2_S2_S2_S2_PfS3_S3_S2_S2_S2_S2_S2_S2_E1b+48];
	fma.rn.f32 	%f438, %f320, %f437, %f431;
	fma.rn.f32 	%f439, %f321, %f316, %f432;
	fma.rn.f32 	%f440, %f330, %f608, %f433;
	fma.rn.f32 	%f441, %f330, %f322, %f434;
	ld.shared.f32 	%f442, [_ZZ34rwkv7_state_clampw_backward_kernelI13__nv_bfloat16Li16ELi16EEviiPT_S2_S2_S2_S2_S2_S2_PfS3_S3_S2_S2_S2_S2_S2_S2_E1k+52];
	fma.rn.f32 	%f443, %f329, %f442, %f436;
	ld.shared.f32 	%f444, [_ZZ34rwkv7_state_clampw_backward_kernelI13__nv_bfloat16Li16ELi16EEviiPT_S2_S2_S2_S2_S2_S2_PfS3_S3_S2_S2_S2_S2_S2_S2_E1b+52];
	fma.rn.f32 	%f445, %f329, %f444, %f438;
	fma.rn.f32 	%f446, %f330, %f325, %f439;
	fma.rn.f32 	%f447, %f339, %f607, %f440;
	fma.rn.f32 	%f448, %f339, %f331, %f441;
	ld.shared.f32 	%f449, [_ZZ34rwkv7_state_clampw_backward_kernelI13__nv_bfloat16Li16ELi16EEviiPT_S2_S2_S2_S2_S2_S2_PfS3_S3_S2_S2_S2_S2_S2_S2_E1k+56];
	fma.rn.f32 	%f450, %f338, %f449, %f443;
	ld.shared.f32 	%f451, [_ZZ34rwkv7_state_clampw_backward_kernelI13__nv_bfloat16Li16ELi16EEviiPT_S2_S2_S2_S2_S2_S2_PfS3_S3_S2_S2_S2_S2_S2_S2_E1b+56];
	fma.rn.f32 	%f452, %f338, %f451, %f445;
	fma.rn.f32 	%f453, %f339, %f334, %f446;
	fma.rn.f32 	%f454, %f348, %f606, %f447;
	fma.rn.f32 	%f169, %f348, %f340, %f448;
	ld.shared.f32 	%f455, [_ZZ34rwkv7_state_clampw_backward_kernelI13__nv_bfloat16Li16ELi16EEviiPT_S2_S2_S2_S2_S2_S2_PfS3_S3_S2_S2_S2_S2_S2_S2_E1k+60];
	fma.rn.f32 	%f170, %f347, %f455, %f450;
	ld.shared.f32 	%f456, [_ZZ34rwkv7_state_clampw_backward_kernelI13__nv_bfloat16Li16ELi16EEviiPT_S2_S2_S2_S2_S2_S2_PfS3_S3_S2_S2_S2_S2_S2_S2_E1b+60];
	fma.rn.f32 	%f457, %f347, %f456, %f452;
	fma.rn.f32 	%f171, %f348, %f343, %f453;
	mul.f32 	%f458, %f454, 0fBF1B4598;
	mul.f32 	%f459, %f51, %f458;
	mul.f32 	%f460, %f50, %f459;
	mov.f32 	%f461, 0f3F800000;
	sub.f32 	%f462, %f461, %f50;
	mul.f32 	%f168, %f462, %f460;
	// begin inline asm
	{  cvt.rn.bf16.f32 %rs9, %f168;}

	// end inline asm
	add.s64 	%rd47, %rd8, %rd45;
	st.global.u16 	[%rd47], %rs9;
	// begin inline asm
	{  cvt.rn.bf16.f32 %rs10, %f169;}

	// end inline asm
	add.s64 	%rd48, %rd9, %rd45;
	st.global.u16 	[%rd48], %rs10;
	// begin inline asm
	{  cvt.rn.bf16.f32 %rs11, %f170;}

	// end inline asm
	cvta.to.global.u64 	%rd49, %rd65;
	add.s64 	%rd50, %rd49, %rd45;
	st.global.u16 	[%rd50], %rs11;
	// begin inline asm
	{  cvt.rn.bf16.f32 %rs12, %f171;}

	// end inline asm
	cvta.to.global.u64 	%rd51, %rd67;
	add.s64 	%rd52, %rd51, %rd45;
	st.global.u16 	[%rd52], %rs12;
	bar.sync 	0;
	st.shared.f32 	[%r14], %f457;
	bar.sync 	0;
	ld.shared.f32 	%f463, [_ZZ34rwkv7_state_clampw_backward_kernelI13__nv_bfloat16Li16ELi16EEviiPT_S2_S2_S2_S2_S2_S2_PfS3_S3_S2_S2_S2_S2_S2_S2_E10dSb_shared];
	fma.rn.f32 	%f464, %f621, %f463, 0f00000000;
	ld.shared.f32 	%f465, [_ZZ34rwkv7_state_clampw_backward_kernelI13__nv_bfloat16Li16ELi16EEviiPT_S2_S2_S2_S2_S2_S2_PfS3_S3_S2_S2_S2_S2_S2_S2_E10dSb_shared+4];
	fma.rn.f32 	%f466, %f620, %f465, %f464;
	ld.shared.f32 	%f467, [_ZZ34rwkv7_state_clampw_backward_kernelI13__nv_bfloat16Li16ELi16EEviiPT_S2_S2_S2_S2_S2_S2_PfS3_S3_S2_S2_S2_S2_S2_S2_E10dSb_shared+8];
	fma.rn.f32 	%f468, %f619, %f467, %f466;
	ld.shared.f32 	%f469, [_ZZ34rwkv7_state_clampw_backward_kernelI13__nv_bfloat16Li16ELi16EEviiPT_S2_S2_S2_S2_S2_S2_PfS3_S3_S2_S2_S2_S2_S2_S2_E10dSb_shared+12];
	fma.rn.f32 	%f470, %f618, %f469, %f468;
	ld.shared.f32 	%f471, [_ZZ34rwkv7_state_clampw_backward_kernelI13__nv_bfloat16Li16ELi16EEviiPT_S2_S2_S2_S2_S2_S2_PfS3_S3_S2_S2_S2_S2_S2_S2_E10dSb_shared+16];
	fma.rn.f32 	%f472, %f617, %f471, %f470;
	ld.shared.f32 	%f473, [_ZZ34rwkv7_state_clampw_backward_kernelI13__nv_bfloat16Li16ELi16EEviiPT_S2_S2_S2_S2_S2_S2_PfS3_S3_S2_S2_S2_S2_S2_S2_E10dSb_shared+20];
	fma.rn.f32 	%f474, %f616, %f473, %f472;
	ld.shared.f32 	%f475, [_ZZ34rwkv7_state_clampw_backward_kernelI13__nv_bfloat16Li16ELi16EEviiPT_S2_S2_S2_S2_S2_S2_PfS3_S3_S2_S2_S2_S2_S2_S2_E10dSb_shared+24];
	fma.rn.f32 	%f476, %f615, %f475, %f474;
	ld.shared.f32 	%f477, [_ZZ34rwkv7_state_clampw_backward_kernelI13__nv_bfloat16Li16ELi16EEviiPT_S2_S2_S2_S2_S2_S2_PfS3_S3_S2_S2_S2_S2_S2_S2_E10dSb_shared+28];
	fma.rn.f32 	%f478, %f614, %f477, %f476;
	ld.shared.f32 	%f479, [_ZZ34rwkv7_state_clampw_backward_kernelI13__nv_bfloat16Li16ELi16EEviiPT_S2_S2_S2_S2_S2_S2_PfS3_S3_S2_S2_S2_S2_S2_S2_E10dSb_shared+32];
	fma.rn.f32 	%f480, %f613, %f479, %f478;
	ld.shared.f32 	%f481, [_ZZ34rwkv7_state_clampw_backward_kernelI13__nv_bfloat16Li16ELi16EEviiPT_S2_S2_S2_S2_S2_S2_PfS3_S3_S2_S2_S2_S2_S2_S2_E10dSb_shared+36];
	fma.rn.f32 	%f482, %f612, %f481, %f480;
	ld.shared.f32 	%f483, [_ZZ34rwkv7_state_clampw_backward_kernelI13__nv_bfloat16Li16ELi16EEviiPT_S2_S2_S2_S2_S2_S2_PfS3_S3_S2_S2_S2_S2_S2_S2_E10dSb_shared+40];
	fma.rn.f32 	%f484, %f611, %f483, %f482;
	ld.shared.f32 	%f485, [_ZZ34rwkv7_state_clampw_backward_kernelI13__nv_bfloat16Li16ELi16EEviiPT_S2_S2_S2_S2_S2_S2_PfS3_S3_S2_S2_S2_S2_S2_S2_E10dSb_shared+44];
	fma.rn.f32 	%f486, %f610, %f485, %f484;
	ld.shared.f32 	%f487, [_ZZ34rwkv7_state_clampw_backward_kernelI13__nv_bfloat16Li16ELi16EEviiPT_S2_S2_S2_S2_S2_S2_PfS3_S3_S2_S2_S2_S2_S2_S2_E10dSb_shared+48];
	fma.rn.f32 	%f488, %f609, %f487, %f486;
	ld.shared.f32 	%f489, [_ZZ34rwkv7_state_clampw_backward_kernelI13__nv_bfloat16Li16ELi16EEviiPT_S2_S2_S2_S2_S2_S2_PfS3_S3_S2_S2_S2_S2_S2_S2_E10dSb_shared+52];
	fma.rn.f32 	%f490, %f608, %f489, %f488;
	ld.shared.f32 	%f491, [_ZZ34rwkv7_state_clampw_backward_kernelI13__nv_bfloat16Li16ELi16EEviiPT_S2_S2_S2_S2_S2_S2_PfS3_S3_S2_S2_S2_S2_S2_S2_E10dSb_shared+56];
	fma.rn.f32 	%f492, %f607, %f491, %f490;
	ld.shared.f32 	%f493, [_ZZ34rwkv7_state_clampw_backward_kernelI13__nv_bfloat16Li16ELi16EEviiPT_S2_S2_S2_S2_S2_S2_PfS3_S3_S2_S2_S2_S2_S2_S2_E10dSb_shared+60];
	fma.rn.f32 	%f172, %f606, %f493, %f492;
	// begin inline asm
	{  cvt.rn.bf16.f32 %rs13, %f172;}

	// end inline asm
	cvta.to.global.u64 	%rd53, %rd66;
	add.s64 	%rd54, %rd53, %rd45;
	st.global.u16 	[%rd54], %rs13;
	ld.shared.f32 	%f494, [_ZZ34rwkv7_state_clampw_backward_kernelI13__nv_bfloat16Li16ELi16EEviiPT_S2_S2_S2_S2_S2_S2_PfS3_S3_S2_S2_S2_S2_S2_S2_E1w];
	ld.shared.f32 	%f495, [_ZZ34rwkv7_state_clampw_backward_kernelI13__nv_bfloat16Li16ELi16EEviiPT_S2_S2_S2_S2_S2_S2_PfS3_S3_S2_S2_S2_S2_S2_S2_E1a];
	mul.f32 	%f496, %f457, %f495;
	fma.rn.f32 	%f637, %f212, %f494, %f496;
	mul.f32 	%f497, %f158, %f463;
	fma.rn.f32 	%f605, %f51, %f213, %f497;
	ld.shared.f32 	%f498, [_ZZ34rwkv7_state_clampw_backward_kernelI13__nv_bfloat16Li16ELi16EEviiPT_S2_S2_S2_S2_S2_S2_PfS3_S3_S2_S2_S2_S2_S2_S2_E1w+4];
	ld.shared.f32 	%f499, [_ZZ34rwkv7_state_clampw_backward_kernelI13__nv_bfloat16Li16ELi16EEviiPT_S2_S2_S2_S2_S2_S2_PfS3_S3_S2_S2_S2_S2_S2_S2_E1a+4];
	mul.f32 	%f500, %f457, %f499;
	fma.rn.f32 	%f636, %f221, %f498, %f500;
	mul.f32 	%f501, %f158, %f465;
	fma.rn.f32 	%f604, %f51, %f222, %f501;
	ld.shared.f32 	%f502, [_ZZ34rwkv7_state_clampw_backward_kernelI13__nv_bfloat16Li16ELi16EEviiPT_S2_S2_S2_S2_S2_S2_PfS3_S3_S2_S2_S2_S2_S2_S2_E1w+8];
	ld.shared.f32 	%f503, [_ZZ34rwkv7_state_clampw_backward_kernelI13__nv_bfloat16Li16ELi16EEviiPT_S2_S2_S2_S2_S2_S2_PfS3_S3_S2_S2_S2_S2_S2_S2_E1a+8];
	mul.f32 	%f504, %f457, %f503;
	fma.rn.f32 	%f635, %f230, %f502, %f504;
	mul.f32 	%f505, %f158, %f467;
	fma.rn.f32 	%f603, %f51, %f231, %f505;
	ld.shared.f32 	%f506, [_ZZ34rwkv7_state_clampw_backward_kernelI13__nv_bfloat16Li16ELi16EEviiPT_S2_S2_S2_S2_S2_S2_PfS3_S3_S2_S2_S2_S2_S2_S2_E1w+12];
	ld.shared.f32 	%f507, [_ZZ34rwkv7_state_clampw_backward_kernelI13__nv_bfloat16Li16ELi16EEviiPT_S2_S2_S2_S2_S2_S2_PfS3_S3_S2_S2_S2_S2_S2_S2_E1a+12];
	mul.f32 	%f508, %f457, %f507;
	fma.rn.f32 	%f634, %f239, %f506, %f508;
	mul.f32 	%f509, %f158, %f469;
	fma.rn.f32 	%f602, %f51, %f240, %f509;
	ld.shared.f32 	%f510, [_ZZ34rwkv7_state_clampw_backward_kernelI13__nv_bfloat16Li16ELi16EEviiPT_S2_S2_S2_S2_S2_S2_PfS3_S3_S2_S2_S2_S2_S2_S2_E1w+16];
	ld.shared.f32 	%f511, [_ZZ34rwkv7_state_clampw_backward_kernelI13__nv_bfloat16Li16ELi16EEviiPT_S2_S2_S2_S2_S2_S2_PfS3_S3_S2_S2_S2_S2_S2_S2_E1a+16];
	mul.f32 	%f512, %f457, %f511;
	fma.rn.f32 	%f633, %f248, %f510, %f512;
	mul.f32 	%f513, %f158, %f471;
	fma.rn.f32 	%f601, %f51, %f249, %f513;
	ld.shared.f32 	%f514, [_ZZ34rwkv7_state_clampw_backward_kernelI13__nv_bfloat16Li16ELi16EEviiPT_S2_S2_S2_S2_S2_S2_PfS3_S3_S2_S2_S2_S2_S2_S2_E1w+20];
	ld.shared.f32 	%f515, [_ZZ34rwkv7_state_clampw_backward_kernelI13__nv_bfloat16Li16ELi16EEviiPT_S2_S2_S2_S2_S2_S2_PfS3_S3_S2_S2_S2_S2_S2_S2_E1a+20];
	mul.f32 	%f516, %f457, %f515;
	fma.rn.f32 	%f632, %f257, %f514, %f516;
	mul.f32 	%f517, %f158, %f473;
	fma.rn.f32 	%f600, %f51, %f258, %f517;
	ld.shared.f32 	%f518, [_ZZ34rwkv7_state_clampw_backward_kernelI13__nv_bfloat16Li16ELi16EEviiPT_S2_S2_S2_S2_S2_S2_PfS3_S3_S2_S2_S2_S2_S2_S2_E1w+24];
	ld.shared.f32 	%f519, [_ZZ34rwkv7_state_clampw_backward_kernelI13__nv_bfloat16Li16ELi16EEviiPT_S2_S2_S2_S2_S2_S2_PfS3_S3_S2_S2_S2_S2_S2_S2_E1a+24];
	mul.f32 	%f520, %f457, %f519;
	fma.rn.f32 	%f631, %f266, %f518, %f520;
	mul.f32 	%f521, %f158, %f475;
	fma.rn.f32 	%f599, %f51, %f267, %f521;
	ld.shared.f32 	%f522, [_ZZ34rwkv7_state_clampw_backward_kernelI13__nv_bfloat16Li16ELi16EEviiPT_S2_S2_S2_S2_S2_S2_PfS3_S3_S2_S2_S2_S2_S2_S2_E1w+28];
	ld.shared.f32 	%f523, [_ZZ34rwkv7_state_clampw_backward_kernelI13__nv_bfloat16Li16ELi16EEviiPT_S2_S2_S2_S2_S2_S2_PfS3_S3_S2_S2_S2_S2_S2_S2_E1a+28];
	mul.f32 	%f524, %f457, %f523;
	fma.rn.f32 	%f630, %f275, %f522, %f524;
	mul.f32 	%f525, %f158, %f477;
	fma.rn.f32 	%f598, %f51, %f276, %f525;
	ld.shared.f32 	%f526, [_ZZ34rwkv7_state_clampw_backward_kernelI13__nv_bfloat16Li16ELi16EEviiPT_S2_S2_S2_S2_S2_S2_PfS3_S3_S2_S2_S2_S2_S2_S2_E1w+32];
	ld.shared.f32 	%f527, [_ZZ34rwkv7_state_clampw_backward_kernelI13__nv_bfloat16Li16ELi16EEviiPT_S2_S2_S2_S2_S2_S2_PfS3_S3_S2_S2_S2_S2_S2_S2_E1a+32];
	mul.f32 	%f528, %f457, %f527;
	fma.rn.f32 	%f629, %f284, %f526, %f528;
	mul.f32 	%f529, %f158, %f479;
	fma.rn.f32 	%f597, %f51, %f285, %f529;
	ld.shared.f32 	%f530, [_ZZ34rwkv7_state_clampw_backward_kernelI13__nv_bfloat16Li16ELi16EEviiPT_S2_S2_S2_S2_S2_S2_PfS3_S3_S2_S2_S2_S2_S2_S2_E1w+36];
	ld.shared.f32 	%f531, [_ZZ34rwkv7_state_clampw_backward_kernelI13__nv_bfloat16Li16ELi16EEviiPT_S2_S2_S2_S2_S2_S2_PfS3_S3_S2_S2_S2_S2_S2_S2_E1a+36];
	mul.f32 	%f532, %f457, %f531;
	fma.rn.f32 	%f628, %f293, %f530, %f532;
	mul.f32 	%f533, %f158, %f481;
	fma.rn.f32 	%f596, %f51, %f294, %f533;
	ld.shared.f32 	%f534, [_ZZ34rwkv7_state_clampw_backward_kernelI13__nv_bfloat16Li16ELi16EEviiPT_S2_S2_S2_S2_S2_S2_PfS3_S3_S2_S2_S2_S2_S2_S2_E1w+40];
	ld.shared.f32 	%f535, [_ZZ34rwkv7_state_clampw_backward_kernelI13__nv_bfloat16Li16ELi16EEviiPT_S2_S2_S2_S2_S2_S2_PfS3_S3_S2_S2_S2_S2_S2_S2_E1a+40];
	mul.f32 	%f536, %f457, %f535;
	fma.rn.f32 	%f627, %f302, %f534, %f536;
	mul.f32 	%f537, %f158, %f483;
	fma.rn.f32 	%f595, %f51, %f303, %f537;
	ld.shared.f32 	%f538, [_ZZ34rwkv7_state_clampw_backward_kernelI13__nv_bfloat16Li16ELi16EEviiPT_S2_S2_S2_S2_S2_S2_PfS3_S3_S2_S2_S2_S2_S2_S2_E1w+44];
	ld.shared.f32 	%f539, [_ZZ34rwkv7_state_clampw_backward_kernelI13__nv_bfloat16Li16ELi16EEviiPT_S2_S2_S2_S2_S2_S2_PfS3_S3_S2_S2_S2_S2_S2_S2_E1a+44];
	mul.f32 	%f540, %f457, %f539;
	fma.rn.f32 	%f626, %f311, %f538, %f540;
	mul.f32 	%f541, %f158, %f485;
	fma.rn.f32 	%f594, %f51, %f312, %f541;
	ld.shared.f32 	%f542, [_ZZ34rwkv7_state_clampw_backward_kernelI13__nv_bfloat16Li16ELi16EEviiPT_S2_S2_S2_S2_S2_S2_PfS3_S3_S2_S2_S2_S2_S2_S2_E1w+48];
	ld.shared.f32 	%f543, [_ZZ34rwkv7_state_clampw_backward_kernelI13__nv_bfloat16Li16ELi16EEviiPT_S2_S2_S2_S2_S2_S2_PfS3_S3_S2_S2_S2_S2_S2_S2_E1a+48];
	mul.f32 	%f544, %f457, %f543;
	fma.rn.f32 	%f625, %f320, %f542, %f544;
	mul.f32 	%f545, %f158, %f487;
	fma.rn.f32 	%f593, %f51, %f321, %f545;
	ld.shared.f32 	%f546, [_ZZ34rwkv7_state_clampw_backward_kernelI13__nv_bfloat16Li16ELi16EEviiPT_S2_S2_S2_S2_S2_S2_PfS3_S3_S2_S2_S2_S2_S2_S2_E1w+52];
	ld.shared.f32 	%f547, [_ZZ34rwkv7_state_clampw_backward_kernelI13__nv_bfloat16Li16ELi16EEviiPT_S2_S2_S2_S2_S2_S2_PfS3_S3_S2_S2_S2_S2_S2_S2_E1a+52];
	mul.f32 	%f548, %f457, %f547;
	fma.rn.f32 	%f624, %f329, %f546, %f548;
	mul.f32 	%f549, %f158, %f489;
	fma.rn.f32 	%f592, %f51, %f330, %f549;
	ld.shared.f32 	%f550, [_ZZ34rwkv7_state_clampw_backward_kernelI13__nv_bfloat16Li16ELi16EEviiPT_S2_S2_S2_S2_S2_S2_PfS3_S3_S2_S2_S2_S2_S2_S2_E1w+56];
	ld.shared.f32 	%f551, [_ZZ34rwkv7_state_clampw_backward_kernelI13__nv_bfloat16Li16ELi16EEviiPT_S2_S2_S2_S2_S2_S2_PfS3_S3_S2_S2_S2_S2_S2_S2_E1a+56];
	mul.f32 	%f552, %f457, %f551;
	fma.rn.f32 	%f623, %f338, %f550, %f552;
	mul.f32 	%f553, %f158, %f491;
	fma.rn.f32 	%f591, %f51, %f339, %f553;
	ld.shared.f32 	%f554, [_ZZ34rwkv7_state_clampw_backward_kernelI13__nv_bfloat16Li16ELi16EEviiPT_S2_S2_S2_S2_S2_S2_PfS3_S3_S2_S2_S2_S2_S2_S2_E1w+60];
	ld.shared.f32 	%f555, [_ZZ34rwkv7_state_clampw_backward_kernelI13__nv_bfloat16Li16ELi16EEviiPT_S2_S2_S2_S2_S2_S2_PfS3_S3_S2_S2_S2_S2_S2_S2_E1a+60];
	mul.f32 	%f556, %f457, %f555;
	fma.rn.f32 	%f622, %f347, %f554, %f556;
	mul.f32 	%f557, %f158, %f493;
	fma.rn.f32 	%f590, %f51, %f348, %f557;
	sub.s32 	%r53, %r53, %r5;
	add.s32 	%r52, %r52, -16;
	setp.gt.u32 	%p3, %r54, 1;
	add.s32 	%r54, %r54, -1;
	@%p3 bra 	$L__BB33_2;
$L__BB33_5:
	ld.param.u64 	%rd64, [_Z34rwkv7_state_clampw_backward_kernelI13__nv_bfloat16Li16ELi16EEviiPT_S2_S2_S2_S2_S2_S2_PfS3_S3_S2_S2_S2_S2_S2_S2__param_11];
	cvta.to.global.u64 	%rd55, %rd64;
	cvt.u64.u32 	%rd56, %r4;
	shl.b64 	%rd57, %rd1, 8;
	add.s64 	%rd58, %rd57, %rd56;
	shl.b64 	%rd59, %rd58, 2;
	add.s64 	%rd60, %rd55, %rd59;
	st.global.f32 	[%rd60], %f637;
	st.global.f32 	[%rd60+4], %f636;
	st.global.f32 	[%rd60+8], %f635;
	st.global.f32 	[%rd60+12], %f634;
	st.global.f32 	[%rd60+16], %f633;
	st.global.f32 	[%rd60+20], %f632;
	st.global.f32 	[%rd60+24], %f631;
	st.global.f32 	[%rd60+28], %f630;
	st.global.f32 	[%rd60+32], %f629;
	st.global.f32 	[%rd60+36], %f628;
	st.global.f32 	[%rd60+40], %f627;
	st.global.f32 	[%rd60+44], %f626;
	st.global.f32 	[%rd60+48], %f625;
	st.global.f32 	[%rd60+52], %f624;
	st.global.f32 	[%rd60+56], %f623;
	st.global.f32 	[%rd60+60], %f622;
	ret;

}
	// .globl	_Z34rwkv7_state_clampw_backward_kernelI13__nv_bfloat16Li32ELi16EEviiPT_S2_S2_S2_S2_S2_S2_PfS3_S3_S2_S2_S2_S2_S2_S2_
.visible .entry _Z34rwkv7_state_clampw_backward_kernelI13__nv_bfloat16Li32ELi16EEviiPT_S2_S2_S2_S2_S2_S2_PfS3_S3_S2_S2_S2_S2_S2_S2_(
	.param .u32 _Z34rwkv7_state_clampw_backward_kernelI13__nv_bfloat16Li32ELi16EEviiPT_S2_S2_S2_S2_S2_S2_PfS3_S3_S2_S2_S2_S2_S2_S2__param_0,
	.param .u32 _Z34rwkv7_state_clampw_backward_kernelI13__nv_bfloat16Li32ELi16EEviiPT_S2_S2_S2_S2_S2_S2_PfS3_S3_S2_S2_S2_S2_S2_S2__param_1,
	.param .u64 .ptr .align 1 _Z34rwkv7_state_clampw_backward_kernelI13__nv_bfloat16Li32ELi16EEviiPT_S2_S2_S2_S2_S2_S2_PfS3_S3_S2_S2_S2_S2_S2_S2__param_2,
	.param .u64 .ptr .align 1 _Z34rwkv7_state_clampw_backward_kernelI13__nv_bfloat16Li32ELi16EEviiPT_S2_S2_S2_S2_S2_S2_PfS3_S3_S2_S2_S2_S2_S2_S2__param_3,
	.param .u64 .ptr .align 1 _Z34rwkv7_state_clampw_backward_kernelI13__nv_bfloat16Li32ELi16EEviiPT_S2_S2_S2_S2_S2_S2_PfS3_S3_S2_S2_S2_S2_S2_S2__param_4,
	.param .u64 .ptr .align 1 _Z34rwkv7_state_clampw_backward_kernelI13__nv_bfloat16Li32ELi16EEviiPT_S2_S2_S2_S2_S2_S2_PfS3_S3_S2_S2_S2_S2_S2_S2__param_5,
	.param .u64 .ptr .align 1 _Z34rwkv7_state_clampw_backward_kernelI13__nv_bfloat16Li32ELi16EEviiPT_S2_S2_S2_S2_S2_S2_PfS3_S3_S2_S2_S2_S2_S2_S2__param_6,
	.param .u64 .ptr .align 1 _Z34rwkv7_state_clampw_backward_kernelI13__nv_bfloat16Li32ELi16EEviiPT_S2_S2_S2_S2_S2_S2_PfS3_S3_S2_S2_S2_S2_S2_S2__param_7,
	.param .u64 .ptr .align 1 _Z34rwkv7_state_clampw_backward_kernelI13__nv_bfloat16Li32ELi16EEviiPT_S2_S2_S2_S2_S2_S2_PfS3_S3_S2_S2_S2_S2_S2_S2__param_8,
	.param .u64 .ptr .align 1 _Z34rwkv7_state_clampw_backward_kernelI13__nv_bfloat16Li32ELi16EEviiPT_S2_S2_S2_S2_S2_S2_PfS3_S3_S2_S2_S2_S2_S2_S2__param_9,
	.param .u64 .ptr .align 1 _Z34rwkv7_state_clampw_backward_kernelI13__nv_bfloat16Li32ELi16EEviiPT_S2_S2_S2_S2_S2_S2_PfS3_S3_S2_S2_S2_S2_S2_S2__param_10,
	.param .u64 .ptr .align 1 _Z34rwkv7_state_clampw_backward_kernelI13__nv_bfloat16Li32ELi16EEviiPT_S2_S2_S2_S2_S2_S2_PfS3_S3_S2_S2_S2_S2_S2_S2__param_11,
	.param .u64 .ptr .align 1 _Z34rwkv7_state_clampw_backward_kernelI13__nv_bfloat16Li32ELi16EEviiPT_S2_S2_S2_S2_S2_S2_PfS3_S3_S2_S2_S2_S2_S2_S2__param_12,
	.param .u64 .ptr .align 1 _Z34rwkv7_state_clampw_backward_kernelI13__nv_bfloat16Li32ELi16EEviiPT_S2_S2_S2_S2_S2_S2_PfS3_S3_S2_S2_S2_S2_S2_S2__param_13,
	.param .u64 .ptr .align 1 _Z34rwkv7_state_clampw_backward_kernelI13__nv_bfloat16Li32ELi16EEviiPT_S2_S2_S2_S2_S2_S2_PfS3_S3_S2_S2_S2_S2_S2_S2__param_14,
	.param .u64 .ptr .align 1 _Z34rwkv7_state_clampw_backward_kernelI13__nv_bfloat16Li32ELi16EEviiPT_S2_S2_S2_S2_S2_S2_PfS3_S3_S2_S2_S2_S2_S2_S2__param_15,
	.param .u64 .ptr .align 1 _Z34rwkv7_state_clampw_backward_kernelI13__nv_bfloat16Li32ELi16EEviiPT_S2_S2_S2_S2_S2_S2_PfS3_S3_S2_S2_S2_S2_S2_S2__param_16,
	.param .u64 .ptr .align 1 _Z34rwkv7_state_clampw_backward_kernelI13__nv_bfloat16Li32ELi16EEviiPT_S2_S2_S2_S2_S2_S2_PfS3_S3_S2_S2_S2_S2_S2_S2__param_17
)
{
	.reg .pred 	%p<4>;
	.reg .b16 	%rs<14>;
	.reg .b32 	%r<70>;
	.reg .b32 	%f<1249>;
	.reg .b64 	%rd<76>;
	// demoted variable
	.shared .align 4 .b8 _ZZ34rwkv7_state_clampw_backward_kernelI13__nv_bfloat16Li32ELi16EEviiPT_S2_S2_S2_S2_S2_S2_PfS3_S3_S2_S2_S2_S2_S2_S2_E1r[128];
	// demoted variable
	.shared .align 4 .b8 _ZZ34rwkv7_state_clampw_backward_kernelI13__nv_bfloat16Li32ELi16EEviiPT_S2_S2_S2_S2_S2_S2_PfS3_S3_S2_S2_S2_S2_S2_S2_E1w[128];
	// demoted variable
	.shared .align 4 .b8 _ZZ34rwkv7_state_clampw_backward_kernelI13__nv_bfloat16Li32ELi16EEviiPT_S2_S2_S2_S2_S2_S2_PfS3_S3_S2_S2_S2_S2_S2_S2_E1k[128];
	// demoted variable
	.shared .align 4 .b8 _ZZ34rwkv7_state_clampw_backward_kernelI13__nv_bfloat16Li32ELi16EEviiPT_S2_S2_S2_S2_S2_S2_PfS3_S3_S2_S2_S2_S2_S2_S2_E1v[128];
	// demoted variable
	.shared .align 4 .b8 _ZZ34rwkv7_state_clampw_backward_kernelI13__nv_bfloat16Li32ELi16EEviiPT_S2_S2_S2_S2_S2_S2_PfS3_S3_S2_S2_S2_S2_S2_S2_E1a[128];
	// demoted variable
	.shared .align 4 .b8 _ZZ34rwkv7_state_clampw_backward_kernelI13__nv_bfloat16Li32ELi16EEviiPT_S2_S2_S2_S2_S2_S2_PfS3_S3_S2_S2_S2_S2_S2_S2_E1b[128];
	// demoted variable
	.shared .align 4 .b8 _ZZ34rwkv7_state_clampw_backward_kernelI13__nv_bfloat16Li32ELi16EEviiPT_S2_S2_S2_S2_S2_S2_PfS3_S3_S2_S2_S2_S2_S2_S2_E2dy[128];
	// demoted variable
	.shared .align 4 .b8 _ZZ34rwkv7_state_clampw_backward_kernelI13__nv_bfloat16Li32ELi16EEviiPT_S2_S2_S2_S2_S2_S2_PfS3_S3_S2_S2_S2_S2_S2_S2_E2sa[128];
	// demoted variable
	.shared .align 4 .b8 _ZZ34rwkv7_state_clampw_backward_kernelI13__nv_bfloat16Li32ELi16EEviiPT_S2_S2_S2_S2_S2_S2_PfS3_S3_S2_S2_S2_S2_S2_S2_E10dSb_shared[128];
	ld.param.u32 	%r69, [_Z34rwkv7_state_clampw_backward_kernelI13__nv_bfloat16Li32ELi16EEviiPT_S2_S2_S2_S2_S2_S2_PfS3_S3_S2_S2_S2_S2_S2_S2__param_0];
	ld.param.u32 	%r14, [_Z34rwkv7_state_clampw_backward_kernelI13__nv_bfloat16Li32ELi16EEviiPT_S2_S2_S2_S2_S2_S2_PfS3_S3_S2_S2_S2_S2_S2_S2__param_1];
	mov.u32 	%r15, %ctaid.y;
	mov.u32 	%r1, %ctaid.x;
	mov.u32 	%r2, %tid.x;
	mul.lo.s32 	%r3, %r14, %r15;
	setp.lt.s32 	%p1, %r69, 1;
	mov.f32 	%f1217, 0f00000000;
	mov.f32 	%f1218, %f1217;
	mov.f32 	%f1219, %f1217;
	mov.f32 	%f1220, %f1217;
	mov.f32 	%f1221, %f1217;
	mov.f32 	%f1222, %f1217;
	mov.f32 	%f1223, %f1217;
	mov.f32 	%f1224, %f1217;
	mov.f32 	%f1225, %f1217;
	mov.f32 	%f1226, %f1217;
	mov.f32 	%f1227, %f1217;
	mov.f32 	%f1228, %f1217;
	mov.f32 	%f1229, %f1217;
	mov.f32 	%f1230, %f1217;
	mov.f32 	%f1231, %f1217;
	mov.f32 	%f1232, %f1217;
	mov.f32 	%f1233, %f1217;
	mov.f32 	%f1234, %f1217;
	mov.f32 	%f1235, %f1217;
	mov.f32 	%f1236, %f1217;
	mov.f32 	%f1237, %f1217;
	mov.f32 	%f1238, %f1217;
	mov.f32 	%f1239, %f1217;
	mov.f32 	%f1240, %f1217;
	mov.f32 	%f1241, %f1217;
	mov.f32 	%f1242, %f1217;
	mov.f32 	%f1243, %f1217;
	mov.f32 	%f1244, %f1217;
	mov.f32 	%f1245, %f1217;
	mov.f32 	%f1246, %f1217;
	mov.f32 	%f1247, %f1217;
	mov.f32 	%f1248, %f1217;
	@%p1 bra 	$L__BB34_5;
	ld.param.u32 	%r63, [_Z34rwkv7_state_clampw_backward_kernelI13__nv_bfloat16Li32ELi16EEviiPT_S2_S2_S2_S2_S2_S2_PfS3_S3_S2_S2_S2_S2_S2_S2__param_1];
	mad.lo.s32 	%r16, %r3, %r69, %r1;
	shl.b32 	%r17, %r16, 5;
	add.s32 	%r18, %r69, -1;
	mul.lo.s32 	%r19, %r63, %r18;
	shl.b32 	%r20, %r19, 5;
	add.s32 	%r21, %r2, %r20;
	add.s32 	%r68, %r21, %r17;
	shl.b32 	%r67, %r69, 6;
	shr.s32 	%r22, %r69, 31;
	shr.u32 	%r23, %r22, 28;
	add.s32 	%r24, %r69, %r23;
	shr.s32 	%r6, %r24, 4;
	mov.f32 	%f1185, 0f00000000;
	shl.b32 	%r26, %r2, 2;
	mov.u32 	%r27, _ZZ34rwkv7_state_clampw_backward_kernelI13__nv_bfloat16Li32ELi16EEviiPT_S2_S2_S2_S2_S2_S2_PfS3_S3_S2_S2_S2_S2_S2_S2_E1r;
	add.s32 	%r28, %r27, %r26;
	shl.b32 	%r49, %r6, 10;
	mov.f32 	%f1186, %f1185;
	mov.f32 	%f1187, %f1185;
	mov.f32 	%f1188, %f1185;
	mov.f32 	%f1189, %f1185;
	mov.f32 	%f1190, %f1185;
	mov.f32 	%f1191, %f1185;
	mov.f32 	%f1192, %f1185;
	mov.f32 	%f1193, %f1185;
	mov.f32 	%f1194, %f1185;
	mov.f32 	%f1195, %f1185;
	mov.f32 	%f1196, %f1185;
	mov.f32 	%f1197, %f1185;
	mov.f32 	%f1198, %f1185;
	mov.f32 	%f1199, %f1185;
	mov.f32 	%f1200, %f1185;
	mov.f32 	%f1201, %f1185;
	mov.f32 	%f1202, %f1185;
	mov.f32 	%f1203, %f1185;
	mov.f32 	%f1204, %f1185;
	mov.f32 	%f1205, %f1185;
	mov.f32 	%f1206, %f1185;
	mov.f32 	%f1207, %f1185;
	mov.f32 	%f1208, %f1185;
	mov.f32 	%f1209, %f1185;
	mov.f32 	%f1210, %f1185;
	mov.f32 	%f1211, %f1185;
	mov.f32 	%f1212, %f1185;
	mov.f32 	%f1213, %f1185;
	mov.f32 	%f1214, %f1185;
	mov.f32 	%f1215, %f1185;
	mov.f32 	%f1216, %f1185;
	mov.f32 	%f1217, %f1185;
	mov.f32 	%f1218, %f1185;
	mov.f32 	%f1219, %f1185;
	mov.f32 	%f1220, %f1185;
	mov.f32 	%f1221, %f1185;
	mov.f32 	%f1222, %f1185;
	mov.f32 	%f1223, %f1185;
	mov.f32 	%f1224, %f1185;
	mov.f32 	%f1225, %f1185;
	mov.f32 	%f1226, %f1185;
	mov.f32 	%f1227, %f1185;
	mov.f32 	%f1228, %f1185;
	mov.f32 	%f1229, %f1185;
	mov.f32 	%f1230, %f1185;
	mov.f32 	%f1231, %f1185;
	mov.f32 	%f1232, %f1185;
	mov.f32 	%f1233, %f1185;
	mov.f32 	%f1234, %f1185;
	mov.f32 	%f1235, %f1185;
	mov.f32 	%f1236, %f1185;
	mov.f32 	%f1237, %f1185;
	mov.f32 	%f1238, %f1185;
	mov.f32 	%f1239, %f1185;
	mov.f32 	%f1240, %f1185;
	mov.f32 	%f1241, %f1185;
	mov.f32 	%f1242, %f1185;
	mov.f32 	%f1243, %f1185;
	mov.f32 	%f1244, %f1185;
	mov.f32 	%f1245, %f1185;
	mov.f32 	%f1246, %f1185;
	mov.f32 	%f1247, %f1185;
	mov.f32 	%f1248, %f1185;
	mov.f32 	%f1153, %f1185;
	mov.f32 	%f1154, %f1185;
	mov.f32 	%f1155, %f1185;
	mov.f32 	%f1156, %f1185;
	mov.f32 	%f1157, %f1185;
	mov.f32 	%f1158, %f1185;
	mov.f32 	%f1159, %f1185;
	mov.f32 	%f1160, %f1185;
	mov.f32 	%f1161, %f1185;
	mov.f32 	%f1162, %f1185;
	mov.f32 	%f1163, %f1185;
	mov.f32 	%f1164, %f1185;
	mov.f32 	%f1165, %f1185;
	mov.f32 	%f1166, %f1185;
	mov.f32 	%f1167, %f1185;
	mov.f32 	%f1168, %f1185;
	mov.f32 	%f1169, %f1185;
	mov.f32 	%f1170, %f1185;
	mov.f32 	%f1171, %f1185;
	mov.f32 	%f1172, %f1185;
	mov.f32 	%f1173, %f1185;
	mov.f32 	%f1174, %f1185;
	mov.f32 	%f1175, %f1185;
	mov.f32 	%f1176, %f1185;
	mov.f32 	%f1177, %f1185;
	mov.f32 	%f1178, %f1185;
	mov.f32 	%f1179, %f1185;
	mov.f32 	%f1180, %f1185;
	mov.f32 	%f1181, %f1185;
	mov.f32 	%f1182, %f1185;
	mov.f32 	%f1183, %f1185;
	mov.f32 	%f1184, %f1185;
$L__BB34_2:
	ld.param.u64 	%rd68, [_Z34rwkv7_state_clampw_backward_kernelI13__nv_bfloat16Li32ELi16EEviiPT_S2_S2_S2_S2_S2_S2_PfS3_S3_S2_S2_S2_S2_S2_S2__param_10];
	ld.param.u64 	%rd66, [_Z34rwkv7_state_clampw_backward_kernelI13__nv_bfloat16Li32ELi16EEviiPT_S2_S2_S2_S2_S2_S2_PfS3_S3_S2_S2_S2_S2_S2_S2__param_8];
	ld.param.u64 	%rd65, [_Z34rwkv7_state_clampw_backward_kernelI13__nv_bfloat16Li32ELi16EEviiPT_S2_S2_S2_S2_S2_S2_PfS3_S3_S2_S2_S2_S2_S2_S2__param_7];
	ld.param.u64 	%rd64, [_Z34rwkv7_state_clampw_backward_kernelI13__nv_bfloat16Li32ELi16EEviiPT_S2_S2_S2_S2_S2_S2_PfS3_S3_S2_S2_S2_S2_S2_S2__param_6];
	ld.param.u64 	%rd63, [_Z34rwkv7_state_clampw_backward_kernelI13__nv_bfloat16Li32ELi16EEviiPT_S2_S2_S2_S2_S2_S2_PfS3_S3_S2_S2_S2_S2_S2_S2__param_5];
	ld.param.u64 	%rd62, [_Z34rwkv7_state_clampw_backward_kernelI13__nv_bfloat16Li32ELi16EEviiPT_S2_S2_S2_S2_S2_S2_PfS3_S3_S2_S2_S2_S2_S2_S2__param_4];
	ld.param.u64 	%rd61, [_Z34rwkv7_state_clampw_backward_kernelI13__nv_bfloat16Li32ELi16EEviiPT_S2_S2_S2_S2_S2_S2_PfS3_S3_S2_S2_S2_S2_S2_S2__param_3];
	ld.param.u64 	%rd60, [_Z34rwkv7_state_clampw_backward_kernelI13__nv_bfloat16Li32ELi16EEviiPT_S2_S2_S2_S2_S2_S2_PfS3_S3_S2_S2_S2_S2_S2_S2__param_2];
	bar.sync 	0;
	cvta.to.global.u64 	%rd17, %rd60;
	mul.wide.s32 	%rd18, %r68, 2;
	add.s64 	%rd19, %rd17, %rd18;
	ld.global.nc.u16 	%rs1, [%rd19];
	// begin inline asm
	{ cvt.f32.bf16 %f297, %rs1;}

	// end inline asm
	st.shared.f32 	[%r28], %f297;
	cvta.to.global.u64 	%rd20, %rd61;
	add.s64 	%rd21, %rd20, %rd18;
	ld.global.nc.u16 	%rs2, [%rd21];
	// begin inline asm
	{ cvt.f32.bf16 %f298, %rs2;}

	// end inline asm
	mul.f32 	%f304, %f298, 0fBFB8AA3B;
	ex2.approx.f32 	%f305, %f304;
	add.f32 	%f306, %f305, 0f3F800000;
	rcp.rn.f32 	%f98, %f306;
	mul.f32 	%f307, %f98, 0fBF1B4598;
	mul.f32 	%f308, %f307, 0f3FB8AA3B;
	ex2.approx.f32 	%f309, %f308;
	mov.u32 	%r29, _ZZ34rwkv7_state_clampw_backward_kernelI13__nv_bfloat16Li32ELi16EEviiPT_S2_S2_S2_S2_S2_S2_PfS3_S3_S2_S2_S2_S2_S2_S2_E1w;
	add.s32 	%r30, %r29, %r26;
	st.shared.f32 	[%r30], %f309;
	cvta.to.global.u64 	%rd22, %rd62;
	add.s64 	%rd23, %rd22, %rd18;
	ld.global.nc.u16 	%rs3, [%rd23];
	// begin inline asm
	{ cvt.f32.bf16 %f299, %rs3;}

	// end inline asm
	mov.u32 	%r31, _ZZ34rwkv7_state_clampw_backward_kernelI13__nv_bfloat16Li32ELi16EEviiPT_S2_S2_S2_S2_S2_S2_PfS3_S3_S2_S2_S2_S2_S2_S2_E1k;
	add.s32 	%r32, %r31, %r26;
	st.shared.f32 	[%r32], %f299;
	cvta.to.global.u64 	%rd24, %rd63;
	add.s64 	%rd25, %rd24, %rd18;
	ld.global.nc.u16 	%rs4, [%rd25];
	// begin inline asm
	{ cvt.f32.bf16 %f300, %rs4;}

	// end inline asm
	mov.u32 	%r33, _ZZ34rwkv7_state_clampw_backward_kernelI13__nv_bfloat16Li32ELi16EEviiPT_S2_S2_S2_S2_S2_S2_PfS3_S3_S2_S2_S2_S2_S2_S2_E1v;
	add.s32 	%r34, %r33, %r26;
	st.shared.f32 	[%r34], %f300;
	cvta.to.global.u64 	%rd26, %rd64;
	add.s64 	%rd27, %rd26, %rd18;
	ld.global.nc.u16 	%rs5, [%rd27];
	// begin inline asm
	{ cvt.f32.bf16 %f301, %rs5;}

	// end inline asm
	mov.u32 	%r35, _ZZ34rwkv7_state_clampw_backward_kernelI13__nv_bfloat16Li32ELi16EEviiPT_S2_S2_S2_S2_S2_S2_PfS3_S3_S2_S2_S2_S2_S2_S2_E1a;
	add.s32 	%r36, %r35, %r26;
	st.shared.f32 	[%r36], %f301;
	cvta.to.global.u64 	%rd28, %rd65;
	add.s64 	%rd29, %rd28, %rd18;
	ld.global.nc.u16 	%rs6, [%rd29];
	// begin inline asm
	{ cvt.f32.bf16 %f302, %rs6;}

	// end inline asm
	mov.u32 	%r37, _ZZ34rwkv7_state_clampw_backward_kernelI13__nv_bfloat16Li32ELi16EEviiPT_S2_S2_S2_S2_S2_S2_PfS3_S3_S2_S2_S2_S2_S2_S2_E1b;
	add.s32 	%r38, %r37, %r26;
	st.shared.f32 	[%r38], %f302;
	cvta.to.global.u64 	%rd30, %rd66;
	add.s64 	%rd31, %rd30, %rd18;
	ld.global.nc.u16 	%rs7, [%rd31];
	// begin inline asm
	{ cvt.f32.bf16 %f303, %rs7;}

	// end inline asm
	mov.u32 	%r39, _ZZ34rwkv7_state_clampw_backward_kernelI13__nv_bfloat16Li32ELi16EEviiPT_S2_S2_S2_S2_S2_S2_PfS3_S3_S2_S2_S2_S2_S2_S2_E2dy;
	add.s32 	%r40, %r39, %r26;
	st.shared.f32 	[%r40], %f303;
	cvta.to.global.u64 	%rd32, %rd68;
	mul.wide.s32 	%rd33, %r68, 4;
	add.s64 	%rd34, %rd32, %rd33;
	ld.global.nc.f32 	%f310, [%rd34];
	mov.u32 	%r41, _ZZ34rwkv7_state_clampw_backward_kernelI13__nv_bfloat16Li32ELi16EEviiPT_S2_S2_S2_S2_S2_S2_PfS3_S3_S2_S2_S2_S2_S2_S2_E2sa;
	add.s32 	%r42, %r41, %r26;
	st.shared.f32 	[%r42], %f310;
	bar.sync 	0;
	and.b32  	%r43, %r69, 15;
	setp.ne.s32 	%p2, %r43, 0;
	@%p2 bra 	$L__BB34_4;
	ld.param.u64 	%rd67, [_Z34rwkv7_state_clampw_backward_kernelI13__nv_bfloat16Li32ELi16EEviiPT_S2_S2_S2_S2_S2_S2_PfS3_S3_S2_S2_S2_S2_S2_S2__param_9];
	ld.param.u32 	%r64, [_Z34rwkv7_state_clampw_backward_kernelI13__nv_bfloat16Li32ELi16EEviiPT_S2_S2_S2_S2_S2_S2_PfS3_S3_S2_S2_S2_S2_S2_S2__param_1];
	add.s32 	%r44, %r67, -64;
	and.b32  	%r45, %r44, 2147482624;
	mov.u32 	%r46, %tid.x;
	shl.b32 	%r47, %r46, 5;
	add.s32 	%r48, %r45, %r47;
	cvt.u64.u32 	%rd35, %r48;
	mov.u32 	%r50, %ctaid.y;
	mov.u32 	%r51, %ctaid.x;
	mad.lo.s32 	%r52, %r64, %r50, %r51;
	mul.wide.s32 	%rd36, %r52, %r49;
	add.s64 	%rd37, %rd36, %rd35;
	cvta.to.global.u64 	%rd38, %rd67;
	shl.b64 	%rd39, %rd37, 2;
	add.s64 	%rd40, %rd38, %rd39;
	ld.global.nc.v4.f32 	{%f1216, %f1215, %f1214, %f1213}, [%rd40];
	ld.global.nc.v4.f32 	{%f1212, %f1211, %f1210, %f1209}, [%rd40+16];
	ld.global.nc.v4.f32 	{%f1208, %f1207, %f1206, %f1205}, [%rd40+32];
	ld.global.nc.v4.f32 	{%f1204, %f1203, %f1202, %f1201}, [%rd40+48];
	ld.global.nc.v4.f32 	{%f1200, %f1199, %f1198, %f1197}, [%rd40+64];
	ld.global.nc.v4.f32 	{%f1196, %f1195, %f1194, %f1193}, [%rd40+80];
	ld.global.nc.v4.f32 	{%f1192, %f1191, %f1190, %f1189}, [%rd40+96];
	ld.global.nc.v4.f32 	{%f1188, %f1187, %f1186, %f1185}, [%rd40+112];
$L__BB34_4:
	ld.param.u64 	%rd75, [_Z34rwkv7_state_clampw_backward_kernelI13__nv_bfloat16Li32ELi16EEviiPT_S2_S2_S2_S2_S2_S2_PfS3_S3_S2_S2_S2_S2_S2_S2__param_17];
	ld.param.u64 	%rd74, [_Z34rwkv7_state_clampw_backward_kernelI13__nv_bfloat16Li32ELi16EEviiPT_S2_S2_S2_S2_S2_S2_PfS3_S3_S2_S2_S2_S2_S2_S2__param_16];
	ld.param.u64 	%rd73, [_Z34rwkv7_state_clampw_backward_kernelI13__nv_bfloat16Li32ELi16EEviiPT_S2_S2_S2_S2_S2_S2_PfS3_S3_S2_S2_S2_S2_S2_S2__param_15];
	ld.param.u64 	%rd72, [_Z34rwkv7_state_clampw_backward_kernelI13__nv_bfloat16Li32ELi16EEviiPT_S2_S2_S2_S2_S2_S2_PfS3_S3_S2_S2_S2_S2_S2_S2__param_14];
	ld.param.u64 	%rd71, [_Z34rwkv7_state_clampw_backward_kernelI13__nv_bfloat16Li32ELi16EEviiPT_S2_S2_S2_S2_S2_S2_PfS3_S3_S2_S2_S2_S2_S2_S2__param_13];
	ld.param.u64 	%rd70, [_Z34rwkv7_state_clampw_backward_kernelI13__nv_bfloat16Li32ELi16EEviiPT_S2_S2_S2_S2_S2_S2_PfS3_S3_S2_S2_S2_S2_S2_S2__param_12];
	ld.param.u32 	%r65, [_Z34rwkv7_state_clampw_backward_kernelI13__nv_bfloat16Li32ELi16EEviiPT_S2_S2_S2_S2_S2_S2_PfS3_S3_S2_S2_S2_S2_S2_S2__param_1];
	ld.shared.f32 	%f317, [_ZZ34rwkv7_state_clampw_backward_kernelI13__nv_bfloat16Li32ELi16EEviiPT_S2_S2_S2_S2_S2_S2_PfS3_S3_S2_S2_S2_S2_S2_S2_E2dy];
	fma.rn.f32 	%f318, %f1216, %f317, 0f00000000;
	ld.shared.f32 	%f319, [_ZZ34rwkv7_state_clampw_backward_kernelI13__nv_bfloat16Li32ELi16EEviiPT_S2_S2_S2_S2_S2_S2_PfS3_S3_S2_S2_S2_S2_S2_S2_E2dy+4];
	fma.rn.f32 	%f320, %f1215, %f319, %f318;
	ld.shared.f32 	%f321, [_ZZ34rwkv7_state_clampw_backward_kernelI13__nv_bfloat16Li32ELi16EEviiPT_S2_S2_S2_S2_S2_S2_PfS3_S3_S2_S2_S2_S2_S2_S2_E2dy+8];
	fma.rn.f32 	%f322, %f1214, %f321, %f320;
	ld.shared.f32 	%f323, [_ZZ34rwkv7_state_clampw_backward_kernelI13__nv_bfloat16Li32ELi16EEviiPT_S2_S2_S2_S2_S2_S2_PfS3_S3_S2_S2_S2_S2_S2_S2_E2dy+12];
	fma.rn.f32 	%f324, %f1213, %f323, %f322;
	ld.shared.f32 	%f325, [_ZZ34rwkv7_state_clampw_backward_kernelI13__nv_bfloat16Li32ELi16EEviiPT_S2_S2_S2_S2_S2_S2_PfS3_S3_S2_S2_S2_S2_S2_S2_E2dy+16];
	fma.rn.f32 	%f326, %f1212, %f325, %f324;
	ld.shared.f32 	%f327, [_ZZ34rwkv7_state_clampw_backward_kernelI13__nv_bfloat16Li32ELi16EEviiPT_S2_S2_S2_S2_S2_S2_PfS3_S3_S2_S2_S2_S2_S2_S2_E2dy+20];
	fma.rn.f32 	%f328, %f1211, %f327, %f326;
	ld.shared.f32 	%f329, [_ZZ34rwkv7_state_clampw_backward_kernelI13__nv_bfloat16Li32ELi16EEviiPT_S2_S2_S2_S2_S2_S2_PfS3_S3_S2_S2_S2_S2_S2_S2_E2dy+24];
	fma.rn.f32 	%f330, %f1210, %f329, %f328;
	ld.shared.f32 	%f331, [_ZZ34rwkv7_state_clampw_backward_kernelI13__nv_bfloat16Li32ELi16EEviiPT_S2_S2_S2_S2_S2_S2_PfS3_S3_S2_S2_S2_S2_S2_S2_E2dy+28];
	fma.rn.f32 	%f332, %f1209, %f331, %f330;
	ld.shared.f32 	%f333, [_ZZ34rwkv7_state_clampw_backward_kernelI13__nv_bfloat16Li32ELi16EEviiPT_S2_S2_S2_S2_S2_S2_PfS3_S3_S2_S2_S2_S2_S2_S2_E2dy+32];
	fma.rn.f32 	%f334, %f1208, %f333, %f332;
	ld.shared.f32 	%f335, [_ZZ34rwkv7_state_clampw_backward_kernelI13__nv_bfloat16Li32ELi16EEviiPT_S2_S2_S2_S2_S2_S2_PfS3_S3_S2_S2_S2_S2_S2_S2_E2dy+36];
	fma.rn.f32 	%f336, %f1207, %f335, %f334;
	ld.shared.f32 	%f337, [_ZZ34rwkv7_state_clampw_backward_kernelI13__nv_bfloat16Li32ELi16EEviiPT_S2_S2_S2_S2_S2_S2_PfS3_S3_S2_S2_S2_S2_S2_S2_E2dy+40];
	fma.rn.f32 	%f338, %f1206, %f337, %f336;
	ld.shared.f32 	%f339, [_ZZ34rwkv7_state_clampw_backward_kernelI13__nv_bfloat16Li32ELi16EEviiPT_S2_S2_S2_S2_S2_S2_PfS3_S3_S2_S2_S2_S2_S2_S2_E2dy+44];
	fma.rn.f32 	%f340, %f1205, %f339, %f338;
	ld.shared.f32 	%f341, [_ZZ34rwkv7_state_clampw_backward_kernelI13__nv_bfloat16Li32ELi16EEviiPT_S2_S2_S2_S2_S2_S2_PfS3_S3_S2_S2_S2_S2_S2_S2_E2dy+48];
	fma.rn.f32 	%f342, %f1204, %f341, %f340;
	ld.shared.f32 	%f343, [_ZZ34rwkv7_state_clampw_backward_kernelI13__nv_bfloat16Li32ELi16EEviiPT_S2_S2_S2_S2_S2_S2_PfS3_S3_S2_S2_S2_S2_S2_S2_E2dy+52];
	fma.rn.f32 	%f344, %f1203, %f343, %f342;
	ld.shared.f32 	%f345, [_ZZ34rwkv7_state_clampw_backward_kernelI13__nv_bfloat16Li32ELi16EEviiPT_S2_S2_S2_S2_S2_S2_PfS3_S3_S2_S2_S2_S2_S2_S2_E2dy+56];
	fma.rn.f32 	%f346, %f1202, %f345, %f344;
	ld.shared.f32 	%f347, [_ZZ34rwkv7_state_clampw_backward_kernelI13__nv_bfloat16Li32ELi16EEviiPT_S2_S2_S2_S2_S2_S2_PfS3_S3_S2_S2_S2_S2_S2_S2_E2dy+60];
	fma.rn.f32 	%f348, %f1201, %f347, %f346;
	ld.shared.f32 	%f349, [_ZZ34rwkv7_state_clampw_backward_kernelI13__nv_bfloat16Li32ELi16EEviiPT_S2_S2_S2_S2_S2_S2_PfS3_S3_S2_S2_S2_S2_S2_S2_E2dy+64];
	fma.rn.f32 	%f350, %f1200, %f349, %f348;
	ld.shared.f32 	%f351, [_ZZ34rwkv7_state_clampw_backward_kernelI13__nv_bfloat16Li32ELi16EEviiPT_S2_S2_S2_S2_S2_S2_PfS3_S3_S2_S2_S2_S2_S2_S2_E2dy+68];
	fma.rn.f32 	%f352, %f1199, %f351, %f350;
	ld.shared.f32 	%f353, [_ZZ34rwkv7_state_clampw_backward_kernelI13__nv_bfloat16Li32ELi16EEviiPT_S2_S2_S2_S2_S2_S2_PfS3_S3_S2_S2_S2_S2_S2_S2_E2dy+72];
	fma.rn.f32 	%f354, %f1198, %f353, %f352;
	ld.shared.f32 	%f355, [_ZZ34rwkv7_state_clampw_backward_kernelI13__nv_bfloat16Li32ELi16EEviiPT_S2_S2_S2_S2_S2_S2_PfS3_S3_S2_S2_S2_S2_S2_S2_E2dy+76];
	fma.rn.f32 	%f356, %f1197, %f355, %f354;
	ld.shared.f32 	%f357, [_ZZ34rwkv7_state_clampw_backward_kernelI13__nv_bfloat16Li32ELi16EEviiPT_S2_S2_S2_S2_S2_S2_PfS3_S3_S2_S2_S2_S2_S2_S2_E2dy+80];
	fma.rn.f32 	%f358, %f1196, %f357, %f356;
	ld.shared.f32 	%f359, [_ZZ34rwkv7_state_clampw_backward_kernelI13__nv_bfloat16Li32ELi16EEviiPT_S2_S2_S2_S2_S2_S2_PfS3_S3_S2_S2_S2_S2_S2_S2_E2dy+84];
	fma.rn.f32 	%f360, %f1195, %f359, %f358;
	ld.shared.f32 	%f361, [_ZZ34rwkv7_state_clampw_backward_kernelI13__nv_bfloat16Li32ELi16EEviiPT_S2_S2_S2_S2_S2_S2_PfS3_S3_S2_S2_S2_S2_S2_S2_E2dy+88];
	fma.rn.f32 	%f362, %f1194, %f361, %f360;
	ld.shared.f32 	%f363, [_ZZ34rwkv7_state_clampw_backward_kernelI13__nv_bfloat16Li32ELi16EEviiPT_S2_S2_S2_S2_S2_S2_PfS3_S3_S2_S2_S2_S2_S2_S2_E2dy+92];
	fma.rn.f32 	%f364, %f1193, %f363, %f362;
	ld.shared.f32 	%f365, [_ZZ34rwkv7_state_clampw_backward_kernelI13__nv_bfloat16Li32ELi16EEviiPT_S2_S2_S2_S2_S2_S2_PfS3_S3_S2_S2_S2_S2_S2_S2_E2dy+96];
	fma.rn.f32 	%f366, %f1192, %f365, %f364;
	ld.shared.f32 	%f367, [_ZZ34rwkv7_state_clampw_backward_kernelI13__nv_bfloat16Li32ELi16EEviiPT_S2_S2_S2_S2_S2_S2_PfS3_S3_S2_S2_S2_S2_S2_S2_E2dy+100];
	fma.rn.f32 	%f368, %f1191, %f367, %f366;
	ld.shared.f32 	%f369, [_ZZ34rwkv7_state_clampw_backward_kernelI13__nv_bfloat16Li32ELi16EEviiPT_S2_S2_S2_S2_S2_S2_PfS3_S3_S2_S2_S2_S2_S2_S2_E2dy+104];
	fma.rn.f32 	%f370, %f1190, %f369, %f368;
	ld.shared.f32 	%f371, [_ZZ34rwkv7_state_clampw_backward_kernelI13__nv_bfloat16Li32ELi16EEviiPT_S2_S2_S2_S2_S2_S2_PfS3_S3_S2_S2_S2_S2_S2_S2_E2dy+108];
	fma.rn.f32 	%f372, %f1189, %f371, %f370;
	ld.shared.f32 	%f373, [_ZZ34rwkv7_state_clampw_backward_kernelI13__nv_bfloat16Li32ELi16EEviiPT_S2_S2_S2_S2_S2_S2_PfS3_S3_S2_S2_S2_S2_S2_S2_E2dy+112];
	fma.rn.f32 	%f374, %f1188, %f373, %f372;
	ld.shared.f32 	%f375, [_ZZ34rwkv7_state_clampw_backward_kernelI13__nv_bfloat16Li32ELi16EEviiPT_S2_S2_S2_S2_S2_S2_PfS3_S3_S2_S2_S2_S2_S2_S2_E2dy+116];
	fma.rn.f32 	%f376, %f1187, %f375, %f374;
	ld.shared.f32 	%f377, [_ZZ34rwkv7_state_clampw_backward_kernelI13__nv_bfloat16Li32ELi16EEviiPT_S2_S2_S2_S2_S2_S2_PfS3_S3_S2_S2_S2_S2_S2_S2_E2dy+120];
	fma.rn.f32 	%f378, %f1186, %f377, %f376;
	ld.shared.f32 	%f379, [_ZZ34rwkv7_state_clampw_backward_kernelI13__nv_bfloat16Li32ELi16EEviiPT_S2_S2_S2_S2_S2_S2_PfS3_S3_S2_S2_S2_S2_S2_S2_E2dy+124];
	fma.rn.f32 	%f311, %f1185, %f379, %f378;
	// begin inline asm
	{  cvt.rn.bf16.f32 %rs8, %f311;}

	// end inline asm
	cvta.to.global.u64 	%rd41, %rd70;
	mul.wide.s32 	%rd42, %r68, 2;
	add.s64 	%rd43, %rd41, %rd42;
	st.global.u16 	[%rd43], %rs8;
	mul.f32 	%f380, %f98, 0fBF1B4598;
	mul.f32 	%f381, %f380, 0f3FB8AA3B;
	ex2.approx.f32 	%f382, %f381;
	rcp.rn.f32 	%f383, %f382;
	ld.shared.f32 	%f384, [_ZZ34rwkv7_state_clampw_backward_kernelI13__nv_bfloat16Li32ELi16EEviiPT_S2_S2_S2_S2_S2_S2_PfS3_S3_S2_S2_S2_S2_S2_S2_E1v];
	mul.f32 	%f385, %f299, %f384;
	sub.f32 	%f386, %f1216, %f385;
	ld.shared.f32 	%f387, [_ZZ34rwkv7_state_clampw_backward_kernelI13__nv_bfloat16Li32ELi16EEviiPT_S2_S2_S2_S2_S2_S2_PfS3_S3_S2_S2_S2_S2_S2_S2_E2sa];
	mul.f32 	%f388, %f302, %f387;
	sub.f32 	%f389, %f386, %f388;
	mul.f32 	%f1216, %f383, %f389;
	ld.shared.f32 	%f390, [_ZZ34rwkv7_state_clampw_backward_kernelI13__nv_bfloat16Li32ELi16EEviiPT_S2_S2_S2_S2_S2_S2_PfS3_S3_S2_S2_S2_S2_S2_S2_E1r];
	fma.rn.f32 	%f391, %f303, %f390, %f1248;
	fma.rn.f32 	%f392, %f297, %f317, %f1184;
	ld.shared.f32 	%f393, [_ZZ34rwkv7_state_clampw_backward_kernelI13__nv_bfloat16Li32ELi16EEviiPT_S2_S2_S2_S2_S2_S2_PfS3_S3_S2_S2_S2_S2_S2_S2_E1v+4];
	mul.f32 	%f394, %f299, %f393;
	sub.f32 	%f395, %f1215, %f394;
	ld.shared.f32 	%f396, [_ZZ34rwkv7_state_clampw_backward_kernelI13__nv_bfloat16Li32ELi16EEviiPT_S2_S2_S2_S2_S2_S2_PfS3_S3_S2_S2_S2_S2_S2_S2_E2sa+4];
	mul.f32 	%f397, %f302, %f396;
	sub.f32 	%f398, %f395, %f397;
	mul.f32 	%f1215, %f383, %f398;
	ld.shared.f32 	%f399, [_ZZ34rwkv7_state_clampw_backward_kernelI13__nv_bfloat16Li32ELi16EEviiPT_S2_S2_S2_S2_S2_S2_PfS3_S3_S2_S2_S2_S2_S2_S2_E1r+4];
	fma.rn.f32 	%f400, %f303, %f399, %f1247;
	fma.rn.f32 	%f401, %f297, %f319, %f1183;
	ld.shared.f32 	%f402, [_ZZ34rwkv7_state_clampw_backward_kernelI13__nv_bfloat16Li32ELi16EEviiPT_S2_S2_S2_S2_S2_S2_PfS3_S3_S2_S2_S2_S2_S2_S2_E1v+8];
	mul.f32 	%f403, %f299, %f402;
	sub.f32 	%f404, %f1214, %f403;
	ld.shared.f32 	%f405, [_ZZ34rwkv7_state_clampw_backward_kernelI13__nv_bfloat16Li32ELi16EEviiPT_S2_S2_S2_S2_S2_S2_PfS3_S3_S2_S2_S2_S2_S2_S2_E2sa+8];
	mul.f32 	%f406, %f302, %f405;
	sub.f32 	%f407, %f404, %f406;
	mul.f32 	%f1214, %f383, %f407;
	ld.shared.f32 	%f408, [_ZZ34rwkv7_state_clampw_backward_kernelI13__nv_bfloat16Li32ELi16EEviiPT_S2_S2_S2_S2_S2_S2_PfS3_S3_S2_S2_S2_S2_S2_S2_E1r+8];
	fma.rn.f32 	%f409, %f303, %f408, %f1246;
	fma.rn.f32 	%f410, %f297, %f321, %f1182;
	ld.shared.f32 	%f411, [_ZZ34rwkv7_state_clampw_backward_kernelI13__nv_bfloat16Li32ELi16EEviiPT_S2_S2_S2_S2_S2_S2_PfS3_S3_S2_S2_S2_S2_S2_S2_E1v+12];
	mul.f32 	%f412, %f299, %f411;
	sub.f32 	%f413, %f1213, %f412;
	ld.shared.f32 	%f414, [_ZZ34rwkv7_state_clampw_backward_kernelI13__nv_bfloat16Li32ELi16EEviiPT_S2_S2_S2_S2_S2_S2_PfS3_S3_S2_S2_S2_S2_S2_S2_E2sa+12];
	mul.f32 	%f415, %f302, %f414;
	sub.f32 	%f416, %f413, %f415;
	mul.f32 	%f1213, %f383, %f416;
	ld.shared.f32 	%f417, [_ZZ34rwkv7_state_clampw_backward_kernelI13__nv_bfloat16Li32ELi16EEviiPT_S2_S2_S2_S2_S2_S2_PfS3_S3_S2_S2_S2_S2_S2_S2_E1r+12];
	fma.rn.f32 	%f418, %f303, %f417, %f1245;
	fma.rn.f32 	%f419, %f297, %f323, %f1181;
	ld.shared.f32 	%f420, [_ZZ34rwkv7_state_clampw_backward_kernelI13__nv_bfloat16Li32ELi16EEviiPT_S2_S2_S2_S2_S2_S2_PfS3_S3_S2_S2_S2_S2_S2_S2_E1v+16];
	mul.f32 	%f421, %f299, %f420;
	sub.f32 	%f422, %f1212, %f421;
	ld.shared.f32 	%f423, [_ZZ34rwkv7_state_clampw_backward_kernelI13__nv_bfloat16Li32ELi16EEviiPT_S2_S2_S2_S2_S2_S2_PfS3_S3_S2_S2_S2_S2_S2_S2_E2sa+16];
	mul.f32 	%f424, %f302, %f423;
	sub.f32 	%f425, %f422, %f424;
	mul.f32 	%f1212, %f383, %f425;
	ld.shared.f32 	%f426, [_ZZ34rwkv7_state_clampw_backward_kernelI13__nv_bfloat16Li32ELi16EEviiPT_S2_S2_S2_S2_S2_S2_PfS3_S3_S2_S2_S2_S2_S2_S2_E1r+16];
	fma.rn.f32 	%f427, %f303, %f426, %f1244;
	fma.rn.f32 	%f428, %f297, %f325, %f1180;
	ld.shared.f32 	%f429, [_ZZ34rwkv7_state_clampw_backward_kernelI13__nv_bfloat16Li32ELi16EEviiPT_S2_S2_S2_S2_S2_S2_PfS3_S3_S2_S2_S2_S2_S2_S2_E1v+20];
	mul.f32 	%f430, %f299, %f429;
	sub.f32 	%f431, %f1211, %f430;
	ld.shared.f32 	%f432, [_ZZ34rwkv7_state_clampw_backward_kernelI13__nv_bfloat16Li32ELi16EEviiPT_S2_S2_S2_S2_S2_S2_PfS3_S3_S2_S2_S2_S2_S2_S2_E2sa+20];
	mul.f32 	%f433, %f302, %f432;
	sub.f32 	%f434, %f431, %f433;
	mul.f32 	%f1211, %f383, %f434;
	ld.shared.f32 	%f435, [_ZZ34rwkv7_state_clampw_backward_kernelI13__nv_bfloat16Li32ELi16EEviiPT_S2_S2_S2_S2_S2_S2_PfS3_S3_S2_S2_S2_S2_S2_S2_E1r+20];
	fma.rn.f32 	%f436, %f303, %f435, %f1243;
	fma.rn.f32 	%f437, %f297, %f327, %f1179;
	ld.shared.f32 	%f438, [_ZZ34rwkv7_state_clampw_backward_kernelI13__nv_bfloat16Li32ELi16EEviiPT_S2_S2_S2_S2_S2_S2_PfS3_S3_S2_S2_S2_S2_S2_S2_E1v+24];
	mul.f32 	%f439, %f299, %f438;
	sub.f32 	%f440, %f1210, %f439;
	ld.shared.f32 	%f441, [_ZZ34rwkv7_state_clampw_backward_kernelI13__nv_bfloat16Li32ELi16EEviiPT_S2_S2_S2_S2_S2_S2_PfS3_S3_S2_S2_S2_S2_S2_S2_E2sa+24];
	mul.f32 	%f442, %f302, %f441;
	sub.f32 	%f443, %f440, %f442;
	mul.f32 	%f1210, %f383, %f443;
	ld.shared.f32 	%f444, [_ZZ34rwkv7_state_clampw_backward_kernelI13__nv_bfloat16Li32ELi16EEviiPT_S2_S2_S2_S2_S2_S2_PfS3_S3_S2_S2_S2_S2_S2_S2_E1r+24];
	fma.rn.f32 	%f445, %f303, %f444, %f1242;
	fma.rn.f32 	%f446, %f297, %f329, %f1178;
	ld.shared.f32 	%f447, [_ZZ34rwkv7_state_clampw_backward_kernelI13__nv_bfloat16Li32ELi16EEviiPT_S2_S2_S2_S2_S2_S2_PfS3_S3_S2_S2_S2_S2_S2_S2_E1v+28];
	mul.f32 	%f448, %f299, %f447;
	sub.f32 	%f449, %f1209, %f448;
	ld.shared.f32 	%f450, [_ZZ34rwkv7_state_clampw_backward_kernelI13__nv_bfloat16Li32ELi16EEviiPT_S2_S2_S2_S2_S2_S2_PfS3_S3_S2_S2_S2_S2_S2_S2_E2sa+28];
	mul.f32 	%f451, %f302, %f450;
	sub.f32 	%f452, %f449, %f451;
	mul.f32 	%f1209, %f383, %f452;
	ld.shared.f32 	%f453, [_ZZ34rwkv7_state_clampw_backward_kernelI13__nv_bfloat16Li32ELi16EEviiPT_S2_S2_S2_S2_S2_S2_PfS3_S3_S2_S2_S2_S2_S2_S2_E1r+28];
	fma.rn.f32 	%f454, %f303, %f453, %f1241;
	fma.rn.f32 	%f455, %f297, %f331, %f1177;
	ld.shared.f32 	%f456, [_ZZ34rwkv7_state_clampw_backward_kernelI13__nv_bfloat16Li32ELi16EEviiPT_S2_S2_S2_S2_S2_S2_PfS3_S3_S2_S2_S2_S2_S2_S2_E1v+32];
	mul.f32 	%f457, %f299, %f456;
	sub.f32 	%f458, %f1208, %f457;
	ld.shared.f32 	%f459, [_ZZ34rwkv7_state_clampw_backward_kernelI13__nv_bfloat16Li32ELi16EEviiPT_S2_S2_S2_S2_S2_S2_PfS3_S3_S2_S2_S2_S2_S2_S2_E2sa+32];
	mul.f32 	%f460, %f302, %f459;
	sub.f32 	%f461, %f458, %f460;
	mul.f32 	%f1208, %f383, %f461;
	ld.shared.f32 	%f462, [_ZZ34rwkv7_state_clampw_backward_kernelI13__nv_bfloat16Li32ELi16EEviiPT_S2_S2_S2_S2_S2_S2_PfS3_S3_S2_S2_S2_S2_S2_S2_E1r+32];
	fma.rn.f32 	%f463, %f303, %f462, %f1240;
	fma.rn.f32 	%f464, %f297, %f333, %f1176;
	ld.shared.f32 	%f465, [_ZZ34rwkv7_state_clampw_backward_kernelI13__nv_bfloat16Li32ELi16EEviiPT_S2_S2_S2_S2_S2_S2_PfS3_S3_S2_S2_S2_S2_S2_S2_E1v+36];
	mul.f32 	%f466, %f299, %f465;
	sub.f32 	%f467, %f1207, %f466;
	ld.shared.f32 	%f468, [_ZZ34rwkv7_state_clampw_backward_kernelI13__nv_bfloat16Li32ELi16EEviiPT_S2_S2_S2_S2_S2_S2_PfS3_S3_S2_S2_S2_S2_S2_S2_E2sa+36];
	mul.f32 	%f469, %f302, %f468;
	sub.f32 	%f470, %f467, %f469;
	mul.f32 	%f1207, %f383, %f470;
	ld.shared.f32 	%f471, [_ZZ34rwkv7_state_clampw_backward_kernelI13__nv_bfloat16Li32ELi16EEviiPT_S2_S2_S2_S2_S2_S2_PfS3_S3_S2_S2_S2_S2_S2_S2_E1r+36];
	fma.rn.f32 	%f472, %f303, %f471, %f1239;
	fma.rn.f32 	%f473, %f297, %f335, %f1175;
	ld.shared.f32 	%f474, [_ZZ34rwkv7_state_clampw_backward_kernelI13__nv_bfloat16Li32ELi16EEviiPT_S2_S2_S2_S2_S2_S2_PfS3_S3_S2_S2_S2_S2_S2_S2_E1v+40];
	mul.f32 	%f475, %f299, %f474;
	sub.f32 	%f476, %f1206, %f475;
	ld.shared.f32 	%f477, [_ZZ34rwkv7_state_clampw_backward_kernelI13__nv_bfloat16Li32ELi16EEviiPT_S2_S2_S2_S2_S2_S2_PfS3_S3_S2_S2_S2_S2_S2_S2_E2sa+40];
	mul.f32 	%f478, %f302, %f477;
	sub.f32 	%f479, %f476, %f478;
	mul.f32 	%f1206, %f383, %f479;
	ld.shared.f32 	%f480, [_ZZ34rwkv7_state_clampw_backward_kernelI13__nv_bfloat16Li32ELi16EEviiPT_S2_S2_S2_S2_S2_S2_PfS3_S3_S2_S2_S2_S2_S2_S2_E1r+40];
	fma.rn.f32 	%f481, %f303, %f480, %f1238;
	fma.rn.f32 	%f482, %f297, %f337, %f1174;
	ld.shared.f32 	%f483, [_ZZ34rwkv7_state_clampw_backward_kernelI13__nv_bfloat16Li32ELi16EEviiPT_S2_S2_S2_S2_S2_S2_PfS3_S3_S2_S2_S2_S2_S2_S2_E1v+44];
	mul.f32 	%f484, %f299, %f483;
	sub.f32 	%f485, %f1205, %f484;
	ld.shared.f32 	%f486, [_ZZ34rwkv7_state_clampw_backward_kernelI13__nv_bfloat16Li32ELi16EEviiPT_S2_S2_S2_S2_S2_S2_PfS3_S3_S2_S2_S2_S2_S2_S2_E2sa+44];
	mul.f32 	%f487, %f302, %f486;
	sub.f32 	%f488, %f485, %f487;
	mul.f32 	%f1205, %f383, %f488;
	ld.shared.f32 	%f489, [_ZZ34rwkv7_state_clampw_backward_kernelI13__nv_bfloat16Li32ELi16EEviiPT_S2_S2_S2_S2_S2_S2_PfS3_S3_S2_S2_S2_S2_S2_S2_E1r+44];
	fma.rn.f32 	%f490, %f303, %f489, %f1237;
	fma.rn.f32 	%f491, %f297, %f339, %f1173;
	ld.shared.f32 	%f492, [_ZZ34rwkv7_state_clampw_backward_kernelI13__nv_bfloat16Li32ELi16EEviiPT_S2_S2_S2_S2_S2_S2_PfS3_S3_S2_S2_S2_S2_S2_S2_E1v+48];
	mul.f32 	%f493, %f299, %f492;
	sub.f32 	%f494, %f1204, %f493;
	ld.shared.f32 	%f495, [_ZZ34rwkv7_state_clampw_backward_kernelI13__nv_bfloat16Li32ELi16EEviiPT_S2_S2_S2_S2_S2_S2_PfS3_S3_S2_S2_S2_S2_S2_S2_E2sa+48];
	mul.f32 	%f496, %f302, %f495;
	sub.f32 	%f497, %f494, %f496;
	mul.f32 	%f1204, %f383, %f497;
	ld.shared.f32 	%f498, [_ZZ34rwkv7_state_clampw_backward_kernelI13__nv_bfloat16Li32ELi16EEviiPT_S2_S2_S2_S2_S2_S2_PfS3_S3_S2_S2_S2_S2_S2_S2_E1r+48];
	fma.rn.f32 	%f499, %f303, %f498, %f1236;
	fma.rn.f32 	%f500, %f297, %f341, %f1172;
	ld.shared.f32 	%f501, [_ZZ34rwkv7_state_clampw_backward_kernelI13__nv_bfloat16Li32ELi16EEviiPT_S2_S2_S2_S2_S2_S2_PfS3_S3_S2_S2_S2_S2_S2_S2_E1v+52];
	mul.f32 	%f502, %f299, %f501;
	sub.f32 	%f503, %f1203, %f502;
	ld.shared.f32 	%f504, [_ZZ34rwkv7_state_clampw_backward_kernelI13__nv_bfloat16Li32ELi16EEviiPT_S2_S2_S2_S2_S2_S2_PfS3_S3_S2_S2_S2_S2_S2_S2_E2sa+52];
	mul.f32 	%f505, %f302, %f504;
	sub.f32 	%f506, %f503, %f505;
	mul.f32 	%f1203, %f383, %f506;
	ld.shared.f32 	%f507, [_ZZ34rwkv7_state_clampw_backward_kernelI13__nv_bfloat16Li32ELi16EEviiPT_S2_S2_S2_S2_S2_S2_PfS3_S3_S2_S2_S2_S2_S2_S2_E1r+52];
	fma.rn.f32 	%f508, %f303, %f507, %f1235;
	fma.rn.f32 	%f509, %f297, %f343, %f1171;
	ld.shared.f32 	%f510, [_ZZ34rwkv7_state_clampw_backward_kernelI13__nv_bfloat16Li32ELi16EEviiPT_S2_S2_S2_S2_S2_S2_PfS3_S3_S2_S2_S2_S2_S2_S2_E1v+56];
	mul.f32 	%f511, %f299, %f510;
	sub.f32 	%f512, %f1202, %f511;
	ld.shared.f32 	%f513, [_ZZ34rwkv7_state_clampw_backward_kernelI13__nv_bfloat16Li32ELi16EEviiPT_S2_S2_S2_S2_S2_S2_PfS3_S3_S2_S2_S2_S2_S2_S2_E2sa+56];
	mul.f32 	%f514, %f302, %f513;
	sub.f32 	%f515, %f512, %f514;
	mul.f32 	%f1202, %f383, %f515;
	ld.shared.f32 	%f516, [_ZZ34rwkv7_state_clampw_backward_kernelI13__nv_bfloat16Li32ELi16EEviiPT_S2_S2_S2_S2_S2_S2_PfS3_S3_S2_S2_S2_S2_S2_S2_E1r+56];
	fma.rn.f32 	%f517, %f303, %f516, %f1234;
	fma.rn.f32 	%f518, %f297, %f345, %f1170;
	ld.shared.f32 	%f519, [_ZZ34rwkv7_state_clampw_backward_kernelI13__nv_bfloat16Li32ELi16EEviiPT_S2_S2_S2_S2_S2_S2_PfS3_S3_S2_S2_S2_S2_S2_S2_E1v+60];
	mul.f32 	%f520, %f299, %f519;
	sub.f32 	%f521, %f1201, %f520;
	ld.shared.f32 	%f522, [_ZZ34rwkv7_state_clampw_backward_kernelI13__nv_bfloat16Li32ELi16EEviiPT_S2_S2_S2_S2_S2_S2_PfS3_S3_S2_S2_S2_S2_S2_S2_E2sa+60];
	mul.f32 	%f523, %f302, %f522;
	sub.f32 	%f524, %f521, %f523;
	mul.f32 	%f1201, %f383, %f524;
	ld.shared.f32 	%f525, [_ZZ34rwkv7_state_clampw_backward_kernelI13__nv_bfloat16Li32ELi16EEviiPT_S2_S2_S2_S2_S2_S2_PfS3_S3_S2_S2_S2_S2_S2_S2_E1r+60];
	fma.rn.f32 	%f526, %f303, %f525, %f1233;
	fma.rn.f32 	%f527, %f297, %f347, %f1169;
	ld.shared.f32 	%f528, [_ZZ34rwkv7_state_clampw_backward_kernelI13__nv_bfloat16Li32ELi16EEviiPT_S2_S2_S2_S2_S2_S2_PfS3_S3_S2_S2_S2_S2_S2_S2_E1v+64];
	mul.f32 	%f529, %f299, %f528;
	sub.f32 	%f530, %f1200, %f529;
	ld.shared.f32 	%f531, [_ZZ34rwkv7_state_clampw_backward_kernelI13__nv_bfloat16Li32ELi16EEviiPT_S2_S2_S2_S2_S2_S2_PfS3_S3_S2_S2_S2_S2_S2_S2_E2sa+64];
	mul.f32 	%f532, %f302, %f531;
	sub.f32 	%f533, %f530, %f532;
	mul.f32 	%f1200, %f383, %f533;
	ld.shared.f32 	%f534, [_ZZ34rwkv7_state_clampw_backward_kernelI13__nv_bfloat16Li32ELi16EEviiPT_S2_S2_S2_S2_S2_S2_PfS3_S3_S2_S2_S2_S2_S2_S2_E1r+64];
	fma.rn.f32 	%f535, %f303, %f534, %f1232;
	fma.rn.f32 	%f536, %f297, %f349, %f1168;
	ld.shared.f32 	%f537, [_ZZ34rwkv7_state_clampw_backward_kernelI13__nv_bfloat16Li32ELi16EEviiPT_S2_S2_S2_S2_S2_S2_PfS3_S3_S2_S2_S2_S2_S2_S2_E1v+68];
	mul.f32 	%f538, %f299, %f537;
	sub.f32 	%f539, %f1199, %f538;
	ld.shared.f32 	%f540, [_ZZ34rwkv7_state_clampw_backward_kernelI13__nv_bfloat16Li32ELi16EEviiPT_S2_S2_S2_S2_S2_S2_PfS3_S3_S2_S2_S2_S2_S2_S2_E2sa+68];
	mul.f32 	%f541, %f302, %f540;
	sub.f32 	%f542, %f539, %f541;
	mul.f32 	%f1199, %f383, %f542;
	ld.shared.f32 	%f543, [_ZZ34rwkv7_state_clampw_backward_kernelI13__nv_bfloat16Li32ELi16EEviiPT_S2_S2_S2_S2_S2_S2_PfS3_S3_S2_S2_S2_S2_S2_S2_E1r+68];
	fma.rn.f32 	%f544, %f303, %f543, %f1231;
	fma.rn.f32 	%f545, %f297, %f351, %f1167;
	ld.shared.f32 	%f546, [_ZZ34rwkv7_state_clampw_backward_kernelI13__nv_bfloat16Li32ELi16EEviiPT_S2_S2_S2_S2_S2_S2_PfS3_S3_S2_S2_S2_S2_S2_S2_E1v+72];
	mul.f32 	%f547, %f299, %f546;
	sub.f32 	%f548, %f1198, %f547;
	ld.shared.f32 	%f549, [_ZZ34rwkv7_state_clampw_backward_kernelI13__nv_bfloat16Li32ELi16EEviiPT_S2_S2_S2_S2_S2_S2_PfS3_S3_S2_S2_S2_S2_S2_S2_E2sa+72];
	mul.f32 	%f550, %f302, %f549;
	sub.f32 	%f551, %f548, %f550;
	mul.f32 	%f1198, %f383, %f551;
	ld.shared.f32 	%f552, [_ZZ34rwkv7_state_clampw_backward_kernelI13__nv_bfloat16Li32ELi16EEviiPT_S2_S2_S2_S2_S2_S2_PfS3_S3_S2_S2_S2_S2_S2_S2_E1r+72];
	fma.rn.f32 	%f553, %f303, %f552, %f1230;
	fma.rn.f32 	%f554, %f297, %f353, %f1166;
	ld.shared.f32 	%f555, [_ZZ34rwkv7_state_clampw_backward_kernelI13__nv_bfloat16Li32ELi16EEviiPT_S2_S2_S2_S2_S2_S2_PfS3_S3_S2_S2_S2_S2_S2_S2_E1v+76];
	mul.f32 	%f556, %f299, %f555;
	sub.f32 	%f557, %f1197, %f556;
	ld.shared.f32 	%f558, [_ZZ34rwkv7_state_clampw_backward_kernelI13__nv_bfloat16Li32ELi16EEviiPT_S2_S2_S2_S2_S2_S2_PfS3_S3_S2_S2_S2_S2_S2_S2_E2sa+76];
	mul.f32 	%f559, %f302, %f558;
	sub.f32 	%f560, %f557, %f559;
	mul.f32 	%f1197, %f383, %f560;
	ld.shared.f32 	%f561, [_ZZ34rwkv7_state_clampw_backward_kernelI13__nv_bfloat16Li32ELi16EEviiPT_S2_S2_S2_S2_S2_S2_PfS3_S3_S2_S2_S2_S2_S2_S2_E1r+76];
	fma.rn.f32 	%f562, %f303, %f561, %f1229;
	fma.rn.f32 	%f563, %f297, %f355, %f1165;
	ld.shared.f32 	%f564, [_ZZ34rwkv7_state_clampw_backward_kernelI13__nv_bfloat16Li32ELi16EEviiPT_S2_S2_S2_S2_S2_S2_PfS3_S3_S2_S2_S2_S2_S2_S2_E1v+80];
	mul.f32 	%f565, %f299, %f564;
	sub.f32 	%f566, %f1196, %f565;
	ld.shared.f32 	%f567, [_ZZ34rwkv7_state_clampw_backward_kernelI13__nv_bfloat16Li32ELi16EEviiPT_S2_S2_S2_S2_S2_S2_PfS3_S3_S2_S2_S2_S2_S2_S2_E2sa+80];
	mul.f32 	%f568, %f302, %f567;
	sub.f32 	%f569, %f566, %f568;
	mul.f32 	%f1196, %f383, %f569;
	ld.shared.f32 	%f570, [_ZZ34rwkv7_state_clampw_backward_kernelI13__nv_bfloat16Li32ELi16EEviiPT_S2_S2_S2_S2_S2_S2_PfS3_S3_S2_S2_S2_S2_S2_S2_E1r+80];
	fma.rn.f32 	%f571, %f303, %f570, %f1228;
	fma.rn.f32 	%f572, %f297, %f357, %f1164;
	ld.shared.f32 	%f573, [_ZZ34rwkv7_state_clampw_backward_kernelI13__nv_bfloat16Li32ELi16EEviiPT_S2_S2_S2_S2_S2_S2_PfS3_S3_S2_S2_S2_S2_S2_S2_E1v+84];
	mul.f32 	%f574, %f299, %f573;
	sub.f32 	%f575, %f1195, %f574;
	ld.shared.f32 	%f576, [_ZZ34rwkv7_state_clampw_backward_kernelI13__nv_bfloat16Li32ELi16EEviiPT_S2_S2_S2_S2_S2_S2_PfS3_S3_S2_S2_S2_S2_S2_S2_E2sa+84];
	mul.f32 	%f577, %f302, %f576;
	sub.f32 	%f578, %f575, %f577;
	mul.f32 	%f1195, %f383, %f578;
	ld.shared.f32 	%f579, [_ZZ34rwkv7_state_clampw_backward_kernelI13__nv_bfloat16Li32ELi16EEviiPT_S2_S2_S2_S2_S2_S2_PfS3_S3_S2_S2_S2_S2_S2_S2_E1r+84];
	fma.rn.f32 	%f580, %f303, %f579, %f1227;
	fma.rn.f32 	%f581, %f297, %f359, %f1163;
	ld.shared.f32 	%f582, [_ZZ34rwkv7_state_clampw_backward_kernelI13__nv_bfloat16Li32ELi16EEviiPT_S2_S2_S2_S2_S2_S2_PfS3_S3_S2_S2_S2_S2_S2_S2_E1v+88];
	mul.f32 	%f583, %f299, %f582;
	sub.f32 	%f584, %f1194, %f583;
	ld.shared.f32 	%f585, [_ZZ34rwkv7_state_clampw_backward_kernelI13__nv_bfloat16Li32ELi16EEviiPT_S2_S2_S2_S2_S2_S2_PfS3_S3_S2_S2_S2_S2_S2_S2_E2sa+88];
	mul.f32 	%f586, %f302, %f585;
	sub.f32 	%f587, %f584, %f586;
	mul.f32 	%f1194, %f383, %f587;
	ld.shared.f32 	%f588, [_ZZ34rwkv7_state_clampw_backward_kernelI13__nv_bfloat16Li32ELi16EEviiPT_S2_S2_S2_S2_S2_S2_PfS3_S3_S2_S2_S2_S2_S2_S2_E1r+88];
	fma.rn.f32 	%f589, %f303, %f588, %f1226;
	fma.rn.f32 	%f590, %f297, %f361, %f1162;
	ld.shared.f32 	%f591, [_ZZ34rwkv7_state_clampw_backward_kernelI13__nv_bfloat16Li32ELi16EEviiPT_S2_S2_S2_S2_S2_S2_PfS3_S3_S2_S2_S2_S2_S2_S2_E1v+92];
	mul.f32 	%f592, %f299, %f591;
	sub.f32 	%f593, %f1193, %f592;
	ld.shared.f32 	%f594, [_ZZ34rwkv7_state_clampw_backward_kernelI13__nv_bfloat16Li32ELi16EEviiPT_S2_S2_S2_S2_S2_S2_PfS3_S3_S2_S2_S2_S2_S2_S2_E2sa+92];
	mul.f32 	%f595, %f302, %f594;
	sub.f32 	%f596, %f593, %f595;
	mul.f32 	%f1193, %f383, %f596;
	ld.shared.f32 	%f597, [_ZZ34rwkv7_state_clampw_backward_kernelI13__nv_bfloat16Li32ELi16EEviiPT_S2_S2_S2_S2_S2_S2_PfS3_S3_S2_S2_S2_S2_S2_S2_E1r+92];
	fma.rn.f32 	%f598, %f303, %f597, %f1225;
	fma.rn.f32 	%f599, %f297, %f363, %f1161;
	ld.shared.f32 	%f600, [_ZZ34rwkv7_state_clampw_backward_kernelI13__nv_bfloat16Li32ELi16EEviiPT_S2_S2_S2_S2_S2_S2_PfS3_S3_S2_S2_S2_S2_S2_S2_E1v+96];
	mul.f32 	%f601, %f299, %f600;
	sub.f32 	%f602, %f1192, %f601;
	ld.shared.f32 	%f603, [_ZZ34rwkv7_state_clampw_backward_kernelI13__nv_bfloat16Li32ELi16EEviiPT_S2_S2_S2_S2_S2_S2_PfS3_S3_S2_S2_S2_S2_S2_S2_E2sa+96];
	mul.f32 	%f604, %f302, %f603;
	sub.f32 	%f605, %f602, %f604;
	mul.f32 	%f1192, %f383, %f605;
	ld.shared.f32 	%f606, [_ZZ34rwkv7_state_clampw_backward_kernelI13__nv_bfloat16Li32ELi16EEviiPT_S2_S2_S2_S2_S2_S2_PfS3_S3_S2_S2_S2_S2_S2_S2_E1r+96];
	fma.rn.f32 	%f607, %f303, %f606, %f1224;
	fma.rn.f32 	%f608, %f297, %f365, %f1160;
	ld.shared.f32 	%f609, [_ZZ34rwkv7_state_clampw_backward_kernelI13__nv_bfloat16Li32ELi16EEviiPT_S2_S2_S2_S2_S2_S2_PfS3_S3_S2_S2_S2_S2_S2_S2_E1v+100];
	mul.f32 	%f610, %f299, %f609;
	sub.f32 	%f611, %f1191, %f610;
	ld.shared.f32 	%f612, [_ZZ34rwkv7_state_clampw_backward_kernelI13__nv_bfloat16Li32ELi16EEviiPT_S2_S2_S2_S2_S2_S2_PfS3_S3_S2_S2_S2_S2_S2_S2_E2sa+100];
	mul.f32 	%f613, %f302, %f612;
	sub.f32 	%f614, %f611, %f613;
	mul.f32 	%f1191, %f383, %f614;
	ld.shared.f32 	%f615, [_ZZ34rwkv7_state_clampw_backward_kernelI13__nv_bfloat16Li32ELi16EEviiPT_S2_S2_S2_S2_S2_S2_PfS3_S3_S2_S2_S2_S2_S2_S2_E1r+100];
	fma.rn.f32 	%f616, %f303, %f615, %f1223;
	fma.rn.f32 	%f617, %f297, %f367, %f1159;
	ld.shared.f32 	%f618, [_ZZ34rwkv7_state_clampw_backward_kernelI13__nv_bfloat16Li32ELi16EEviiPT_S2_S2_S2_S2_S2_S2_PfS3_S3_S2_S2_S2_S2_S2_S2_E1v+104];
	mul.f32 	%f619, %f299, %f618;
	sub.f32 	%f620, %f1190, %f619;
	ld.shared.f32 	%f621, [_ZZ34rwkv7_state_clampw_backward_kernelI13__nv_bfloat16Li32ELi16EEviiPT_S2_S2_S2_S2_S2_S2_PfS3_S3_S2_S2_S2_S2_S2_S2_E2sa+104];
	mul.f32 	%f622, %f302, %f621;
	sub.f32 	%f623, %f620, %f622;
	mul.f32 	%f1190, %f383, %f623;
	ld.shared.f32 	%f624, [_ZZ34rwkv7_state_clampw_backward_kernelI13__nv_bfloat16Li32ELi16EEviiPT_S2_S2_S2_S2_S2_S2_PfS3_S3_S2_S2_S2_S2_S2_S2_E1r+104];
	fma.rn.f32 	%f625, %f303, %f624, %f1222;
	fma.rn.f32 	%f626, %f297, %f369, %f1158;
	ld.shared.f32 	%f627, [_ZZ34rwkv7_state_clampw_backward_kernelI13__nv_bfloat16Li32ELi16EEviiPT_S2_S2_S2_S2_S2_S2_PfS3_S3_S2_S2_S2_S2_S2_S2_E1v+108];
	mul.f32 	%f628, %f299, %f627;
	sub.f32 	%f629, %f1189, %f628;
	ld.shared.f32 	%f630, [_ZZ34rwkv7_state_clampw_backward_kernelI13__nv_bfloat16Li32ELi16EEviiPT_S2_S2_S2_S2_S2_S2_PfS3_S3_S2_S2_S2_S2_S2_S2_E2sa+108];
	mul.f32 	%f631, %f302, %f630;
	sub.f32 	%f632, %f629, %f631;
	mul.f32 	%f1189, %f383, %f632;
	ld.shared.f32 	%f633, [_ZZ34rwkv7_state_clampw_backward_kernelI13__nv_bfloat16Li32ELi16EEviiPT_S2_S2_S2_S2_S2_S2_PfS3_S3_S2_S2_S2_S2_S2_S2_E1r+108];
	fma.rn.f32 	%f634, %f303, %f633, %f1221;
	fma.rn.f32 	%f635, %f297, %f371, %f1157;
	ld.shared.f32 	%f636, [_ZZ34rwkv7_state_clampw_backward_kernelI13__nv_bfloat16Li32ELi16EEviiPT_S2_S2_S2_S2_S2_S2_PfS3_S3_S2_S2_S2_S2_S2_S2_E1v+112];
	mul.f32 	%f637, %f299, %f636;
	sub.f32 	%f638, %f1188, %f637;
	ld.shared.f32 	%f639, [_ZZ34rwkv7_state_clampw_backward_kernelI13__nv_bfloat16Li32ELi16EEviiPT_S2_S2_S2_S2_S2_S2_PfS3_S3_S2_S2_S2_S2_S2_S2_E2sa+112];
	mul.f32 	%f640, %f302, %f639;
	sub.f32 	%f641, %f638, %f640;
	mul.f32 	%f1188, %f383, %f641;
	ld.shared.f32 	%f642, [_ZZ34rwkv7_state_clampw_backward_kernelI13__nv_bfloat16Li32ELi16EEviiPT_S2_S2_S2_S2_S2_S2_PfS3_S3_S2_S2_S2_S2_S2_S2_E1r+112];
	fma.rn.f32 	%f643, %f303, %f642, %f1220;
	fma.rn.f32 	%f644, %f297, %f373, %f1156;
	ld.shared.f32 	%f645, [_ZZ34rwkv7_state_clampw_backward_kernelI13__nv_bfloat16Li32ELi16EEviiPT_S2_S2_S2_S2_S2_S2_PfS3_S3_S2_S2_S2_S2_S2_S2_E1v+116];
	mul.f32 	%f646, %f299, %f645;
	sub.f32 	%f647, %f1187, %f646;
	ld.shared.f32 	%f648, [_ZZ34rwkv7_state_clampw_backward_kernelI13__nv_bfloat16Li32ELi16EEviiPT_S2_S2_S2_S2_S2_S2_PfS3_S3_S2_S2_S2_S2_S2_S2_E2sa+116];
	mul.f32 	%f649, %f302, %f648;
	sub.f32 	%f650, %f647, %f649;
	mul.f32 	%f1187, %f383, %f650;
	ld.shared.f32 	%f651, [_ZZ34rwkv7_state_clampw_backward_kernelI13__nv_bfloat16Li32ELi16EEviiPT_S2_S2_S2_S2_S2_S2_PfS3_S3_S2_S2_S2_S2_S2_S2_E1r+116];
	fma.rn.f32 	%f652, %f303, %f651, %f1219;
	fma.rn.f32 	%f653, %f297, %f375, %f1155;
	ld.shared.f32 	%f654, [_ZZ34rwkv7_state_clampw_backward_kernelI13__nv_bfloat16Li32ELi16EEviiPT_S2_S2_S2_S2_S2_S2_PfS3_S3_S2_S2_S2_S2_S2_S2_E1v+120];
	mul.f32 	%f655, %f299, %f654;
	sub.f32 	%f656, %f1186, %f655;
	ld.shared.f32 	%f657, [_ZZ34rwkv7_state_clampw_backward_kernelI13__nv_bfloat16Li32ELi16EEviiPT_S2_S2_S2_S2_S2_S2_PfS3_S3_S2_S2_S2_S2_S2_S2_E2sa+120];
	mul.f32 	%f658, %f302, %f657;
	sub.f32 	%f659, %f656, %f658;
	mul.f32 	%f1186, %f383, %f659;
	ld.shared.f32 	%f660, [_ZZ34rwkv7_state_clampw_backward_kernelI13__nv_bfloat16Li32ELi16EEviiPT_S2_S2_S2_S2_S2_S2_PfS3_S3_S2_S2_S2_S2_S2_S2_E1r+120];
	fma.rn.f32 	%f661, %f303, %f660, %f1218;
	fma.rn.f32 	%f662, %f297, %f377, %f1154;
	ld.shared.f32 	%f663, [_ZZ34rwkv7_state_clampw_backward_kernelI13__nv_bfloat16Li32ELi16EEviiPT_S2_S2_S2_S2_S2_S2_PfS3_S3_S2_S2_S2_S2_S2_S2_E1v+124];
	mul.f32 	%f664, %f299, %f663;
	sub.f32 	%f665, %f1185, %f664;
	ld.shared.f32 	%f666, [_ZZ34rwkv7_state_clampw_backward_kernelI13__nv_bfloat16Li32ELi16EEviiPT_S2_S2_S2_S2_S2_S2_PfS3_S3_S2_S2_S2_S2_S2_S2_E2sa+124];
	mul.f32 	%f667, %f302, %f666;
	sub.f32 	%f668, %f665, %f667;
	mul.f32 	%f1185, %f383, %f668;
	ld.shared.f32 	%f669, [_ZZ34rwkv7_state_clampw_backward_kernelI13__nv_bfloat16Li32ELi16EEviiPT_S2_S2_S2_S2_S2_S2_PfS3_S3_S2_S2_S2_S2_S2_S2_E1r+124];
	fma.rn.f32 	%f670, %f303, %f669, %f1217;
	fma.rn.f32 	%f671, %f297, %f379, %f1153;
	fma.rn.f32 	%f672, %f392, %f1216, 0f00000000;
	fma.rn.f32 	%f673, %f392, %f384, 0f00000000;
	ld.shared.f32 	%f674, [_ZZ34rwkv7_state_clampw_backward_kernelI13__nv_bfloat16Li32ELi16EEviiPT_S2_S2_S2_S2_S2_S2_PfS3_S3_S2_S2_S2_S2_S2_S2_E1k];
	fma.rn.f32 	%f675, %f391, %f674, 0f00000000;
	ld.shared.f32 	%f676, [_ZZ34rwkv7_state_clampw_backward_kernelI13__nv_bfloat16Li32ELi16EEviiPT_S2_S2_S2_S2_S2_S2_PfS3_S3_S2_S2_S2_S2_S2_S2_E1b];
	fma.rn.f32 	%f677, %f391, %f676, 0f00000000;
	fma.rn.f32 	%f678, %f392, %f387, 0f00000000;
	fma.rn.f32 	%f679, %f401, %f1215, %f672;
	fma.rn.f32 	%f680, %f401, %f393, %f673;
	ld.shared.f32 	%f681, [_ZZ34rwkv7_state_clampw_backward_kernelI13__nv_bfloat16Li32ELi16EEviiPT_S2_S2_S2_S2_S2_S2_PfS3_S3_S2_S2_S2_S2_S2_S2_E1k+4];
	fma.rn.f32 	%f682, %f400, %f681, %f675;
	ld.shared.f32 	%f683, [_ZZ34rwkv7_state_clampw_backward_kernelI13__nv_bfloat16Li32ELi16EEviiPT_S2_S2_S2_S2_S2_S2_PfS3_S3_S2_S2_S2_S2_S2_S2_E1b+4];
	fma.rn.f32 	%f684, %f400, %f683, %f677;
	fma.rn.f32 	%f685, %f401, %f396, %f678;
	fma.rn.f32 	%f686, %f410, %f1214, %f679;
	fma.rn.f32 	%f687, %f410, %f402, %f680;
	ld.shared.f32 	%f688, [_ZZ34rwkv7_state_clampw_backward_kernelI13__nv_bfloat16Li32ELi16EEviiPT_S2_S2_S2_S2_S2_S2_PfS3_S3_S2_S2_S2_S2_S2_S2_E1k+8];
	fma.rn.f32 	%f689, %f409, %f688, %f682;
	ld.shared.f32 	%f690, [_ZZ34rwkv7_state_clampw_backward_kernelI13__nv_bfloat16Li32ELi16EEviiPT_S2_S2_S2_S2_S2_S2_PfS3_S3_S2_S2_S2_S2_S2_S2_E1b+8];
	fma.rn.f32 	%f691, %f409, %f690, %f684;
	fma.rn.f32 	%f692, %f410, %f405, %f685;
	fma.rn.f32 	%f693, %f419, %f1213, %f686;
	fma.rn.f32 	%f694, %f419, %f411, %f687;
	ld.shared.f32 	%f695, [_ZZ34rwkv7_state_clampw_backward_kernelI13__nv_bfloat16Li32ELi16EEviiPT_S2_S2_S2_S2_S2_S2_PfS3_S3_S2_S2_S2_S2_S2_S2_E1k+12];
	fma.rn.f32 	%f696, %f418, %f695, %f689;
	ld.shared.f32 	%f697, [_ZZ34rwkv7_state_clampw_backward_kernelI13__nv_bfloat16Li32ELi16EEviiPT_S2_S2_S2_S2_S2_S2_PfS3_S3_S2_S2_S2_S2_S2_S2_E1b+12];
	fma.rn.f32 	%f698, %f418, %f697, %f691;
	fma.rn.f32 	%f699, %f419, %f414, %f692;
	fma.rn.f32 	%f700, %f428, %f1212, %f693;
	fma.rn.f32 	%f701, %f428, %f420, %f694;
	ld.shared.f32 	%f702, [_ZZ34rwkv7_state_clampw_backward_kernelI13__nv_bfloat16Li32ELi16EEviiPT_S2_S2_S2_S2_S2_S2_PfS3_S3_S2_S2_S2_S2_S2_S2_E1k+16];
	fma.rn.f32 	%f703, %f427, %f702, %f696;
	ld.shared.f32 	%f704, [_ZZ34rwkv7_state_clampw_backward_kernelI13__nv_bfloat16Li32ELi16EEviiPT_S2_S2_S2_S2_S2_S2_PfS3_S3_S2_S2_S2_S2_S2_S2_E1b+16];
	fma.rn.f32 	%f705, %f427, %f704, %f698;
	fma.rn.f32 	%f706, %f428, %f423, %f699;
	fma.rn.f32 	%f707, %f437, %f1211, %f700;
	fma.rn.f32 	%f708, %f437, %f429, %f701;
	ld.shared.f32 	%f709, [_ZZ34rwkv7_state_clampw_backward_kernelI13__nv_bfloat16Li32ELi16EEviiPT_S2_S2_S2_S2_S2_S2_PfS3_S3_S2_S2_S2_S2_S2_S2_E1k+20];
	fma.rn.f32 	%f710, %f436, %f709, %f703;
	ld.shared.f32 	%f711, [_ZZ34rwkv7_state_clampw_backward_kernelI13__nv_bfloat16Li32ELi16EEviiPT_S2_S2_S2_S2_S2_S2_PfS3_S3_S2_S2_S2_S2_S2_S2_E1b+20];
	fma.rn.f32 	%f712, %f436, %f711, %f705;
	fma.rn.f32 	%f713, %f437, %f432, %f706;
	fma.rn.f32 	%f714, %f446, %f1210, %f707;
	fma.rn.f32 	%f715, %f446, %f438, %f708;
	ld.shared.f32 	%f716, [_ZZ34rwkv7_state_clampw_backward_kernelI13__nv_bfloat16Li32ELi16EEviiPT_S2_S2_S2_S2_S2_S2_PfS3_S3_S2_S2_S2_S2_S2_S2_E1k+24];
	fma.rn.f32 	%f717, %f445, %f716, %f710;
	ld.shared.f32 	%f718, [_ZZ34rwkv7_state_clampw_backward_kernelI13__nv_bfloat16Li32ELi16EEviiPT_S2_S2_S2_S2_S2_S2_PfS3_S3_S2_S2_S2_S2_S2_S2_E1b+24];
	fma.rn.f32 	%f719, %f445, %f718, %f712;
	fma.rn.f32 	%f720, %f446, %f441, %f713;
	fma.rn.f32 	%f721, %f455, %f1209, %f714;
	fma.rn.f32 	%f722, %f455, %f447, %f715;
	ld.shared.f32 	%f723, [_ZZ34rwkv7_state_clampw_backward_kernelI13__nv_bfloat16Li32ELi16EEviiPT_S2_S2_S2_S2_S2_S2_PfS3_S3_S2_S2_S2_S2_S2_S2_E1k+28];
	fma.rn.f32 	%f724, %f454, %f723, %f717;
	ld.shared.f32 	%f725, [_ZZ34rwkv7_state_clampw_backward_kernelI13__nv_bfloat16Li32ELi16EEviiPT_S2_S2_S2_S2_S2_S2_PfS3_S3_S2_S2_S2_S2_S2_S2_E1b+28];
	fma.rn.f32 	%f726, %f454, %f725, %f719;
	fma.rn.f32 	%f727, %f455, %f450, %f720;
	fma.rn.f32 	%f728, %f464, %f1208, %f721;
	fma.rn.f32 	%f729, %f464, %f456, %f722;
	ld.shared.f32 	%f730, [_ZZ34rwkv7_state_clampw_backward_kernelI13__nv_bfloat16Li32ELi16EEviiPT_S2_S2_S2_S2_S2_S2_PfS3_S3_S2_S2_S2_S2_S2_S2_E1k+32];
	fma.rn.f32 	%f731, %f463, %f730, %f724;
	ld.shared.f32 	%f732, [_ZZ34rwkv7_state_clampw_backward_kernelI13__nv_bfloat16Li32ELi16EEviiPT_S2_S2_S2_S2_S2_S2_PfS3_S3_S2_S2_S2_S2_S2_S2_E1b+32];
	fma.rn.f32 	%f733, %f463, %f732, %f726;
	fma.rn.f32 	%f734, %f464, %f459, %f727;
	fma.rn.f32 	%f735, %f473, %f1207, %f728;
	fma.rn.f32 	%f736, %f473, %f465, %f729;
	ld.shared.f32 	%f737, [_ZZ34rwkv7_state_clampw_backward_kernelI13__nv_bfloat16Li32ELi16EEviiPT_S2_S2_S2_S2_S2_S2_PfS3_S3_S2_S2_S2_S2_S2_S2_E1k+36];
	fma.rn.f32 	%f738, %f472, %f737, %f731;
	ld.shared.f32 	%f739, [_ZZ34rwkv7_state_clampw_backward_kernelI13__nv_bfloat16Li32ELi16EEviiPT_S2_S2_S2_S2_S2_S2_PfS3_S3_S2_S2_S2_S2_S2_S2_E1b+36];
	fma.rn.f32 	%f740, %f472, %f739, %f733;
	fma.rn.f32 	%f741, %f473, %f468, %f734;
	fma.rn.f32 	%f742, %f482, %f1206, %f735;
	fma.rn.f32 	%f743, %f482, %f474, %f736;
	ld.shared.f32 	%f744, [_ZZ34rwkv7_state_clampw_backward_kernelI13__nv_bfloat16Li32ELi16EEviiPT_S2_S2_S2_S2_S2_S2_PfS3_S3_S2_S2_S2_S2_S2_S2_E1k+40];
	fma.rn.f32 	%f745, %f481, %f744, %f738;
	ld.shared.f32 	%f746, [_ZZ34rwkv7_state_clampw_backward_kernelI13__nv_bfloat16Li32ELi16EEviiPT_S2_S2_S2_S2_S2_S2_PfS3_S3_S2_S2_S2_S2_S2_S2_E1b+40];
	fma.rn.f32 	%f747, %f481, %f746, %f740;
	fma.rn.f32 	%f748, %f482, %f477, %f741;
	fma.rn.f32 	%f749, %f491, %f1205, %f742;
	fma.rn.f32 	%f750, %f491, %f483, %f743;
	ld.shared.f32 	%f751, [_ZZ34rwkv7_state_clampw_backward_kernelI13__nv_bfloat16Li32ELi16EEviiPT_S2_S2_S2_S2_S2_S2_PfS3_S3_S2_S2_S2_S2_S2_S2_E1k+44];
	fma.rn.f32 	%f752, %f490, %f751, %f745;
	ld.shared.f32 	%f753, [_ZZ34rwkv7_state_clampw_backward_kernelI13__nv_bfloat16Li32ELi16EEviiPT_S2_S2_S2_S2_S2_S2_PfS3_S3_S2_S2_S2_S2_S2_S2_E1b+44];
	fma.rn.f32 	%f754, %f490, %f753, %f747;
	fma.rn.f32 	%f755, %f491, %f486, %f748;
	fma.rn.f32 	%f756, %f500, %f1204, %f749;
	fma.rn.f32 	%f757, %f500, %f492, %f750;
	ld.shared.f32 	%f758, [_ZZ34rwkv7_state_clampw_backward_kernelI13__nv_bfloat16Li32ELi16EEviiPT_S2_S2_S2_S2_S2_S2_PfS3_S3_S2_S2_S2_S2_S2_S2_E1k+48];
	fma.rn.f32 	%f759, %f499, %f758, %f752;
	ld.shared.f32 	%f760, [_ZZ34rwkv7_state_clampw_backward_kernelI13__nv_bfloat16Li32ELi16EEviiPT_S2_S2_S2_S2_S2_S2_PfS3_S3_S2_S2_S2_S2_S2_S2_E1b+48];
	fma.rn.f32 	%f761, %f499, %f760, %f754;
	fma.rn.f32 	%f762, %f500, %f495, %f755;
	fma.rn.f32 	%f763, %f509, %f1203, %f756;
	fma.rn.f32 	%f764, %f509, %f501, %f757;
	ld.shared.f32 	%f765, [_ZZ34rwkv7_state_clampw_backward_kernelI13__nv_bfloat16Li32ELi16EEviiPT_S2_S2_S2_S2_S2_S2_PfS3_S3_S2_S2_S2_S2_S2_S2_E1k+52];
	fma.rn.f32 	%f766, %f508, %f765, %f759;
	ld.shared.f32 	%f767, [_ZZ34rwkv7_state_clampw_backward_kernelI13__nv_bfloat16Li32ELi16EEviiPT_S2_S2_S2_S2_S2_S2_PfS3_S3_S2_S2_S2_S2_S2_S2_E1b+52];
	fma.rn.f32 	%f768, %f508, %f767, %f761;
	fma.rn.f32 	%f769, %f509, %f504, %f762;
	fma.rn.f32 	%f770, %f518, %f1202, %f763;
	fma.rn.f32 	%f771, %f518, %f510, %f764;
	ld.shared.f32 	%f772, [_ZZ34rwkv7_state_clampw_backward_kernelI13__nv_bfloat16Li32ELi16EEviiPT_S2_S2_S2_S2_S2_S2_PfS3_S3_S2_S2_S2_S2_S2_S2_E1k+56];
	fma.rn.f32 	%f773, %f517, %f772, %f766;
	ld.shared.f32 	%f774, [_ZZ34rwkv7_state_clampw_backward_kernelI13__nv_bfloat16Li32ELi16EEviiPT_S2_S2_S2_S2_S2_S2_PfS3_S3_S2_S2_S2_S2_S2_S2_E1b+56];
	fma.rn.f32 	%f775, %f517, %f774, %f768;
	fma.rn.f32 	%f776, %f518, %f513, %f769;
	fma.rn.f32 	%f777, %f527, %f1201, %f770;
	fma.rn.f32 	%f778, %f527, %f519, %f771;
	ld.shared.f32 	%f779, [_ZZ34rwkv7_state_clampw_backward_kernelI13__nv_bfloat16Li32ELi16EEviiPT_S2_S2_S2_S2_S2_S2_PfS3_S3_S2_S2_S2_S2_S2_S2_E1k+60];
	fma.rn.f32 	%f780, %f526, %f779, %f773;
	ld.shared.f32 	%f781, [_ZZ34rwkv7_state_clampw_backward_kernelI13__nv_bfloat16Li32ELi16EEviiPT_S2_S2_S2_S2_S2_S2_PfS3_S3_S2_S2_S2_S2_S2_S2_E1b+60];
	fma.rn.f32 	%f782, %f526, %f781, %f775;
	fma.rn.f32 	%f783, %f527, %f522, %f776;
	fma.rn.f32 	%f784, %f536, %f1200, %f777;
	fma.rn.f32 	%f785, %f536, %f528, %f778;
	ld.shared.f32 	%f786, [_ZZ34rwkv7_state_clampw_backward_kernelI13__nv_bfloat16Li32ELi16EEviiPT_S2_S2_S2_S2_S2_S2_PfS3_S3_S2_S2_S2_S2_S2_S2_E1k+64];
	fma.rn.f32 	%f787, %f535, %f786, %f780;
	ld.shared.f32 	%f788, [_ZZ34rwkv7_state_clampw_backward_kernelI13__nv_bfloat16Li32ELi16EEviiPT_S2_S2_S2_S2_S2_S2_PfS3_S3_S2_S2_S2_S2_S2_S2_E1b+64];
	fma.rn.f32 	%f789, %f535, %f788, %f782;
	fma.rn.f32 	%f790, %f536, %f531, %f783;
	fma.rn.f32 	%f791, %f545, %f1199, %f784;
	fma.rn.f32 	%f792, %f545, %f537, %f785;
	ld.shared.f32 	%f793, [_ZZ34rwkv7_state_clampw_backward_kernelI13__nv_bfloat16Li32ELi16EEviiPT_S2_S2_S2_S2_S2_S2_PfS3_S3_S2_S2_S2_S2_S2_S2_E1k+68];
	fma.rn.f32 	%f794, %f544, %f793, %f787;
	ld.shared.f32 	%f795, [_ZZ34rwkv7_state_clampw_backward_kernelI13__nv_bfloat16Li32ELi16EEviiPT_S2_S2_S2_S2_S2_S2_PfS3_S3_S2_S2_S2_S2_S2_S2_E1b+68];
	fma.rn.f32 	%f796, %f544, %f795, %f789;
	fma.rn.f32 	%f797, %f545, %f540, %f790;
	fma.rn.f32 	%f798, %f554, %f1198, %f791;
	fma.rn.f32 	%f799, %f554, %f546, %f792;
	ld.shared.f32 	%f800, [_ZZ34rwkv7_state_clampw_backward_kernelI13__nv_bfloat16Li32ELi16EEviiPT_S2_S2_S2_S2_S2_S2_PfS3_S3_S2_S2_S2_S2_S2_S2_E1k+72];
	fma.rn.f32 	%f801, %f553, %f800, %f794;
	ld.shared.f32 	%f802, [_ZZ34rwkv7_state_clampw_backward_kernelI13__nv_bfloat16Li32ELi16EEviiPT_S2_S2_S2_S2_S2_S2_PfS3_S3_S2_S2_S2_S2_S2_S2_E1b+72];
	fma.rn.f32 	%f803, %f553, %f802, %f796;
	fma.rn.f32 	%f804, %f554, %f549, %f797;
	fma.rn.f32 	%f805, %f563, %f1197, %f798;
	fma.rn.f32 	%f806, %f563, %f555, %f799;
	ld.shared.f32 	%f807, [_ZZ34rwkv7_state_clampw_backward_kernelI13__nv_bfloat16Li32ELi16EEviiPT_S2_S2_S2_S2_S2_S2_PfS3_S3_S2_S2_S2_S2_S2_S2_E1k+76];
	fma.rn.f32 	%f808, %f562, %f807, %f801;
	ld.shared.f32 	%f809, [_ZZ34rwkv7_state_clampw_backward_kernelI13__nv_bfloat16Li32ELi16EEviiPT_S2_S2_S2_S2_S2_S2_PfS3_S3_S2_S2_S2_S2_S2_S2_E1b+76];
	fma.rn.f32 	%f810, %f562, %f809, %f803;
	fma.rn.f32 	%f811, %f563, %f558, %f804;
	fma.rn.f32 	%f812, %f572, %f1196, %f805;
	fma.rn.f32 	%f813, %f572, %f564, %f806;
	ld.shared.f32 	%f814, [_ZZ34rwkv7_state_clampw_backward_kernelI13__nv_bfloat16Li32ELi16EEviiPT_S2_S2_S2_S2_S2_S2_PfS3_S3_S2_S2_S2_S2_S2_S2_E1k+80];
	fma.rn.f32 	%f815, %f571, %f814, %f808;
	ld.shared.f32 	%f816, [_ZZ34rwkv7_state_clampw_backward_kernelI13__nv_bfloat16Li32ELi16EEviiPT_S2_S2_S2_S2_S2_S2_PfS3_S3_S2_S2_S2_S2_S2_S2_E1b+80];
	fma.rn.f32 	%f817, %f571, %f816, %f810;
	fma.rn.f32 	%f818, %f572, %f567, %f811;
	fma.rn.f32 	%f819, %f581, %f1195, %f812;
	fma.rn.f32 	%f820, %f581, %f573, %f813;
	ld.shared.f32 	%f821, [_ZZ34rwkv7_state_clampw_backward_kernelI13__nv_bfloat16Li32ELi16EEviiPT_S2_S2_S2_S2_S2_S2_PfS3_S3_S2_S2_S2_S2_S2_S2_E1k+84];
	fma.rn.f32 	%f822, %f580, %f821, %f815;
	ld.shared.f32 	%f823, [_ZZ34rwkv7_state_clampw_backward_kernelI13__nv_bfloat16Li32ELi16EEviiPT_S2_S2_S2_S2_S2_S2_PfS3_S3_S2_S2_S2_S2_S2_S2_E1b+84];
	fma.rn.f32 	%f824, %f580, %f823, %f817;
	fma.rn.f32 	%f825, %f581, %f576, %f818;
	fma.rn.f32 	%f826, %f590, %f1194, %f819;
	fma.rn.f32 	%f827, %f590, %f582, %f820;
	ld.shared.f32 	%f828, [_ZZ34rwkv7_state_clampw_backward_kernelI13__nv_bfloat16Li32ELi16EEviiPT_S2_S2_S2_S2_S2_S2_PfS3_S3_S2_S2_S2_S2_S2_S2_E1k+88];
	fma.rn.f32 	%f829, %f589, %f828, %f822;
	ld.shared.f32 	%f830, [_ZZ34rwkv7_state_clampw_backward_kernelI13__nv_bfloat16Li32ELi16EEviiPT_S2_S2_S2_S2_S2_S2_PfS3_S3_S2_S2_S2_S2_S2_S2_E1b+88];
	fma.rn.f32 	%f831, %f589, %f830, %f824;
	fma.rn.f32 	%f832, %f590, %f585, %f825;
	fma.rn.f32 	%f833, %f599, %f1193, %f826;
	fma.rn.f32 	%f834, %f599, %f591, %f827;
	ld.shared.f32 	%f835, [_ZZ34rwkv7_state_clampw_backward_kernelI13__nv_bfloat16Li32ELi16EEviiPT_S2_S2_S2_S2_S2_S2_PfS3_S3_S2_S2_S2_S2_S2_S2_E1k+92];
	fma.rn.f32 	%f836, %f598, %f835, %f829;
	ld.shared.f32 	%f837, [_ZZ34rwkv7_state_clampw_backward_kernelI13__nv_bfloat16Li32ELi16EEviiPT_S2_S2_S2_S2_S2_S2_PfS3_S3_S2_S2_S2_S2_S2_S2_E1b+92];
	fma.rn.f32 	%f838, %f598, %f837, %f831;
	fma.rn.f32 	%f839, %f599, %f594, %f832;
	fma.rn.f32 	%f840, %f608, %f1192, %f833;
	fma.rn.f32 	%f841, %f608, %f600, %f834;
	ld.shared.f32 	%f842, [_ZZ34rwkv7_state_clampw_backward_kernelI13__nv_bfloat16Li32ELi16EEviiPT_S2_S2_S2_S2_S2_S2_PfS3_S3_S2_S2_S2_S2_S2_S2_E1k+96];
	fma.rn.f32 	%f843, %f607, %f842, %f836;
	ld.shared.f32 	%f844, [_ZZ34rwkv7_state_clampw_backward_kernelI13__nv_bfloat16Li32ELi16EEviiPT_S2_S2_S2_S2_S2_S2_PfS3_S3_S2_S2_S2_S2_S2_S2_E1b+96];
	fma.rn.f32 	%f845, %f607, %f844, %f838;
	fma.rn.f32 	%f846, %f608, %f603, %f839;
	fma.rn.f32 	%f847, %f617, %f1191, %f840;
	fma.rn.f32 	%f848, %f617, %f609, %f841;
	ld.shared.f32 	%f849, [_ZZ34rwkv7_state_clampw_backward_kernelI13__nv_bfloat16Li32ELi16EEviiPT_S2_S2_S2_S2_S2_S2_PfS3_S3_S2_S2_S2_S2_S2_S2_E1k+100];
	fma.rn.f32 	%f850, %f616, %f849, %f843;
	ld.shared.f32 	%f851, [_ZZ34rwkv7_state_clampw_backward_kernelI13__nv_bfloat16Li32ELi16EEviiPT_S2_S2_S2_S2_S2_S2_PfS3_S3_S2_S2_S2_S2_S2_S2_E1b+100];
	fma.rn.f32 	%f852, %f616, %f851, %f845;
	fma.rn.f32 	%f853, %f617, %f612, %f846;
	fma.rn.f32 	%f854, %f626, %f1190, %f847;
	fma.rn.f32 	%f855, %f626, %f618, %f848;
	ld.shared.f32 	%f856, [_ZZ34rwkv7_state_clampw_backward_kernelI13__nv_bfloat16Li32ELi16EEviiPT_S2_S2_S2_S2_S2_S2_PfS3_S3_S2_S2_S2_S2_S2_S2_E1k+104];
	fma.rn.f32 	%f857, %f625, %f856, %f850;
	ld.shared.f32 	%f858, [_ZZ34rwkv7_state_clampw_backward_kernelI13__nv_bfloat16Li32ELi16EEviiPT_S2_S2_S2_S2_S2_S2_PfS3_S3_S2_S2_S2_S2_S2_S2_E1b+104];
	fma.rn.f32 	%f859, %f625, %f858, %f852;
	fma.rn.f32 	%f860, %f626, %f621, %f853;
	fma.rn.f32 	%f861, %f635, %f1189, %f854;
	fma.rn.f32 	%f862, %f635, %f627, %f855;
	ld.shared.f32 	%f863, [_ZZ34rwkv7_state_clampw_backward_kernelI13__nv_bfloat16Li32ELi16EEviiPT_S2_S2_S2_S2_S2_S2_PfS3_S3_S2_S2_S2_S2_S2_S2_E1k+108];
	fma.rn.f32 	%f864, %f634, %f863, %f857;
	ld.shared.f32 	%f865, [_ZZ34rwkv7_state_clampw_backward_kernelI13__nv_bfloat16Li32ELi16EEviiPT_S2_S2_S2_S2_S2_S2_PfS3_S3_S2_S2_S2_S2_S2_S2_E1b+108];
	fma.rn.f32 	%f866, %f634, %f865, %f859;
	fma.rn.f32 	%f867, %f635, %f630, %f860;
	fma.rn.f32 	%f868, %f644, %f1188, %f861;
	fma.rn.f32 	%f869, %f644, %f636, %f862;
	ld.shared.f32 	%f870, [_ZZ34rwkv7_state_clampw_backward_kernelI13__nv_bfloat16Li32ELi16EEviiPT_S2_S2_S2_S2_S2_S2_PfS3_S3_S2_S2_S2_S2_S2_S2_E1k+112];
	fma.rn.f32 	%f871, %f643, %f870, %f864;
	ld.shared.f32 	%f872, [_ZZ34rwkv7_state_clampw_backward_kernelI13__nv_bfloat16Li32ELi16EEviiPT_S2_S2_S2_S2_S2_S2_PfS3_S3_S2_S2_S2_S2_S2_S2_E1b+112];
	fma.rn.f32 	%f873, %f643, %f872, %f866;
	fma.rn.f32 	%f874, %f644, %f639, %f867;
	fma.rn.f32 	%f875, %f653, %f1187, %f868;
	fma.rn.f32 	%f876, %f653, %f645, %f869;
	ld.shared.f32 	%f877, [_ZZ34rwkv7_state_clampw_backward_kernelI13__nv_bfloat16Li32ELi16EEviiPT_S2_S2_S2_S2_S2_S2_PfS3_S3_S2_S2_S2_S2_S2_S2_E1k+116];
	fma.rn.f32 	%f878, %f652, %f877, %f871;
	ld.shared.f32 	%f879, [_ZZ34rwkv7_state_clampw_backward_kernelI13__nv_bfloat16Li32ELi16EEviiPT_S2_S2_S2_S2_S2_S2_PfS3_S3_S2_S2_S2_S2_S2_S2_E1b+116];
	fma.rn.f32 	%f880, %f652, %f879, %f873;
	fma.rn.f32 	%f881, %f653, %f648, %f874;
	fma.rn.f32 	%f882, %f662, %f1186, %f875;
	fma.rn.f32 	%f883, %f662, %f654, %f876;
	ld.shared.f32 	%f884, [_ZZ34rwkv7_state_clampw_backward_kernelI13__nv_bfloat16Li32ELi16EEviiPT_S2_S2_S2_S2_S2_S2_PfS3_S3_S2_S2_S2_S2_S2_S2_E1k+120];
	fma.rn.f32 	%f885, %f661, %f884, %f878;
	ld.shared.f32 	%f886, [_ZZ34rwkv7_state_clampw_backward_kernelI13__nv_bfloat16Li32ELi16EEviiPT_S2_S2_S2_S2_S2_S2_PfS3_S3_S2_S2_S2_S2_S2_S2_E1b+120];
	fma.rn.f32 	%f887, %f661, %f886, %f880;
	fma.rn.f32 	%f888, %f662, %f657, %f881;
	fma.rn.f32 	%f889, %f671, %f1185, %f882;
	fma.rn.f32 	%f313, %f671, %f663, %f883;
	ld.shared.f32 	%f890, [_ZZ34rwkv7_state_clampw_backward_kernelI13__nv_bfloat16Li32ELi16EEviiPT_S2_S2_S2_S2_S2_S2_PfS3_S3_S2_S2_S2_S2_S2_S2_E1k+124];
	fma.rn.f32 	%f314, %f670, %f890, %f885;
	ld.shared.f32 	%f891, [_ZZ34rwkv7_state_clampw_backward_kernelI13__nv_bfloat16Li32ELi16EEviiPT_S2_S2_S2_S2_S2_S2_PfS3_S3_S2_S2_S2_S2_S2_S2_E1b+124];
	fma.rn.f32 	%f892, %f670, %f891, %f887;
	fma.rn.f32 	%f315, %f671, %f666, %f888;
	mul.f32 	%f893, %f889, 0fBF1B4598;
	mul.f32 	%f894, %f382, %f893;
	mul.f32 	%f895, %f98, %f894;
	mov.f32 	%f896, 0f3F800000;
	sub.f32 	%f897, %f896, %f98;
	mul.f32 	%f312, %f897, %f895;
	// begin inline asm
	{  cvt.rn.bf16.f32 %rs9, %f312;}

	// end inline asm
	cvta.to.global.u64 	%rd44, %rd71;
	add.s64 	%rd45, %rd44, %rd42;
	st.global.u16 	[%rd45], %rs9;
	// begin inline asm
	{  cvt.rn.bf16.f32 %rs10, %f313;}

	// end inline asm
	cvta.to.global.u64 	%rd46, %rd72;
	add.s64 	%rd47, %rd46, %rd42;
	st.global.u16 	[%rd47], %rs10;
	// begin inline asm
	{  cvt.rn.bf16.f32 %rs11, %f314;}

	// end inline asm
	cvta.to.global.u64 	%rd48, %rd73;
	add.s64 	%rd49, %rd48, %rd42;
	st.global.u16 	[%rd49], %rs11;
	// begin inline asm
	{  cvt.rn.bf16.f32 %rs12, %f315;}

	// end inline asm
	cvta.to.global.u64 	%rd50, %rd75;
	add.s64 	%rd51, %rd50, %rd42;
	st.global.u16 	[%rd51], %rs12;
	bar.sync 	0;
	mov.u32 	%r53, %tid.x;
	shl.b32 	%r54, %r53, 2;
	mov.u32 	%r55, _ZZ34rwkv7_state_clampw_backward_kernelI13__nv_bfloat16Li32ELi16EEviiPT_S2_S2_S2_S2_S2_S2_PfS3_S3_S2_S2_S2_S2_S2_S2_E10dSb_shared;
	add.s32 	%r56, %r55, %r54;
	st.shared.f32 	[%r56], %f892;
	bar.sync 	0;
	ld.shared.f32 	%f898, [_ZZ34rwkv7_state_clampw_backward_kernelI13__nv_bfloat16Li32ELi16EEviiPT_S2_S2_S2_S2_S2_S2_PfS3_S3_S2_S2_S2_S2_S2_S2_E10dSb_shared];
	fma.rn.f32 	%f899, %f1216, %f898, 0f00000000;
	ld.shared.f32 	%f900, [_ZZ34rwkv7_state_clampw_backward_kernelI13__nv_bfloat16Li32ELi16EEviiPT_S2_S2_S2_S2_S2_S2_PfS3_S3_S2_S2_S2_S2_S2_S2_E10dSb_shared+4];
	fma.rn.f32 	%f901, %f1215, %f900, %f899;
	ld.shared.f32 	%f902, [_ZZ34rwkv7_state_clampw_backward_kernelI13__nv_bfloat16Li32ELi16EEviiPT_S2_S2_S2_S2_S2_S2_PfS3_S3_S2_S2_S2_S2_S2_S2_E10dSb_shared+8];
	fma.rn.f32 	%f903, %f1214, %f902, %f901;
	ld.shared.f32 	%f904, [_ZZ34rwkv7_state_clampw_backward_kernelI13__nv_bfloat16Li32ELi16EEviiPT_S2_S2_S2_S2_S2_S2_PfS3_S3_S2_S2_S2_S2_S2_S2_E10dSb_shared+12];
	fma.rn.f32 	%f905, %f1213, %f904, %f903;
	ld.shared.f32 	%f906, [_ZZ34rwkv7_state_clampw_backward_kernelI13__nv_bfloat16Li32ELi16EEviiPT_S2_S2_S2_S2_S2_S2_PfS3_S3_S2_S2_S2_S2_S2_S2_E10dSb_shared+16];
	fma.rn.f32 	%f907, %f1212, %f906, %f905;
	ld.shared.f32 	%f908, [_ZZ34rwkv7_state_clampw_backward_kernelI13__nv_bfloat16Li32ELi16EEviiPT_S2_S2_S2_S2_S2_S2_PfS3_S3_S2_S2_S2_S2_S2_S2_E10dSb_shared+20];
	fma.rn.f32 	%f909, %f1211, %f908, %f907;
	ld.shared.f32 	%f910, [_ZZ34rwkv7_state_clampw_backward_kernelI13__nv_bfloat16Li32ELi16EEviiPT_S2_S2_S2_S2_S2_S2_PfS3_S3_S2_S2_S2_S2_S2_S2_E10dSb_shared+24];
	fma.rn.f32 	%f911, %f1210, %f910, %f909;
	ld.shared.f32 	%f912, [_ZZ34rwkv7_state_clampw_backward_kernelI13__nv_bfloat16Li32ELi16EEviiPT_S2_S2_S2_S2_S2_S2_PfS3_S3_S2_S2_S2_S2_S2_S2_E10dSb_shared+28];
	fma.rn.f32 	%f913, %f1209, %f912, %f911;
	ld.shared.f32 	%f914, [_ZZ34rwkv7_state_clampw_backward_kernelI13__nv_bfloat16Li32ELi16EEviiPT_S2_S2_S2_S2_S2_S2_PfS3_S3_S2_S2_S2_S2_S2_S2_E10dSb_shared+32];
	fma.rn.f32 	%f915, %f1208, %f914, %f913;
	ld.shared.f32 	%f916, [_ZZ34rwkv7_state_clampw_backward_kernelI13__nv_bfloat16Li32ELi16EEviiPT_S2_S2_S2_S2_S2_S2_PfS3_S3_S2_S2_S2_S2_S2_S2_E10dSb_shared+36];
	fma.rn.f32 	%f917, %f1207, %f916, %f915;
	ld.shared.f32 	%f918, [_ZZ34rwkv7_state_clampw_backward_kernelI13__nv_bfloat16Li32ELi16EEviiPT_S2_S2_S2_S2_S2_S2_PfS3_S3_S2_S2_S2_S2_S2_S2_E10dSb_shared+40];
	fma.rn.f32 	%f919, %f1206, %f918, %f917;
	ld.shared.f32 	%f920, [_ZZ34rwkv7_state_clampw_backward_kernelI13__nv_bfloat16Li32ELi16EEviiPT_S2_S2_S2_S2_S2_S2_PfS3_S3_S2_S2_S2_S2_S2_S2_E10dSb_shared+44];
	fma.rn.f32 	%f921, %f1205, %f920, %f919;
	ld.shared.f32 	%f922, [_ZZ34rwkv7_state_clampw_backward_kernelI13__nv_bfloat16Li32ELi16EEviiPT_S2_S2_S2_S2_S2_S2_PfS3_S3_S2_S2_S2_S2_S2_S2_E10dSb_shared+48];
	fma.rn.f32 	%f923, %f1204, %f922, %f921;
	ld.shared.f32 	%f924, [_ZZ34rwkv7_state_clampw_backward_kernelI13__nv_bfloat16Li32ELi16EEviiPT_S2_S2_S2_S2_S2_S2_PfS3_S3_S2_S2_S2_S2_S2_S2_E10dSb_shared+52];
	fma.rn.f32 	%f925, %f1203, %f924, %f923;
	ld.shared.f32 	%f926, [_ZZ34rwkv7_state_clampw_backward_kernelI13__nv_bfloat16Li32ELi16EEviiPT_S2_S2_S2_S2_S2_S2_PfS3_S3_S2_S2_S2_S2_S2_S2_E10dSb_shared+56];
	fma.rn.f32 	%f927, %f1202, %f926, %f925;
	ld.shared.f32 	%f928, [_ZZ34rwkv7_state_clampw_backward_kernelI13__nv_bfloat16Li32ELi16EEviiPT_S2_S2_S2_S2_S2_S2_PfS3_S3_S2_S2_S2_S2_S2_S2_E10dSb_shared+60];
	fma.rn.f32 	%f929, %f1201, %f928, %f927;
	ld.shared.f32 	%f930, [_ZZ34rwkv7_state_clampw_backward_kernelI13__nv_bfloat16Li32ELi16EEviiPT_S2_S2_S2_S2_S2_S2_PfS3_S3_S2_S2_S2_S2_S2_S2_E10dSb_shared+64];
	fma.rn.f32 	%f931, %f1200, %f930, %f929;
	ld.shared.f32 	%f932, [_ZZ34rwkv7_state_clampw_backward_kernelI13__nv_bfloat16Li32ELi16EEviiPT_S2_S2_S2_S2_S2_S2_PfS3_S3_S2_S2_S2_S2_S2_S2_E10dSb_shared+68];
	fma.rn.f32 	%f933, %f1199, %f932, %f931;
	ld.shared.f32 	%f934, [_ZZ34rwkv7_state_clampw_backward_kernelI13__nv_bfloat16Li32ELi16EEviiPT_S2_S2_S2_S2_S2_S2_PfS3_S3_S2_S2_S2_S2_S2_S2_E10dSb_shared+72];
	fma.rn.f32 	%f935, %f1198, %f934, %f933;
	ld.shared.f32 	%f936, [_ZZ34rwkv7_state_clampw_backward_kernelI13__nv_bfloat16Li32ELi16EEviiPT_S2_S2_S2_S2_S2_S2_PfS3_S3_S2_S2_S2_S2_S2_S2_E10dSb_shared+76];
	fma.rn.f32 	%f937, %f1197, %f936, %f935;
	ld.shared.f32 	%f938, [_ZZ34rwkv7_state_clampw_backward_kernelI13__nv_bfloat16Li32ELi16EEviiPT_S2_S2_S2_S2_S2_S2_PfS3_S3_S2_S2_S2_S2_S2_S2_E10dSb_shared+80];
	fma.rn.f32 	%f939, %f1196, %f938, %f937;
	ld.shared.f32 	%f940, [_ZZ34rwkv7_state_clampw_backward_kernelI13__nv_bfloat16Li32ELi16EEviiPT_S2_S2_S2_S2_S2_S2_PfS3_S3_S2_S2_S2_S2_S2_S2_E10dSb_shared+84];
	fma.rn.f32 	%f941, %f1195, %f940, %f939;
	ld.shared.f32 	%f942, [_ZZ34rwkv7_state_clampw_backward_kernelI13__nv_bfloat16Li32ELi16EEviiPT_S2_S2_S2_S2_S2_S2_PfS3_S3_S2_S2_S2_S2_S2_S2_E10dSb_shared+88];
	fma.rn.f32 	%f943, %f1194, %f942, %f941;
	ld.shared.f32 	%f944, [_ZZ34rwkv7_state_clampw_backward_kernelI13__nv_bfloat16Li32ELi16EEviiPT_S2_S2_S2_S2_S2_S2_PfS3_S3_S2_S2_S2_S2_S2_S2_E10dSb_shared+92];
	fma.rn.f32 	%f945, %f1193, %f944, %f943;
	ld.shared.f32 	%f946, [_ZZ34rwkv7_state_clampw_backward_kernelI13__nv_bfloat16Li32ELi16EEviiPT_S2_S2_S2_S2_S2_S2_PfS3_S3_S2_S2_S2_S2_S2_S2_E10dSb_shared+96];
	fma.rn.f32 	%f947, %f1192, %f946, %f945;
	ld.shared.f32 	%f948, [_ZZ34rwkv7_state_clampw_backward_kernelI13__nv_bfloat16Li32ELi16EEviiPT_S2_S2_S2_S2_S2_S2_PfS3_S3_S2_S2_S2_S2_S2_S2_E10dSb_shared+100];
	fma.rn.f32 	%f949, %f1191, %f948, %f947;
	ld.shared.f32 	%f950, [_ZZ34rwkv7_state_clampw_backward_kernelI13__nv_bfloat16Li32ELi16EEviiPT_S2_S2_S2_S2_S2_S2_PfS3_S3_S2_S2_S2_S2_S2_S2_E10dSb_shared+104];
	fma.rn.f32 	%f951, %f1190, %f950, %f949;
	ld.shared.f32 	%f952, [_ZZ34rwkv7_state_clampw_backward_kernelI13__nv_bfloat16Li32ELi16EEviiPT_S2_S2_S2_S2_S2_S2_PfS3_S3_S2_S2_S2_S2_S2_S2_E10dSb_shared+108];
	fma.rn.f32 	%f953, %f1189, %f952, %f951;
	ld.shared.f32 	%f954, [_ZZ34rwkv7_state_clampw_backward_kernelI13__nv_bfloat16Li32ELi16EEviiPT_S2_S2_S2_S2_S2_S2_PfS3_S3_S2_S2_S2_S2_S2_S2_E10dSb_shared+112];
	fma.rn.f32 	%f955, %f1188, %f954, %f953;
	ld.shared.f32 	%f956, [_ZZ34rwkv7_state_clampw_backward_kernelI13__nv_bfloat16Li32ELi16EEviiPT_S2_S2_S2_S2_S2_S2_PfS3_S3_S2_S2_S2_S2_S2_S2_E10dSb_shared+116];
	fma.rn.f32 	%f957, %f1187, %f956, %f955;
	ld.shared.f32 	%f958, [_ZZ34rwkv7_state_clampw_backward_kernelI13__nv_bfloat16Li32ELi16EEviiPT_S2_S2_S2_S2_S2_S2_PfS3_S3_S2_S2_S2_S2_S2_S2_E10dSb_shared+120];
	fma.rn.f32 	%f959, %f1186, %f958, %f957;
	ld.shared.f32 	%f960, [_ZZ34rwkv7_state_clampw_backward_kernelI13__nv_bfloat16Li32ELi16EEviiPT_S2_S2_S2_S2_S2_S2_PfS3_S3_S2_S2_S2_S2_S2_S2_E10dSb_shared+124];
	fma.rn.f32 	%f316, %f1185, %f960, %f959;
	// begin inline asm
	{  cvt.rn.bf16.f32 %rs13, %f316;}

	// end inline asm
	cvta.to.global.u64 	%rd52, %rd74;
	add.s64 	%rd53, %rd52, %rd42;
	st.global.u16 	[%rd53], %rs13;
	ld.shared.f32 	%f961, [_ZZ34rwkv7_state_clampw_backward_kernelI13__nv_bfloat16Li32ELi16EEviiPT_S2_S2_S2_S2_S2_S2_PfS3_S3_S2_S2_S2_S2_S2_S2_E1w];
	ld.shared.f32 	%f962, [_ZZ34rwkv7_state_clampw_backward_kernelI13__nv_bfloat16Li32ELi16EEviiPT_S2_S2_S2_S2_S2_S2_PfS3_S3_S2_S2_S2_S2_S2_S2_E1a];
	mul.f32 	%f963, %f892, %f962;
	fma.rn.f32 	%f1248, %f391, %f961, %f963;
	mul.f32 	%f964, %f301, %f898;
	fma.rn.f32 	%f1184, %f382, %f392, %f964;
	ld.shared.f32 	%f965, [_ZZ34rwkv7_state_clampw_backward_kernelI13__nv_bfloat16Li32ELi16EEviiPT_S2_S2_S2_S2_S2_S2_PfS3_S3_S2_S2_S2_S2_S2_S2_E1w+4];
	ld.shared.f32 	%f966, [_ZZ34rwkv7_state_clampw_backward_kernelI13__nv_bfloat16Li32ELi16EEviiPT_S2_S2_S2_S2_S2_S2_PfS3_S3_S2_S2_S2_S2_S2_S2_E1a+4];
	mul.f32 	%f967, %f892, %f966;
	fma.rn.f32 	%f1247, %f400, %f965, %f967;
	mul.f32 	%f968, %f301, %f900;
	fma.rn.f32 	%f1183, %f382, %f401, %f968;
	ld.shared.f32 	%f969, [_ZZ34rwkv7_state_clampw_backward_kernelI13__nv_bfloat16Li32ELi16EEviiPT_S2_S2_S2_S2_S2_S2_PfS3_S3_S2_S2_S2_S2_S2_S2_E1w+8];
	ld.shared.f32 	%f970, [_ZZ34rwkv7_state_clampw_backward_kernelI13__nv_bfloat16Li32ELi16EEviiPT_S2_S2_S2_S2_S2_S2_PfS3_S3_S2_S2_S2_S2_S2_S2_E1a+8];
	mul.f32 	%f971, %f892, %f970;
	fma.rn.f32 	%f1246, %f409, %f969, %f971;
	mul.f32 	%f972, %f301, %f902;
	fma.rn.f32 	%f1182, %f382, %f410, %f972;
	ld.shared.f32 	%f973, [_ZZ34rwkv7_state_clampw_backward_kernelI13__nv_bfloat16Li32ELi16EEviiPT_S2_S2_S2_S2_S2_S2_PfS3_S3_S2_S2_S2_S2_S2_S2_E1w+12];
	ld.shared.f32 	%f974, [_ZZ34rwkv7_state_clampw_backward_kernelI13__nv_bfloat16Li32ELi16EEviiPT_S2_S2_S2_S2_S2_S2_PfS3_S3_S2_S2_S2_S2_S2_S2_E1a+12];
	mul.f32 	%f975, %f892, %f974;
	fma.rn.f32 	%f1245, %f418, %f973, %f975;
	mul.f32 	%f976, %f301, %f904;
	fma.rn.f32 	%f1181, %f382, %f419, %f976;
	ld.shared.f32 	%f977, [_ZZ34rwkv7_state_clampw_backward_kernelI13__nv_bfloat16Li32ELi16EEviiPT_S2_S2_S2_S2_S2_S2_PfS3_S3_S2_S2_S2_S2_S2_S2_E1w+16];
	ld.shared.f32 	%f978, [_ZZ34rwkv7_state_clampw_backward_kernelI13__nv_bfloat16Li32ELi16EEviiPT_S2_S2_S2_S2_S2_S2_PfS3_S3_S2_S2_S2_S2_S2_S2_E1a+16];
	mul.f32 	%f979, %f892, %f978;
	fma.rn.f32 	%f1244, %f427, %f977, %f979;
	mul.f32 	%f980, %f301, %f906;
	fma.rn.f32 	%f1180, %f382, %f428, %f980;
	ld.shared.f32 	%f981, [_ZZ34rwkv7_state_clampw_backward_kernelI13__nv_bfloat16Li32ELi16EEviiPT_S2_S2_S2_S2_S2_S2_PfS3_S3_S2_S2_S2_S2_S2_S2_E1w+20];
	ld.shared.f32 	%f982, [_ZZ34rwkv7_state_clampw_backward_kernelI13__nv_bfloat16Li32ELi16EEviiPT_S2_S2_S2_S2_S2_S2_PfS3_S3_S2_S2_S2_S2_S2_S2_E1a+20];
	mul.f32 	%f983, %f892, %f982;
	fma.rn.f32 	%f1243, %f436, %f981, %f983;
	mul.f32 	%f984, %f301, %f908;
	fma.rn.f32 	%f1179, %f382, %f437, %f984;
	ld.shared.f32 	%f985, [_ZZ34rwkv7_state_clampw_backward_kernelI13__nv_bfloat16Li32ELi16EEviiPT_S2_S2_S2_S2_S2_S2_PfS3_S3_S2_S2_S2_S2_S2_S2_E1w+24];
	ld.shared.f32 	%f986, [_ZZ34rwkv7_state_clampw_backward_kernelI13__nv_bfloat16Li32ELi16EEviiPT_S2_S2_S2_S2_S2_S2_PfS3_S3_S2_S2_S2_S2_S2_S2_E1a+24];
	mul.f32 	%f987, %f892, %f986;
	fma.rn.f32 	%f1242, %f445, %f985, %f987;
	mul.f32 	%f988, %f301, %f910;
	fma.rn.f32 	%f1178, %f382, %f446, %f988;
	ld.shared.f32 	%f989, [_ZZ34rwkv7_state_clampw_backward_kernelI13__nv_bfloat16Li32ELi16EEviiPT_S2_S2_S2_S2_S2_S2_PfS3_S3_S2_S2_S2_S2_S2_S2_E1w+28];
	ld.shared.f32 	%f990, [_ZZ34rwkv7_state_clampw_backward_kernelI13__nv_bfloat16Li32ELi16EEviiPT_S2_S2_S2_S2_S2_S2_PfS3_S3_S2_S2_S2_S2_S2_S2_E1a+28];
	mul.f32 	%f991, %f892, %f990;
	fma.rn.f32 	%f1241, %f454, %f989, %f991;
	mul.f32 	%f992, %f301, %f912;
	fma.rn.f32 	%f1177, %f382, %f455, %f992;
	ld.shared.f32 	%f993, [_ZZ34rwkv7_state_clampw_backward_kernelI13__nv_bfloat16Li32ELi16EEviiPT_S2_S2_S2_S2_S2_S2_PfS3_S3_S2_S2_S2_S2_S2_S2_E1w+32];
	ld.shared.f32 	%f994, [_ZZ34rwkv7_state_clampw_backward_kernelI13__nv_bfloat16Li32ELi16EEviiPT_S2_S2_S2_S2_S2_S2_PfS3_S3_S2_S2_S2_S2_S2_S2_E1a+32];
	mul.f32 	%f995, %f892, %f994;
	fma.rn.f32 	%f1240, %f463, %f993, %f995;
	mul.f32 	%f996, %f301, %f914;
	fma.rn.f32 	%f1176, %f382, %f464, %f996;
	ld.shared.f32 	%f997, [_ZZ34rwkv7_state_clampw_backward_kernelI13__nv_bfloat16Li32ELi16EEviiPT_S2_S2_S2_S2_S2_S2_PfS3_S3_S2_S2_S2_S2_S2_S2_E1w+36];
	ld.shared.f32 	%f998, [_ZZ34rwkv7_state_clampw_backward_kernelI13__nv_bfloat16Li32ELi16EEviiPT_S2_S2_S2_S2_S2_S2_PfS3_S3_S2_S2_S2_S2_S2_S2_E1a+36];
	mul.f32 	%f999, %f892, %f998;
	fma.rn.f32 	%f1239, %f472, %f997, %f999;
	mul.f32 	%f1000, %f301, %f916;
	fma.rn.f32 	%f1175, %f382, %f473, %f1000;
	ld.shared.f32 	%f1001, [_ZZ34rwkv7_state_clampw_backward_kernelI13__nv_bfloat16Li32ELi16EEviiPT_S2_S2_S2_S2_S2_S2_PfS3_S3_S2_S2_S2_S2_S2_S2_E1w+40];
	ld.shared.f32 	%f1002, [_ZZ34rwkv7_state_clampw_backward_kernelI13__nv_bfloat16Li32ELi16EEviiPT_S2_S2_S2_S2_S2_S2_PfS3_S3_S2_S2_S2_S2_S2_S2_E1a+40];
	mul.f32 	%f1003, %f892, %f1002;
	fma.rn.f32 	%f1238, %f481, %f1001, %f1003;
	mul.f32 	%f1004, %f301, %f918;
	fma.rn.f32 	%f1174, %f382, %f482, %f1004;
	ld.shared.f32 	%f1005, [_ZZ34rwkv7_state_clampw_backward_kernelI13__nv_bfloat16Li32ELi16EEviiPT_S2_S2_S2_S2_S2_S2_PfS3_S3_S2_S2_S2_S2_S2_S2_E1w+44];
	ld.shared.f32 	%f1006, [_ZZ34rwkv7_state_clampw_backward_kernelI13__nv_bfloat16Li32ELi16EEviiPT_S2_S2_S2_S2_S2_S2_PfS3_S3_S2_S2_S2_S2_S2_S2_E1a+44];
	mul.f32 	%f1007, %f892, %f1006;
	fma.rn.f32 	%f1237, %f490, %f1005, %f1007;
	mul.f32 	%f1008, %f301, %f920;
	fma.rn.f32 	%f1173, %f382, %f491, %f1008;
	ld.shared.f32 	%f1009, [_ZZ34rwkv7_state_clampw_backward_kernelI13__nv_bfloat16Li32ELi16EEviiPT_S2_S2_S2_S2_S2_S2_PfS3_S3_S2_S2_S2_S2_S2_S2_E1w+48];
	ld.shared.f32 	%f1010, [_ZZ34rwkv7_state_clampw_backward_kernelI13__nv_bfloat16Li32ELi16EEviiPT_S2_S2_S2_S2_S2_S2_PfS3_S3_S2_S2_S2_S2_S2_S2_E1a+48];
	mul.f32 	%f1011, %f892, %f1010;
	fma.rn.f32 	%f1236, %f499, %f1009, %f1011;
	mul.f32 	%f1012, %f301, %f922;
	fma.rn.f32 	%f1172, %f382, %f500, %f1012;
	ld.shared.f32 	%f1013, [_ZZ34rwkv7_state_clampw_backward_kernelI13__nv_bfloat16Li32ELi16EEviiPT_S2_S2_S2_S2_S2_S2_PfS3_S3_S2_S2_S2_S2_S2_S2_E1w+52];
	ld.shared.f32 	%f1014, [_ZZ34rwkv7_state_clampw_backward_kernelI13__nv_bfloat16Li32ELi16EEviiPT_S2_S2_S2_S2_S2_S2_PfS3_S3_S2_S2_S2_S2_S2_S2_E1a+52];
	mul.f32 	%f1015, %f892, %f1014;
	fma.rn.f32 	%f1235, %f508, %f1013, %f1015;
	mul.f32 	%f1016, %f301, %f924;
	fma.rn.f32 	%f1171, %f382, %f509, %f1016;
	ld.shared.f32 	%f1017, [_ZZ34rwkv7_state_clampw_backward_kernelI13__nv_bfloat16Li32ELi16EEviiPT_S2_S2_S2_S2_S2_S2_PfS3_S3_S2_S2_S2_S2_S2_S2_E1w+56];
	ld.shared.f32 	%f1018, [_ZZ34rwkv7_state_clampw_backward_kernelI13__nv_bfloat16Li32ELi16EEviiPT_S2_S2_S2_S2_S2_S2_PfS3_S3_S2_S2_S2_S2_S2_S2_E1a+56];
	mul.f32 	%f1019, %f892, %f1018;
	fma.rn.f32 	%f1234, %f517, %f1017, %f1019;
	mul.f32 	%f1020, %f301, %f926;
	fma.rn.f32 	%f1170, %f382, %f518, %f1020;
	ld.shared.f32 	%f1021, [_ZZ34rwkv7_state_clampw_backward_kernelI13__nv_bfloat16Li32ELi16EEviiPT_S2_S2_S2_S2_S2_S2_PfS3_S3_S2_S2_S2_S2_S2_S2_E1w+60];
	ld.shared.f32 	%f1022, [_ZZ34rwkv7_state_clampw_backward_kernelI13__nv_bfloat16Li32ELi16EEviiPT_S2_S2_S2_S2_S2_S2_PfS3_S3_S2_S2_S2_S2_S2_S2_E1a+60];
	mul.f32 	%f1023, %f892, %f1022;
	fma.rn.f32 	%f1233, %f526, %f1021, %f1023;
	mul.f32 	%f1024, %f301, %f928;
	fma.rn.f32 	%f1169, %f382, %f527, %f1024;
	ld.shared.f32 	%f1025, [_ZZ34rwkv7_state_clampw_backward_kernelI13__nv_bfloat16Li32ELi16EEviiPT_S2_S2_S2_S2_S2_S2_PfS3_S3_S2_S2_S2_S2_S2_S2_E1w+64];
	ld.shared.f32 	%f1026, [_ZZ34rwkv7_state_clampw_backward_kernelI13__nv_bfloat16Li32ELi16EEviiPT_S2_S2_S2_S2_S2_S2_PfS3_S3_S2_S2_S2_S2_S2_S2_E1a+64];
	mul.f32 	%f1027, %f892, %f1026;
	fma.rn.f32 	%f1232, %f535, %f1025, %f1027;
	mul.f32 	%f1028, %f301, %f930;
	fma.rn.f32 	%f1168, %f382, %f536, %f1028;
	ld.shared.f32 	%f1029, [_ZZ34rwkv7_state_clampw_backward_kernelI13__nv_bfloat16Li32ELi16EEviiPT_S2_S2_S2_S2_S2_S2_PfS3_S3_S2_S2_S2_S2_S2_S2_E1w+68];
	ld.shared.f32 	%f1030, [_ZZ34rwkv7_state_clampw_backward_kernelI13__nv_bfloat16Li32ELi16EEviiPT_S2_S2_S2_S2_S2_S2_PfS3_S3_S2_S2_S2_S2_S2_S2_E1a+68];
	mul.f32 	%f1031, %f892, %f1030;
	fma.rn.f32 	%f1231, %f544, %f1029, %f1031;
	mul.f32 	%f1032, %f301, %f932;
	fma.rn.f32 	%f1167, %f382, %f545, %f1032;
	ld.shared.f32 	%f1033, [_ZZ34rwkv7_state_clampw_backward_kernelI13__nv_bfloat16Li32ELi16EEviiPT_S2_S2_S2_S2_S2_S2_PfS3_S3_S2_S2_S2_S2_S2_S2_E1w+72];
	ld.shared.f32 	%f1034, [_ZZ34rwkv7_state_clampw_backward_kernelI13__nv_bfloat16Li32ELi16EEviiPT_S2_S2_S2_S2_S2_S2_PfS3_S3_S2_S2_S2_S2_S2_S2_E1a+72];
	mul.f32 	%f1035, %f892, %f1034;
	fma.rn.f32 	%f1230, %f553, %f1033, %f1035;
	mul.f32 	%f1036, %f301, %f934;
	fma.rn.f32 	%f1166, %f382, %f554, %f1036;
	ld.shared.f32 	%f1037, [_ZZ34rwkv7_state_clampw_backward_kernelI13__nv_bfloat16Li32ELi16EEviiPT_S2_S2_S2_S2_S2_S2_PfS3_S3_S2_S2_S2_S2_S2_S2_E1w+76];
	ld.shared.f32 	%f1038, [_ZZ34rwkv7_state_clampw_backward_kernelI13__nv_bfloat16Li32ELi16EEviiPT_S2_S2_S2_S2_S2_S2_PfS3_S3_S2_S2_S2_S2_S2_S2_E1a+76];
	mul.f32 	%f1039, %f892, %f1038;
	fma.rn.f32 	%f1229, %f562, %f1037, %f1039;
	mul.f32 	%f1040, %f301, %f936;
	fma.rn.f32 	%f1165, %f382, %f563, %f1040;
	ld.shared.f32 	%f1041, [_ZZ34rwkv7_state_clampw_backward_kernelI13__nv_bfloat16Li32ELi16EEviiPT_S2_S2_S2_S2_S2_S2_PfS3_S3_S2_S2_S2_S2_S2_S2_E1w+80];
	ld.shared.f32 	%f1042, [_ZZ34rwkv7_state_clampw_backward_kernelI13__nv_bfloat16Li32ELi16EEviiPT_S2_S2_S2_S2_S2_S2_PfS3_S3_S2_S2_S2_S2_S2_S2_E1a+80];
	mul.f32 	%f1043, %f892, %f1042;
	fma.rn.f32 	%f1228, %f571, %f1041, %f1043;
	mul.f32 	%f1044, %f301, %f938;
	fma.rn.f32 	%f1164, %f382, %f572, %f1044;
	ld.shared.f32 	%f1045, [_ZZ34rwkv7_state_clampw_backward_kernelI13__nv_bfloat16Li32ELi16EEviiPT_S2_S2_S2_S2_S2_S2_PfS3_S3_S2_S2_S2_S2_S2_S2_E1w+84];
	ld.shared.f32 	%f1046, [_ZZ34rwkv7_state_clampw_backward_kernelI13__nv_bfloat16Li32ELi16EEviiPT_S2_S2_S2_S2_S2_S2_PfS3_S3_S2_S2_S2_S2_S2_S2_E1a+84];
	mul.f32 	%f1047, %f892, %f1046;
	fma.rn.f32 	%f1227, %f580, %f1045, %f1047;
	mul.f32 	%f1048, %f301, %f940;
	fma.rn.f32 	%f1163, %f382, %f581, %f1048;
	ld.shared.f32 	%f1049, [_ZZ34rwkv7_state_clampw_backward_kernelI13__nv_bfloat16Li32ELi16EEviiPT_S2_S2_S2_S2_S2_S2_PfS3_S3_S2_S2_S2_S2_S2_S2_E1w+88];
	ld.shared.f32 	%f1050, [_ZZ34rwkv7_state_clampw_backward_kernelI13__nv_bfloat16Li32ELi16EEviiPT_S2_S2_S2_S2_S2_S2_PfS3_S3_S2_S2_S2_S2_S2_S2_E1a+88];
	mul.f32 	%f1051, %f892, %f1050;
	fma.rn.f32 	%f1226, %f589, %f1049, %f1051;
	mul.f32 	%f1052, %f301, %f942;
	fma.rn.f32 	%f1162, %f382, %f590, %f1052;
	ld.shared.f32 	%f1053, [_ZZ34rwkv7_state_clampw_backward_kernelI13__nv_bfloat16Li32ELi16EEviiPT_S2_S2_S2_S2_S2_S2_PfS3_S3_S2_S2_S2_S2_S2_S2_E1w+92];
	ld.shared.f32 	%f1054, [_ZZ34rwkv7_state_clampw_backward_kernelI13__nv_bfloat16Li32ELi16EEviiPT_S2_S2_S2_S2_S2_S2_PfS3_S3_S2_S2_S2_S2_S2_S2_E1a+92];
	mul.f32 	%f1055, %f892, %f1054;
	fma.rn.f32 	%f1225, %f598, %f1053, %f1055;
	mul.f32 	%f1056, %f301, %f944;
	fma.rn.f32 	%f1161, %f382, %f599, %f1056;
	ld.shared.f32 	%f1057, [_ZZ34rwkv7_state_clampw_backward_kernelI13__nv_bfloat16Li32ELi16EEviiPT_S2_S2_S2_S2_S2_S2_PfS3_S3_S2_S2_S2_S2_S2_S2_E1w+96];
	ld.shared.f32 	%f1058, [_ZZ34rwkv7_state_clampw_backward_kernelI13__nv_bfloat16Li32ELi16EEviiPT_S2_S2_S2_S2_S2_S2_PfS3_S3_S2_S2_S2_S2_S2_S2_E1a+96];
	mul.f32 	%f1059, %f892, %f1058;
	fma.rn.f32 	%f1224, %f607, %f1057, %f1059;
	mul.f32 	%f1060, %f301, %f946;
	fma.rn.f32 	%f1160, %f382, %f608, %f1060;
	ld.shared.f32 	%f1061, [_ZZ34rwkv7_state_clampw_backward_kernelI13__nv_bfloat16Li32ELi16EEviiPT_S2_S2_S2_S2_S2_S2_PfS3_S3_S2_S2_S2_S2_S2_S2_E1w+100];
	ld.shared.f32 	%f1062, [_ZZ34rwkv7_state_clampw_backward_kernelI13__nv_bfloat16Li32ELi16EEviiPT_S2_S2_S2_S2_S2_S2_PfS3_S3_S2_S2_S2_S2_S2_S2_E1a+100];
	mul.f32 	%f1063, %f892, %f1062;
	fma.rn.f32 	%f1223, %f616, %f1061, %f1063;
	mul.f32 	%f1064, %f301, %f948;
	fma.rn.f32 	%f1159, %f382, %f617, %f1064;
	ld.shared.f32 	%f1065, [_ZZ34rwkv7_state_clampw_backward_kernelI13__nv_bfloat16Li32ELi16EEviiPT_S2_S2_S2_S2_S2_S2_PfS3_S3_S2_S2_S2_S2_S2_S2_E1w+104];
	ld.shared.f32 	%f1066, [_ZZ34rwkv7_state_clampw_backward_kernelI13__nv_bfloat16Li32ELi16EEviiPT_S2_S2_S2_S2_S2_S2_PfS3_S3_S2_S2_S2_S2_S2_S2_E1a+104];
	mul.f32 	%f1067, %f892, %f1066;
	fma.rn.f32 	%f1222, %f625, %f1065, %f1067;
	mul.f32 	%f1068, %f301, %f950;
	fma.rn.f32 	%f1158, %f382, %f626, %f1068;
	ld.shared.f32 	%f1069, [_ZZ34rwkv7_state_clampw_backward_kernelI13__nv_bfloat16Li32ELi16EEviiPT_S2_S2_S2_S2_S2_S2_PfS3_S3_S2_S2_S2_S2_S2_S2_E1w+108];
	ld.shared.f32 	%f1070, [_ZZ34rwkv7_state_clampw_backward_kernelI13__nv_bfloat16Li32ELi16EEviiPT_S2_S2_S2_S2_S2_S2_PfS3_S3_S2_S2_S2_S2_S2_S2_E1a+108];
	mul.f32 	%f1071, %f892, %f1070;
	fma.rn.f32 	%f1221, %f634, %f1069, %f1071;
	mul.f32 	%f1072, %f301, %f952;
	fma.rn.f32 	%f1157, %f382, %f635, %f1072;
	ld.shared.f32 	%f1073, [_ZZ34rwkv7_state_clampw_backward_kernelI13__nv_bfloat16Li32ELi16EEviiPT_S2_S2_S2_S2_S2_S2_PfS3_S3_S2_S2_S2_S2_S2_S2_E1w+112];
	ld.shared.f32 	%f1074, [_ZZ34rwkv7_state_clampw_backward_kernelI13__nv_bfloat16Li32ELi16EEviiPT_S2_S2_S2_S2_S2_S2_PfS3_S3_S2_S2_S2_S2_S2_S2_E1a+112];
	mul.f32 	%f1075, %f892, %f1074;
	fma.rn.f32 	%f1220, %f643, %f1073, %f1075;
	mul.f32 	%f1076, %f301, %f954;
	fma.rn.f32 	%f1156, %f382, %f644, %f1076;
	ld.shared.f32 	%f1077, [_ZZ34rwkv7_state_clampw_backward_kernelI13__nv_bfloat16Li32ELi16EEviiPT_S2_S2_S2_S2_S2_S2_PfS3_S3_S2_S2_S2_S2_S2_S2_E1w+116];
	ld.shared.f32 	%f1078, [_ZZ34rwkv7_state_clampw_backward_kernelI13__nv_bfloat16Li32ELi16EEviiPT_S2_S2_S2_S2_S2_S2_PfS3_S3_S2_S2_S2_S2_S2_S2_E1a+116];
	mul.f32 	%f1079, %f892, %f1078;
	fma.rn.f32 	%f1219, %f652, %f1077, %f1079;
	mul.f32 	%f1080, %f301, %f956;
	fma.rn.f32 	%f1155, %f382, %f653, %f1080;
	ld.shared.f32 	%f1081, [_ZZ34rwkv7_state_clampw_backward_kernelI13__nv_bfloat16Li32ELi16EEviiPT_S2_S2_S2_S2_S2_S2_PfS3_S3_S2_S2_S2_S2_S2_S2_E1w+120];
	ld.shared.f32 	%f1082, [_ZZ34rwkv7_state_clampw_backward_kernelI13__nv_bfloat16Li32ELi16EEviiPT_S2_S2_S2_S2_S2_S2_PfS3_S3_S2_S2_S2_S2_S2_S2_E1a+120];
	mul.f32 	%f1083, %f892, %f1082;
	fma.rn.f32 	%f1218, %f661, %f1081, %f1083;
	mul.f32 	%f1084, %f301, %f958;
	fma.rn.f32 	%f1154, %f382, %f662, %f1084;
	ld.shared.f32 	%f1085, [_ZZ34rwkv7_state_clampw_backward_kernelI13__nv_bfloat16Li32ELi16EEviiPT_S2_S2_S2_S2_S2_S2_PfS3_S3_S2_S2_S2_S2_S2_S2_E1w+124];
	ld.shared.f32 	%f1086, [_ZZ34rwkv7_state_clampw_backward_kernelI13__nv_bfloat16Li32ELi16EEviiPT_S2_S2_S2_S2_S2_S2_PfS3_S3_S2_S2_S2_S2_S2_S2_E1a+124];
	mul.f32 	%f1087, %f892, %f1086;
	fma.rn.f32 	%f1217, %f670, %f1085, %f1087;
	mul.f32 	%f1088, %f301, %f960;
	fma.rn.f32 	%f1153, %f382, %f671, %f1088;
	shl.b32 	%r57, %r65, 5;
	sub.s32 	%r68, %r68, %r57;
	add.s32 	%r67, %r67, -64;
	setp.gt.u32 	%p3, %r69, 1;
	add.s32 	%r69, %r69, -1;
	@%p3 bra 	$L__BB34_2;
$L__BB34_5:
	ld.param.u64 	%rd69, [_Z34rwkv7_state_clampw_backward_kernelI13__nv_bfloat16Li32ELi16EEviiPT_S2_S2_S2_S2_S2_S2_PfS3_S3_S2_S2_S2_S2_S2_S2__param_11];
	ld.param.u32 	%r66, [_Z34rwkv7_state_clampw_backward_kernelI13__nv_bfloat16Li32ELi16EEviiPT_S2_S2_S2_S2_S2_S2_PfS3_S3_S2_S2_S2_S2_S2_S2__param_1];
	cvta.to.global.u64 	%rd54, %rd69;
	mov.u32 	%r58, %tid.x;
	shl.b32 	%r59, %r58, 5;
	cvt.u64.u32 	%rd55, %r59;
	mov.u32 	%r60, %ctaid.y;
	mov.u32 	%r61, %ctaid.x;
	mad.lo.s32 	%r62, %r66, %r60, %r61;
	mul.wide.s32 	%rd56, %r62, 1024;
	add.s64 	%rd57, %rd56, %rd55;
	shl.b64 	%rd58, %rd57, 2;
	add.s64 	%rd59, %rd54, %rd58;
	st.global.f32 	[%rd59], %f1248;
	st.global.f32 	[%rd59+4], %f1247;
	st.global.f32 	[%rd59+8], %f1246;
	st.global.f32 	[%rd59+12], %f1245;
	st.global.f32 	[%rd59+16], %f1244;
	st.global.f32 	[%rd59+20], %f1243;
	st.global.f32 	[%rd59+24], %f1242;
	st.global.f32 	[%rd59+28], %f1241;
	st.global.f32 	[%rd59+32], %f1240;
	st.global.f32 	[%rd59+36], %f1239;
	st.global.f32 	[%rd59+40], %f1238;
	st.global.f32 	[%rd59+44], %f1237;
	st.global.f32 	[%rd59+48], %f1236;
	st.global.f32 	[%rd59+52], %f1235;
	st.global.f32 	[%rd59+56], %f1234;
	st.global.f32 	[%rd59+60], %f1233;
	st.global.f32 	[%rd59+64], %f1232;
	st.global.f32 	[%rd59+68], %f1231;
	st.global.f32 	[%rd59+72], %f1230;
	st.global.f32 	[%rd59+76], %f1229;
	st.global.f32 	[%rd59+80], %f1228;
	st.global.f32 	[%rd59+84], %f1227;
	st.global.f32 	[%rd59+88], %f1226;
	st.global.f32 	[%rd59+92], %f1225;
	st.global.f32 	[%rd59+96], %f1224;
	st.global.f32 	[%rd59+100], %f1223;
	st.global.f32 	[%rd59+104], %f1222;
	st.global.f32 	[%rd59+108], %f1221;
	st.global.f32 	[%rd59+112], %f1220;
	st.global.f32 	[%rd59+116], %f1219;
	st.global.f32 	[%rd59+120], %f1218;
	st.global.f32 	[%rd59+124], %f1217;
	ret;

}
	// .globl	_Z34rwkv7_state_clampw_backward_kernelI13__nv_bfloat16Li64ELi16EEviiPT_S2_S2_S2_S2_S2_S2_PfS3_S3_S2_S2_S2_S2_S2_S2_
.visible .entry _Z34rwkv7_state_clampw_backward_kernelI13__nv_bfloat16Li64ELi16EEviiPT_S2_S2_S2_S2_S2_S2_PfS3_S3_S2_S2_S2_S2_S2_S2_(
	.param .u32 _Z34rwkv7_state_clampw_backward_kernelI13__nv_bfloat16Li64ELi16EEviiPT_S2_S2_S2_S2_S2_S2_PfS3_S3_S2_S2_S2_S2_S2_S2__param_0,
	.param .u32 _Z34rwkv7_state_clampw_backward_kernelI13__nv_bfloat16Li64ELi16EEviiPT_S2_S2_S2_S2_S2_S2_PfS3_S3_S2_S2_S2_S2_S2_S2__param_1,
	.param .u64 .ptr .align 1 _Z34rwkv7_state_clampw_backward_kernelI13__nv_bfloat16Li64ELi16EEviiPT_S2_S2_S2_S2_S2_S2_PfS3_S3_S2_S2_S2_S2_S2_S2__param_2,
	.param .u64 .ptr .align 1 _Z34rwkv7_state_clampw_backward_kernelI13__nv_bfloat16Li64ELi16EEviiPT_S2_S2_S2_S2_S2_S2_PfS3_S3_S2_S2_S2_S2_S2_S2__param_3,
	.param .u64 .ptr .align 1 _Z34rwkv7_state_clampw_backward_kernelI13__nv_bfloat16Li64ELi16EEviiPT_S2_S2_S2_S2_S2_S2_PfS3_S3_S2_S2_S2_S2_S2_S2__param_4,
	.param .u64 .ptr .align 1 _Z34rwkv7_state_clampw_backward_kernelI13__nv_bfloat16Li64ELi16EEviiPT_S2_S2_S2_S2_S2_S2_PfS3_S3_S2_S2_S2_S2_S2_S2__param_5,
	.param .u64 .ptr .align 1 _Z34rwkv7_state_clampw_backward_kernelI13__nv_bfloat16Li64ELi16EEviiPT_S2_S2_S2_S2_S2_S2_PfS3_S3_S2_S2_S2_S2_S2_S2__param_6,
	.param .u64 .ptr .align 1 _Z34rwkv7_state_clampw_backward_kernelI13__nv_bfloat16Li64ELi16EEviiPT_S2_S2_S2_S2_S2_S2_PfS3_S3_S2_S2_S2_S2_S2_S2__param_7,
	.param .u64 .ptr .align 1 _Z34rwkv7_state_clampw_backward_kernelI13__nv_bfloat16Li64ELi16EEviiPT_S2_S2_S2_S2_S2_S2_PfS3_S3_S2_S2_S2_S2_S2_S2__param_8,
	.param .u64 .ptr .align 1 _Z34rwkv7_state_clampw_backward_kernelI13__nv_bfloat16Li64ELi16EEviiPT_S2_S2_S2_S2_S2_S2_PfS3_S3_S2_S2_S2_S2_S2_S2__param_9,
	.param .u64 .ptr .align 1 _Z34rwkv7_state_clampw_backward_kernelI13__nv_bfloat16Li64ELi16EEviiPT_S2_S2_S2_S2_S2_S2_PfS3_S3_S2_S2_S2_S2_S2_S2__param_10,
	.param .u64 .ptr .align 1 _Z34rwkv7_state_clampw_backward_kernelI13__nv_bfloat16Li64ELi16EEviiPT_S2_S2_S2_S2_S2_S2_PfS3_S3_S2_S2_S2_S2_S2_S2__param_11,
	.param .u64 .ptr .align 1 _Z34rwkv7_state_clampw_backward_kernelI13__nv_bfloat16Li64ELi16EEviiPT_S2_S2_S2_S2_S2_S2_PfS3_S3_S2_S2_S2_S2_S2_S2__param_12,
	.param .u64 .ptr .align 1 _Z34rwkv7_state_clampw_backward_kernelI13__nv_bfloat16Li64ELi16EEviiPT_S2_S2_S2_S2_S2_S2_PfS3_S3_S2_S2_S2_S2_S2_S2__param_13,
	.param .u64 .ptr .align 1 _Z34rwkv7_state_clampw_backward_kernelI13__nv_bfloat16Li64ELi16EEviiPT_S2_S2_S2_S2_S2_S2_PfS3_S3_S2_S2_S2_S2_S2_S2__param_14,
	.param .u64 .ptr .align 1 _Z34rwkv7_state_clampw_backward_kernelI13__nv_bfloat16Li64ELi16EEviiPT_S2_S2_S2_S2_S2_S2_PfS3_S3_S2_S2_S2_S2_S2_S2__param_15,
	.param .u64 .ptr .align 1 _Z34rwkv7_state_clampw_backward_kernelI13__nv_bfloat16Li64ELi16EEviiPT_S2_S2_S2_S2_S2_S2_PfS3_S3_S2_S2_S2_S2_S2_S2__param_16,
	.param .u64 .ptr .align 1 _Z34rwkv7_state_clampw_backward_kernelI13__nv_bfloat16Li64ELi16EEviiPT_S2_S2_S2_S2_S2_S2_PfS3_S3_S2_S2_S2_S2_S2_S2__param_17
)
{
	.reg .pred 	%p<4>;
	.reg .b16 	%rs<14>;
	.reg .b32 	%r<70>;
	.reg .b32 	%f<2465>;
	.reg .b64 	%rd<76>;
	// demoted variable
	.shared .align 4 .b8 _ZZ34rwkv7_state_clampw_backward_kernelI13__nv_bfloat16Li64ELi16EEviiPT_S2_S2_S2_S2_S2_S2_PfS3_S3_S2_S2_S2_S2_S2_S2_E1r[256];
	// demoted variable
	.shared .align 4 .b8 _ZZ34rwkv7_state_clampw_backward_kernelI13__nv_bfloat16Li64ELi16EEviiPT_S2_S2_S2_S2_S2_S2_PfS3_S3_S2_S2_S2_S2_S2_S2_E1w[256];
	// demoted variable
	.shared .align 4 .b8 _ZZ34rwkv7_state_clampw_backward_kernelI13__nv_bfloat16Li64ELi16EEviiPT_S2_S2_S2_S2_S2_S2_PfS3_S3_S2_S2_S2_S2_S2_S2_E1k[256];
	// demoted variable
	.shared .align 4 .b8 _ZZ34rwkv7_state_clampw_backward_kernelI13__nv_bfloat16Li64ELi16EEviiPT_S2_S2_S2_S2_S2_S2_PfS3_S3_S2_S2_S2_S2_S2_S2_E1v[256];
	// demoted variable
	.shared .align 4 .b8 _ZZ34rwkv7_state_clampw_backward_kernelI13__nv_bfloat16Li64ELi16EEviiPT_S2_S2_S2_S2_S2_S2_PfS3_S3_S2_S2_S2_S2_S2_S2_E1a[256];
	// demoted variable
	.shared .align 4 .b8 _ZZ34rwkv7_state_clampw_backward_kernelI13__nv_bfloat16Li64ELi16EEviiPT_S2_S2_S2_S2_S2_S2_PfS3_S3_S2_S2_S2_S2_S2_S2_E1b[256];
	// demoted variable
	.shared .align 4 .b8 _ZZ34rwkv7_state_clampw_backward_kernelI13__nv_bfloat16Li64ELi16EEviiPT_S2_S2_S2_S2_S2_S2_PfS3_S3_S2_S2_S2_S2_S2_S2_E2dy[256];
	// demoted variable
	.shared .align 4 .b8 _ZZ34rwkv7_state_clampw_backward_kernelI13__nv_bfloat16Li64ELi16EEviiPT_S2_S2_S2_S2_S2_S2_PfS3_S3_S2_S2_S2_S2_S2_S2_E2sa[256];
	// demoted variable
	.shared .align 4 .b8 _ZZ34rwkv7_state_clampw_backward_kernelI13__nv_bfloat16Li64ELi16EEviiPT_S2_S2_S2_S2_S2_S2_PfS3_S3_S2_S2_S2_S2_S2_S2_E10dSb_shared[256];
	ld.param.u32 	%r69, [_Z34rwkv7_state_clampw_backward_kernelI13__nv_bfloat16Li64ELi16EEviiPT_S2_S2_S2_S2_S2_S2_PfS3_S3_S2_S2_S2_S2_S2_S2__param_0];
	ld.param.u32 	%r14, [_Z34rwkv7_state_clampw_backward_kernelI13__nv_bfloat16Li64ELi16EEviiPT_S2_S2_S2_S2_S2_S2_PfS3_S3_S2_S2_S2_S2_S2_S2__param_1];
	mov.u32 	%r15, %ctaid.y;
	mov.u32 	%r1, %ctaid.x;
	mov.u32 	%r2, %tid.x;
	mul.lo.s32 	%r3, %r14, %r15;
	setp.lt.s32 	%p1, %r69, 1;
	mov.f32 	%f2401, 0f00000000;
	mov.f32 	%f2402, %f2401;
	mov.f32 	%f2403, %f2401;
	mov.f32 	%f2404, %f2401;
	mov.f32 	%f2405, %f2401;
	mov.f32 	%f2406, %f2401;
	mov.f32 	%f2407, %f2401;
	mov.f32 	%f2408, %f2401;
	mov.f32 	%f2409, %f2401;
	mov.f32 	%f2410, %f2401;
	mov.f32 	%f2411, %f2401;
	mov.f32 	%f2412, %f2401;
	mov.f32 	%f2413, %f2401;
	mov.f32 	%f2414, %f2401;
	mov.f32 	%f2415, %f2401;
	mov.f32 	%f2416, %f2401;
	mov.f32 	%f2417, %f2401;
	mov.f32 	%f2418, %f2401;
	mov.f32 	%f2419, %f2401;
	mov.f32 	%f2420, %f2401;
	mov.f32 	%f2421, %f2401;
	mov.f32 	%f2422, %f2401;
	mov.f32 	%f2423, %f2401;
	mov.f32 	%f2424, %f2401;
	mov.f32 	%f2425, %f2401;
	mov.f32 	%f2426, %f2401;
	mov.f32 	%f2427, %f2401;
	mov.f32 	%f2428, %f2401;
	mov.f32 	%f2429, %f2401;
	mov.f32 	%f2430, %f2401;
	mov.f32 	%f2431, %f2401;
	mov.f32 	%f2432, %f2401;
	mov.f32 	%f2433, %f2401;
	mov.f32 	%f2434, %f2401;
	mov.f32 	%f2435, %f2401;
	mov.f32 	%f2436, %f2401;
	mov.f32 	%f2437, %f2401;
	mov.f32 	%f2438, %f2401;
	mov.f32 	%f2439, %f2401;
	mov.f32 	%f2440, %f2401;
	mov.f32 	%f2441, %f2401;
	mov.f32 	%f2442, %f2401;
	mov.f32 	%f2443, %f2401;
	mov.f32 	%f2444, %f2401;
	mov.f32 	%f2445, %f2401;
	mov.f32 	%f2446, %f2401;
	mov.f32 	%f2447, %f2401;
	mov.f32 	%f2448, %f2401;
	mov.f32 	%f2449, %f2401;
	mov.f32 	%f2450, %f2401;
	mov.f32 	%f2451, %f2401;
	mov.f32 	%f2452, %f2401;
	mov.f32 	%f2453, %f2401;
	mov.f32 	%f2454, %f2401;
	mov.f32 	%f2455, %f2401;
	mov.f32 	%f2456, %f2401;
	mov.f32 	%f2457, %f2401;
	mov.f32 	%f2458, %f2401;
	mov.f32 	%f2459, %f2401;
	mov.f32 	%f2460, %f2401;
	mov.f32 	%f2461, %f2401;
	mov.f32 	%f2462, %f2401;
	mov.f32 	%f2463, %f2401;
	mov.f32 	%f2464, %f2401;
	@%p1 bra 	$L__BB35_5;
	ld.param.u32 	%r63, [_Z34rwkv7_state_clampw_backward_kernelI13__nv_bfloat16Li64ELi16EEviiPT_S2_S2_S2_S2_S2_S2_PfS3_S3_S2_S2_S2_S2_S2_S2__param_1];
	mad.lo.s32 	%r16, %r3, %r69, %r1;
	shl.b32 	%r17, %r16, 6;
	add.s32 	%r18, %r69, -1;
	mul.lo.s32 	%r19, %r63, %r18;
	shl.b32 	%r20, %r19, 6;
	add.s32 	%r21, %r2, %r20;
	add.s32 	%r68, %r21, %r17;
	shl.b32 	%r67, %r69, 8;
	shr.s32 	%r22, %r69, 31;
	shr.u32 	%r23, %r22, 28;
	add.s32 	%r24, %r69, %r23;
	shr.s32 	%r6, %r24, 4;
	mov.f32 	%f2337, 0f00000000;
	shl.b32 	%r26, %r2, 2;
	mov.u32 	%r27, _ZZ34rwkv7_state_clampw_backward_kernelI13__nv_bfloat16Li64ELi16EEviiPT_S2_S2_S2_S2_S2_S2_PfS3_S3_S2_S2_S2_S2_S2_S2_E1r;
	add.s32 	%r28, %r27, %r26;
	shl.b32 	%r49, %r6, 12;
	mov.f32 	%f2338, %f2337;
	mov.f32 	%f2339, %f2337;
	mov.f32 	%f2340, %f2337;
	mov.f32 	%f2341, %f2337;
	mov.f32 	%f2342, %f2337;
	mov.f32 	%f2343, %f2337;
	mov.f32 	%f2344, %f2337;
	mov.f32 	%f2345, %f2337;
	mov.f32 	%f2346, %f2337;
	mov.f32 	%f2347, %f2337;
	mov.f32 	%f2348, %f2337;
	mov.f32 	%f2349, %f2337;
	mov.f32 	%f2350, %f2337;
	mov.f32 	%f2351, %f2337;
	mov.f32 	%f2352, %f2337;
	mov.f32 	%f2353, %f2337;
	mov.f32 	%f2354, %f2337;
	mov.f32 	%f2355, %f2337;
	mov.f32 	%f2356, %f2337;
	mov.f32 	%f2357, %f2337;
	mov.f32 	%f2358, %f2337;
	mov.f32 	%f2359, %f2337;
	mov.f32 	%f2360, %f2337;
	mov.f32 	%f2361, %f2337;
	mov.f32 	%f2362, %f2337;
	mov.f32 	%f2363, %f2337;
	mov.f32 	%f2364, %f2337;
	mov.f32 	%f2365, %f2337;
	mov.f32 	%f2366, %f2337;
	mov.f32 	%f2367, %f2337;
	mov.f32 	%f2368, %f2337;
	mov.f32 	%f2369, %f2337;
	mov.f32 	%f2370, %f2337;
	mov.f32 	%f2371, %f2337;
	mov.f32 	%f2372, %f2337;
	mov.f32 	%f2373, %f2337;
	mov.f32 	%f2374, %f2337;
	mov.f32 	%f2375, %f2337;
	mov.f32 	%f2376, %f2337;
	mov.f32 	%f2377, %f2337;
	mov.f32 	%f2378, %f2337;
	mov.f32 	%f2379, %f2337;
	mov.f32 	%f2380, %f2337;
	mov.f32 	%f2381, %f2337;
	mov.f32 	%f2382, %f2337;
	mov.f32 	%f2383, %f2337;
	mov.f32 	%f2384, %f2337;
	mov.f32 	%f2385, %f2337;
	mov.f32 	%f2386, %f2337;
	mov.f32 	%f2387, %f2337;
	mov.f32 	%f2388, %f2337;
	mov.f32 	%f2389, %f2337;
	mov.f32 	%f2390, %f2337;
	mov.f32 	%f2391, %f2337;
	mov.f32 	%f2392, %f2337;
	mov.f32 	%f2393, %f2337;
	mov.f32 	%f2394, %f2337;
	mov.f32 	%f2395, %f2337;
	mov.f32 	%f2396, %f2337;
	mov.f32 	%f2397, %f2337;
	mov.f32 	%f2398, %f2337;
	mov.f32 	%f2399, %f2337;
	mov.f32 	%f2400, %f2337;
	mov.f32 	%f2401, %f2337;
	mov.f32 	%f2402, %f2337;
	mov.f32 	%f2403, %f2337;
	mov.f32 	%f2404, %f2337;
	mov.f32 	%f2405, %f2337;
	mov.f32 	%f2406, %f2337;
	mov.f32 	%f2407, %f2337;
	mov.f32 	%f2408, %f2337;
	mov.f32 	%f2409, %f2337;
	mov.f32 	%f2410, %f2337;
	mov.f32 	%f2411, %f2337;
	mov.f32 	%f2412, %f2337;
	mov.f32 	%f2413, %f2337;
	mov.f32 	%f2414, %f2337;
	mov.f32 	%f2415, %f2337;
	mov.f32 	%f2416, %f2337;
	mov.f32 	%f2417, %f2337;
	mov.f32 	%f2418, %f2337;
	mov.f32 	%f2419, %f2337;
	mov.f32 	%f2420, %f2337;
	mov.f32 	%f2421, %f2337;
	mov.f32 	%f2422, %f2337;
	mov.f32 	%f2423, %f2337;
	mov.f32 	%f2424, %f2337;
	mov.f32 	%f2425, %f2337;
	mov.f32 	%f2426, %f2337;
	mov.f32 	%f2427, %f2337;
	mov.f32 	%f2428, %f2337;
	mov.f32 	%f2429, %f2337;
	mov.f32 	%f2430, %f2337;
	mov.f32 	%f2431, %f2337;
	mov.f32 	%f2432, %f2337;
	mov.f32 	%f2433, %f2337;
	mov.f32 	%f2434, %f2337;
	mov.f32 	%f2435, %f2337;
	mov.f32 	%f2436, %f2337;
	mov.f32 	%f2437, %f2337;
	mov.f32 	%f2438, %f2337;
	mov.f32 	%f2439, %f2337;
	mov.f32 	%f2440, %f2337;
	mov.f32 	%f2441, %f2337;
	mov.f32 	%f2442, %f2337;
	mov.f32 	%f2443, %f2337;
	mov.f32 	%f2444, %f2337;
	mov.f32 	%f2445, %f2337;
	mov.f32 	%f2446, %f2337;
	mov.f32 	%f2447, %f2337;
	mov.f32 	%f2448, %f2337;
	mov.f32 	%f2449, %f2337;
	mov.f32 	%f2450, %f2337;
	mov.f32 	%f2451, %f2337;
	mov.f32 	%f2452, %f2337;
	mov.f32 	%f2453, %f2337;
	mov.f32 	%f2454, %f2337;
	mov.f32 	%f2455, %f2337;
	mov.f32 	%f2456, %f2337;
	mov.f32 	%f2457, %f2337;
	mov.f32 	%f2458, %f2337;
	mov.f32 	%f2459, %f2337;
	mov.f32 	%f2460, %f2337;
	mov.f32 	%f2461, %f2337;
	mov.f32 	%f2462, %f2337;
	mov.f32 	%f2463, %f2337;
	mov.f32 	%f2464, %f2337;
	mov.f32 	%f2273, %f2337;
	mov.f32 	%f2274, %f2337;
	mov.f32 	%f2275, %f2337;
	mov.f32 	%f2276, %f2337;
	mov.f32 	%f2277, %f2337;
	mov.f32 	%f2278, %f2337;
	mov.f32 	%f2279, %f2337;
	mov.f32 	%f2280, %f2337;
	mov.f32 	%f2281, %f2337;
	mov.f32 	%f2282, %f2337;
	mov.f32 	%f2283, %f2337;
	mov.f32 	%f2284, %f2337;
	mov.f32 	%f2285, %f2337;
	mov.f32 	%f2286, %f2337;
	mov.f32 	%f2287, %f2337;
	mov.f32 	%f2288, %f2337;
	mov.f32 	%f2289, %f2337;
	mov.f32 	%f2290, %f2337;
	mov.f32 	%f2291, %f2337;
	mov.f32 	%f2292, %f2337;
	mov.f32 	%f2293, %f2337;
	mov.f32 	%f2294, %f2337;
	mov.f32 	%f2295, %f2337;
	mov.f32 	%f2296, %f2337;
	mov.f32 	%f2297, %f2337;
	mov.f32 	%f2298, %f2337;
	mov.f32 	%f2299, %f2337;
	mov.f32 	%f2300, %f2337;
	mov.f32 	%f2301, %f2337;
	mov.f32 	%f2302, %f2337;
	mov.f32 	%f2303, %f2337;
	mov.f32 	%f2304, %f2337;
	mov.f32 	%f2305, %f2337;
	mov.f32 	%f2306, %f2337;
	mov.f32 	%f2307, %f2337;
	mov.f32 	%f2308, %f2337;
	mov.f32 	%f2309, %f2337;
	mov.f32 	%f2310, %f2337;
	mov.f32 	%f2311, %f2337;
	mov.f32 	%f2312, %f2337;
	mov.f32 	%f2313, %f2337;
	mov.f32 	%f2314, %f2337;
	mov.f32 	%f2315, %f2337;
	mov.f32 	%f2316, %f2337;
	mov.f32 	%f2317, %f2337;
	mov.f32 	%f2318, %f2337;
	mov.f32 	%f2319, %f2337;
	mov.f32 	%f2320, %f2337;
	mov.f32 	%f2321, %f2337;
	mov.f32 	%f2322, %f2337;
	mov.f32 	%f2323, %f2337;
	mov.f32 	%f2324, %f2337;
	mov.f32 	%f2325, %f2337;
	mov.f32 	%f2326, %f2337;
	mov.f32 	%f2327, %f2337;
	mov.f32 	%f2328, %f2337;
	mov.f32 	%f2329, %f2337;
	mov.f32 	%f2330, %f2337;
	mov.f32 	%f2331, %f2337;
	mov.f32 	%f2332, %f2337;
	mov.f32 	%f2333, %f2337;
	mov.f32 	%f2334, %f2337;
	mov.f32 	%f2335, %f2337;
	mov.f32 	%f2336, %f2337;
$L__BB35_2:
	ld.param.u64 	%rd68, [_Z34rwkv7_state_clampw_backward_kernelI13__nv_bfloat16Li64ELi16EEviiPT_S2_S2_S2_S2_S2_S2_PfS3_S3_S2_S2_S2_S2_S2_S2__param_10];
	ld.param.u64 	%rd66, [_Z34rwkv7_state_clampw_backward_kernelI13__nv_bfloat16Li64ELi16EEviiPT_S2_S2_S2_S2_S2_S2_PfS3_S3_S2_S2_S2_S2_S2_S2__param_8];
	ld.param.u64 	%rd65, [_Z34rwkv7_state_clampw_backward_kernelI13__nv_bfloat16Li64ELi16EEviiPT_S2_S2_S2_S2_S2_S2_PfS3_S3_S2_S2_S2_S2_S2_S2__param_7];
	ld.param.u64 	%rd64, [_Z34rwkv7_state_clampw_backward_kernelI13__nv_bfloat16Li64ELi16EEviiPT_S2_S2_S2_S2_S2_S2_PfS3_S3_S2_S2_S2_S2_S2_S2__param_6];
	ld.param.u64 	%rd63, [_Z34rwkv7_state_clampw_backward_kernelI13__nv_bfloat16Li64ELi16EEviiPT_S2_S2_S2_S2_S2_S2_PfS3_S3_S2_S2_S2_S2_S2_S2__param_5];
	ld.param.u64 	%rd62, [_Z34rwkv7_state_clampw_backward_kernelI13__nv_bfloat16Li64ELi16EEviiPT_S2_S2_S2_S2_S2_S2_PfS3_S3_S2_S2_S2_S2_S2_S2__param_4];
	ld.param.u64 	%rd61, [_Z34rwkv7_state_clampw_backward_kernelI13__nv_bfloat16Li64ELi16EEviiPT_S2_S2_S2_S2_S2_S2_PfS3_S3_S2_S2_S2_S2_S2_S2__param_3];
	ld.param.u64 	%rd60, [_Z34rwkv7_state_clampw_backward_kernelI13__nv_bfloat16Li64ELi16EEviiPT_S2_S2_S2_S2_S2_S2_PfS3_S3_S2_S2_S2_S2_S2_S2__param_2];
	bar.sync 	0;
	cvta.to.global.u64 	%rd17, %rd60;
	mul.wide.s32 	%rd18, %r68, 2;
	add.s64 	%rd19, %rd17, %rd18;
	ld.global.nc.u16 	%rs1, [%rd19];
	// begin inline asm
	{ cvt.f32.bf16 %f585, %rs1;}

	// end inline asm
	st.shared.f32 	[%r28], %f585;
	cvta.to.global.u64 	%rd20, %rd61;
	add.s64 	%rd21, %rd20, %rd18;
	ld.global.nc.u16 	%rs2, [%rd21];
	// begin inline asm
	{ cvt.f32.bf16 %f586, %rs2;}

	// end inline asm
	mul.f32 	%f592, %f586, 0fBFB8AA3B;
	ex2.approx.f32 	%f593, %f592;
	add.f32 	%f594, %f593, 0f3F800000;
	rcp.rn.f32 	%f194, %f594;
	mul.f32 	%f595, %f194, 0fBF1B4598;
	mul.f32 	%f596, %f595, 0f3FB8AA3B;
	ex2.approx.f32 	%f597, %f596;
	mov.u32 	%r29, _ZZ34rwkv7_state_clampw_backward_kernelI13__nv_bfloat16Li64ELi16EEviiPT_S2_S2_S2_S2_S2_S2_PfS3_S3_S2_S2_S2_S2_S2_S2_E1w;
	add.s32 	%r30, %r29, %r26;
	st.shared.f32 	[%r30], %f597;
	cvta.to.global.u64 	%rd22, %rd62;
	add.s64 	%rd23, %rd22, %rd18;
	ld.global.nc.u16 	%rs3, [%rd23];
	// begin inline asm
	{ cvt.f32.bf16 %f587, %rs3;}

	// end inline asm
	mov.u32 	%r31, _ZZ34rwkv7_state_clampw_backward_kernelI13__nv_bfloat16Li64ELi16EEviiPT_S2_S2_S2_S2_S2_S2_PfS3_S3_S2_S2_S2_S2_S2_S2_E1k;
	add.s32 	%r32, %r31, %r26;
	st.shared.f32 	[%r32], %f587;
	cvta.to.global.u64 	%rd24, %rd63;
	add.s64 	%rd25, %rd24, %rd18;
	ld.global.nc.u16 	%rs4, [%rd25];
	// begin inline asm
	{ cvt.f32.bf16 %f588, %rs4;}

	// end inline asm
	mov.u32 	%r33, _ZZ34rwkv7_state_clampw_backward_kernelI13__nv_bfloat16Li64ELi16EEviiPT_S2_S2_S2_S2_S2_S2_PfS3_S3_S2_S2_S2_S2_S2_S2_E1v;
	add.s32 	%r34, %r33, %r26;
	st.shared.f32 	[%r34], %f588;
	cvta.to.global.u64 	%rd26, %rd64;
	add.s64 	%rd27, %rd26, %rd18;
	ld.global.nc.u16 	%rs5, [%rd27];
	// begin inline asm
	{ cvt.f32.bf16 %f589, %rs5;}

	// end inline asm
	mov.u32 	%r35, _ZZ34rwkv7_state_clampw_backward_kernelI13__nv_bfloat16Li64ELi16EEviiPT_S2_S2_S2_S2_S2_S2_PfS3_S3_S2_S2_S2_S2_S2_S2_E1a;
	add.s32 	%r36, %r35, %r26;
	st.shared.f32 	[%r36], %f589;
	cvta.to.global.u64 	%rd28, %rd65;
	add.s64 	%rd29, %rd28, %rd18;
	ld.global.nc.u16 	%rs6, [%rd29];
	// begin inline asm
	{ cvt.f32.bf16 %f590, %rs6;}

	// end inline asm
	mov.u32 	%r37, _ZZ34rwkv7_state_clampw_backward_kernelI13__nv_bfloat16Li64ELi16EEviiPT_S2_S2_S2_S2_S2_S2_PfS3_S3_S2_S2_S2_S2_S2_S2_E1b;
	add.s32 	%r38, %r37, %r26;
	st.shared.f32 	[%r38], %f590;
	cvta.to.global.u64 	%rd30, %rd66;
	add.s64 	%rd31, %rd30, %rd18;
	ld.global.nc.u16 	%rs7, [%rd31];
	// begin inline asm
	{ cvt.f32.bf16 %f591, %rs7;}

	// end inline asm
	mov.u32 	%r39, _ZZ34rwkv7_state_clampw_backward_kernelI13__nv_bfloat16Li64ELi16EEviiPT_S2_S2_S2_S2_S2_S2_PfS3_S3_S2_S2_S2_S2_S2_S2_E2dy;
	add.s32 	%r40, %r39, %r26;
	st.shared.f32 	[%r40], %f591;
	cvta.to.global.u64 	%rd32, %rd68;
	mul.wide.s32 	%rd33, %r68, 4;
	add.s64 	%rd34, %rd32, %rd33;
	ld.global.nc.f32 	%f598, [%rd34];
	mov.u32 	%r41, _ZZ34rwkv7_state_clampw_backward_kernelI13__nv_bfloat16Li64ELi16EEviiPT_S2_S2_S2_S2_S2_S2_PfS3_S3_S2_S2_S2_S2_S2_S2_E2sa;
	add.s32 	%r42, %r41, %r26;
	st.shared.f32 	[%r42], %f598;
	bar.sync 	0;
	and.b32  	%r43, %r69, 15;
	setp.ne.s32 	%p2, %r43, 0;
	@%p2 bra 	$L__BB35_4;
	ld.param.u64 	%rd67, [_Z34rwkv7_state_clampw_backward_kernelI13__nv_bfloat16Li64ELi16EEviiPT_S2_S2_S2_S2_S2_S2_PfS3_S3_S2_S2_S2_S2_S2_S2__param_9];
	ld.param.u32 	%r64, [_Z34rwkv7_state_clampw_backward_kernelI13__nv_bfloat16Li64ELi16EEviiPT_S2_S2_S2_S2_S2_S2_PfS3_S3_S2_S2_S2_S2_S2_S2__param_1];
	add.s32 	%r44, %r67, -256;
	and.b32  	%r45, %r44, 2147479552;
	mov.u32 	%r46, %tid.x;
	shl.b32 	%r47, %r46, 6;
	add.s32 	%r48, %r45, %r47;
	cvt.u64.u32 	%rd35, %r48;
	mov.u32 	%r50, %ctaid.y;
	mov.u32 	%r51, %ctaid.x;
	mad.lo.s32 	%r52, %r64, %r50, %r51;
	mul.wide.s32 	%rd36, %r52, %r49;
	add.s64 	%rd37, %rd36, %rd35;
	cvta.to.global.u64 	%rd38, %rd67;
	shl.b64 	%rd39, %rd37, 2;
	add.s64 	%rd40, %rd38, %rd39;
	ld.global.nc.v4.f32 	{%f2400, %f2399, %f2398, %f2397}, [%rd40];
	ld.global.nc.v4.f32 	{%f2396, %f2395, %f2394, %f2393}, [%rd40+16];
	ld.global.nc.v4.f32 	{%f2392, %f2391, %f2390, %f2389}, [%rd40+32];
	ld.global.nc.v4.f32 	{%f2388, %f2387, %f2386, %f2385}, [%rd40+48];
	ld.global.nc.v4.f32 	{%f2384, %f2383, %f2382, %f2381}, [%rd40+64];
	ld.global.nc.v4.f32 	{%f2380, %f2379, %f2378, %f2377}, [%rd40+80];
	ld.global.nc.v4.f32 	{%f2376, %f2375, %f2374, %f2373}, [%rd40+96];
	ld.global.nc.v4.f32 	{%f2372, %f2371, %f2370, %f2369}, [%rd40+112];
	ld.global.nc.v4.f32 	{%f2368, %f2367, %f2366, %f2365}, [%rd40+128];
	ld.global.nc.v4.f32 	{%f2364, %f2363, %f2362, %f2361}, [%rd40+144];
	ld.global.nc.v4.f32 	{%f2360, %f2359, %f2358, %f2357}, [%rd40+160];
	ld.global.nc.v4.f32 	{%f2356, %f2355, %f2354, %f2353}, [%rd40+176];
	ld.global.nc.v4.f32 	{%f2352, %f2351, %f2350, %f2349}, [%rd40+192];
	ld.global.nc.v4.f32 	{%f2348, %f2347, %f2346, %f2345}, [%rd40+208];
	ld.global.nc.v4.f32 	{%f2344, %f2343, %f2342, %f2341}, [%rd40+224];
	ld.global.nc.v4.f32 	{%f2340, %f2339, %f2338, %f2337}, [%rd40+240];
$L__BB35_4:
	ld.param.u64 	%rd75, [_Z34rwkv7_state_clampw_backward_kernelI13__nv_bfloat16Li64ELi16EEviiPT_S2_S2_S2_S2_S2_S2_PfS3_S3_S2_S2_S2_S2_S2_S2__param_17];
	ld.param.u64 	%rd74, [_Z34rwkv7_state_clampw_backward_kernelI13__nv_bfloat16Li64ELi16EEviiPT_S2_S2_S2_S2_S2_S2_PfS3_S3_S2_S2_S2_S2_S2_S2__param_16];
	ld.param.u64 	%rd73, [_Z34rwkv7_state_clampw_backward_kernelI13__nv_bfloat16Li64ELi16EEviiPT_S2_S2_S2_S2_S2_S2_PfS3_S3_S2_S2_S2_S2_S2_S2__param_15];
	ld.param.u64 	%rd72, [_Z34rwkv7_state_clampw_backward_kernelI13__nv_bfloat16Li64ELi16EEviiPT_S2_S2_S2_S2_S2_S2_PfS3_S3_S2_S2_S2_S2_S2_S2__param_14];
	ld.param.u64 	%rd71, [_Z34rwkv7_state_clampw_backward_kernelI13__nv_bfloat16Li64ELi16EEviiPT_S2_S2_S2_S2_S2_S2_PfS3_S3_S2_S2_S2_S2_S2_S2__param_13];
	ld.param.u64 	%rd70, [_Z34rwkv7_state_clampw_backward_kernelI13__nv_bfloat16Li64ELi16EEviiPT_S2_S2_S2_S2_S2_S2_PfS3_S3_S2_S2_S2_S2_S2_S2__param_12];
	ld.param.u32 	%r65, [_Z34rwkv7_state_clampw_backward_kernelI13__nv_bfloat16Li64ELi16EEviiPT_S2_S2_S2_S2_S2_S2_PfS3_S3_S2_S2_S2_S2_S2_S2__param_1];
	ld.shared.f32 	%f605, [_ZZ34rwkv7_state_clampw_backward_kernelI13__nv_bfloat16Li64ELi16EEviiPT_S2_S2_S2_S2_S2_S2_PfS3_S3_S2_S2_S2_S2_S2_S2_E2dy];
	fma.rn.f32 	%f606, %f2400, %f605, 0f00000000;
	ld.shared.f32 	%f607, [_ZZ34rwkv7_state_clampw_backward_kernelI13__nv_bfloat16Li64ELi16EEviiPT_S2_S2_S2_S2_S2_S2_PfS3_S3_S2_S2_S2_S2_S2_S2_E2dy+4];
	fma.rn.f32 	%f608, %f2399, %f607, %f606;
	ld.shared.f32 	%f609, [_ZZ34rwkv7_state_clampw_backward_kernelI13__nv_bfloat16Li64ELi16EEviiPT_S2_S2_S2_S2_S2_S2_PfS3_S3_S2_S2_S2_S2_S2_S2_E2dy+8];
	fma.rn.f32 	%f610, %f2398, %f609, %f608;
	ld.shared.f32 	%f611, [_ZZ34rwkv7_state_clampw_backward_kernelI13__nv_bfloat16Li64ELi16EEviiPT_S2_S2_S2_S2_S2_S2_PfS3_S3_S2_S2_S2_S2_S2_S2_E2dy+12];
	fma.rn.f32 	%f612, %f2397, %f611, %f610;
	ld.shared.f32 	%f613, [_ZZ34rwkv7_state_clampw_backward_kernelI13__nv_bfloat16Li64ELi16EEviiPT_S2_S2_S2_S2_S2_S2_PfS3_S3_S2_S2_S2_S2_S2_S2_E2dy+16];
	fma.rn.f32 	%f614, %f2396, %f613, %f612;
	ld.shared.f32 	%f615, [_ZZ34rwkv7_state_clampw_backward_kernelI13__nv_bfloat16Li64ELi16EEviiPT_S2_S2_S2_S2_S2_S2_PfS3_S3_S2_S2_S2_S2_S2_S2_E2dy+20];
	fma.rn.f32 	%f616, %f2395, %f615, %f614;
	ld.shared.f32 	%f617, [_ZZ34rwkv7_state_clampw_backward_kernelI13__nv_bfloat16Li64ELi16EEviiPT_S2_S2_S2_S2_S2_S2_PfS3_S3_S2_S2_S2_S2_S2_S2_E2dy+24];
	fma.rn.f32 	%f618, %f2394, %f617, %f616;
	ld.shared.f32 	%f619, [_ZZ34rwkv7_state_clampw_backward_kernelI13__nv_bfloat16Li64ELi16EEviiPT_S2_S2_S2_S2_S2_S2_PfS3_S3_S2_S2_S2_S2_S2_S2_E2dy+28];
	fma.rn.f32 	%f620, %f2393, %f619, %f618;
	ld.shared.f32 	%f621, [_ZZ34rwkv7_state_clampw_backward_kernelI13__nv_bfloat16Li64ELi16EEviiPT_S2_S2_S2_S2_S2_S2_PfS3_S3_S2_S2_S2_S2_S2_S2_E2dy+32];
	fma.rn.f32 	%f622, %f2392, %f621, %f620;
	ld.shared.f32 	%f623, [_ZZ34rwkv7_state_clampw_backward_kernelI13__nv_bfloat16Li64ELi16EEviiPT_S2_S2_S2_S2_S2_S2_PfS3_S3_S2_S2_S2_S2_S2_S2_E2dy+36];
	fma.rn.f32 	%f624, %f2391, %f623, %f622;
	ld.shared.f32 	%f625, [_ZZ34rwkv7_state_clampw_backward_kernelI13__nv_bfloat16Li64ELi16EEviiPT_S2_S2_S2_S2_S2_S2_PfS3_S3_S2_S2_S2_S2_S2_S2_E2dy+40];
	fma.rn.f32 	%f626, %f2390, %f625, %f624;
	ld.shared.f32 	%f627, [_ZZ34rwkv7_state_clampw_backward_kernelI13__nv_bfloat16Li64ELi16EEviiPT_S2_S2_S2_S2_S2_S2_PfS3_S3_S2_S2_S2_S2_S2_S2_E2dy+44];
	fma.rn.f32 	%f628, %f2389, %f627, %f626;
	ld.shared.f32 	%f629, [_ZZ34rwkv7_state_clampw_backward_kernelI13__nv_bfloat16Li64ELi16EEviiPT_S2_S2_S2_S2_S2_S2_PfS3_S3_S2_S2_S2_S2_S2_S2_E2dy+48];
	fma.rn.f32 	%f630, %f2388, %f629, %f628;
	ld.shared.f32 	%f631, [_ZZ34rwkv7_state_clampw_backward_kernelI13__nv_bfloat16Li64ELi16EEviiPT_S2_S2_S2_S2_S2_S2_PfS3_S3_S2_S2_S2_S2_S2_S2_E2dy+52];
	fma.rn.f32 	%f632, %f2387, %f631, %f630;
	ld.shared.f32 	%f633, [_ZZ34rwkv7_state_clampw_backward_kernelI13__nv_bfloat16Li64ELi16EEviiPT_S2_S2_S2_S2_S2_S2_PfS3_S3_S2_S2_S2_S2_S2_S2_E2dy+56];
	fma.rn.f32 	%f634, %f2386, %f633, %f632;
	ld.shared.f32 	%f635, [_ZZ34rwkv7_state_clampw_backward_kernelI13__nv_bfloat16Li64ELi16EEviiPT_S2_S2_S2_S2_S2_S2_PfS3_S3_S2_S2_S2_S2_S2_S2_E2dy+60];
	fma.rn.f32 	%f636, %f2385, %f635, %f634;
	ld.shared.f32 	%f637, [_ZZ34rwkv7_state_clampw_backward_kernelI13__nv_bfloat16Li64ELi16EEviiPT_S2_S2_S2_S2_S2_S2_PfS3_S3_S2_S2_S2_S2_S2_S2_E2dy+64];
	fma.rn.f32 	%f638, %f2384, %f637, %f636;
	ld.shared.f32 	%f639, [_ZZ34rwkv7_state_clampw_backward_kernelI13__nv_bfloat16Li64ELi16EEviiPT_S2_S2_S2_S2_S2_S2_PfS3_S3_S2_S2_S2_S2_S2_S2_E2dy+68];
	fma.rn.f32 	%f640, %f2383, %f639, %f638;
	ld.shared.f32 	%f641, [_ZZ34rwkv7_state_clampw_backward_kernelI13__nv_bfloat16Li64ELi16EEviiPT_S2_S2_S2_S2_S2_S2_PfS3_S3_S2_S2_S2_S2_S2_S2_E2dy+72];
	fma.rn.f32 	%f642, %f2382, %f641, %f640;
	ld.shared.f32 	%f643, [_ZZ34rwkv7_state_clampw_backward_kernelI13__nv_bfloat16Li64ELi16EEviiPT_S2_S2_S2_S2_S2_S2_PfS3_S3_S2_S2_S2_S2_S2_S2_E2dy+76];
	fma.rn.f32 	%f644, %f2381, %f643, %f642;
	ld.shared.f32 	%f645, [_ZZ34rwkv7_state_clampw_backward_kernelI13__nv_bfloat16Li64ELi16EEviiPT_S2_S2_S2_S2_S2_S2_PfS3_S3_S2_S2_S2_S2_S2_S2_E2dy+80];
	fma.rn.f32 	%f646, %f2380, %f645, %f644;
	ld.shared.f32 	%f647, [_ZZ34rwkv7_state_clampw_backward_kernelI13__nv_bfloat16Li64ELi16EEviiPT_S2_S2_S2_S2_S2_S2_PfS3_S3_S2_S2_S2_S2_S2_S2_E2dy+84];
	fma.rn.f32 	%f648, %f2379, %f647, %f646;
	ld.shared.f32 	%f649, [_ZZ34rwkv7_state_clampw_backward_kernelI13__nv_bfloat16Li64ELi16EEviiPT_S2_S2_S2_S2_S2_S2_PfS3_S3_S2_S2_S2_S2_S2_S2_E2dy+88];
	fma.rn.f32 	%f650, %f2378, %f649, %f648;
	ld.shared.f32 	%f651, [_ZZ34rwkv7_state_clampw_backward_kernelI13__nv_bfloat16Li64ELi16EEviiPT_S2_S2_S2_S2_S2_S2_PfS3_S3_S2_S2_S2_S2_S2_S2_E2dy+92];
	fma.rn.f32 	%f652, %f2377, %f651, %f650;
	ld.shared.f32 	%f653, [_ZZ34rwkv7_state_clampw_backward_kernelI13__nv_bfloat16Li64ELi16EEviiPT_S2_S2_S2_S2_S2_S2_PfS3_S3_S2_S2_S2_S2_S2_S2_E2dy+96];
	fma.rn.f32 	%f654, %f2376, %f653, %f652;
	ld.shared.f32 	%f655, [_ZZ34rwkv7_state_clampw_backward_kernelI13__nv_bfloat16Li64ELi16EEviiPT_S2_S2_S2_S2_S2_S2_PfS3_S3_S2_S2_S2_S2_S2_S2_E2dy+100];
	fma.rn.f32 	%f656, %f2375, %f655, %f654;
	ld.shared.f32 	%f657, [_ZZ34rwkv7_state_clampw_backward_kernelI13__nv_bfloat16Li64ELi16EEviiPT_S2_S2_S2_S2_S2_S2_PfS3_S3_S2_S2_S2_S2_S2_S2_E2dy+104];
	fma.rn.f32 	%f658, %f2374, %f657, %f656;
	ld.shared.f32 	%f659, [_ZZ34rwkv7_state_clampw_backward_kernelI13__nv_bfloat16Li64ELi16EEviiPT_S2_S2_S2_S2_S2_S2_PfS3_S3_S2_S2_S2_S2_S2_S2_E2dy+108];
	fma.rn.f32 	%f660, %f2373, %f659, %f658;
	ld.shared.f32 	%f661, [_ZZ34rwkv7_state_clampw_backward_kernelI13__nv_bfloat16Li64ELi16EEviiPT_S2_S2_S2_S2_S2_S2_PfS3_S3_S2_S2_S2_S2_S2_S2_E2dy+112];
	fma.rn.f32 	%f662, %f2372, %f661, %f660;
	ld.shared.f32 	%f663, [_ZZ34rwkv7_state_clampw_backward_kernelI13__nv_bfloat16Li64ELi16EEviiPT_S2_S2_S2_S2_S2_S2_PfS3_S3_S2_S2_S2_S2_S2_S2_E2dy+116];
	fma.rn.f32 	%f664, %f2371, %f663, %f662;
	ld.shared.f32 	%f665, [_ZZ34rwkv7_state_clampw_backward_kernelI13__nv_bfloat16Li64ELi16EEviiPT_S2_S2_S2_S2_S2_S2_PfS3_S3_S2_S2_S2_S2_S2_S2_E2dy+120];
	fma.rn.f32 	%f666, %f2370, %f665, %f664;
	ld.shared.f32 	%f667, [_ZZ34rwkv7_state_clampw_backward_kernelI13__nv_bfloat16Li64ELi16EEviiPT_S2_S2_S2_S2_S2_S2_PfS3_S3_S2_S2_S2_S2_S2_S2_E2dy+124];
	fma.rn.f32 	%f668, %f2369, %f667, %f666;
	ld.shared.f32 	%f669, [_ZZ34rwkv7_state_clampw_backward_kernelI13__nv_bfloat16Li64ELi16EEviiPT_S2_S2_S2_S2_S2_S2_PfS3_S3_S2_S2_S2_S2_S2_S2_E2dy+128];
	fma.rn.f32 	%f670, %f2368, %f669, %f668;
	ld.shared.f32 	%f671, [_ZZ34rwkv7_state_clampw_backward_kernelI13__nv_bfloat16Li64ELi16EEviiPT_S2_S2_S2_S2_S2_S2_PfS3_S3_S2_S2_S2_S2_S2_S2_E2dy+132];
	fma.rn.f32 	%f672, %f2367, %f671, %f670;
	ld.shared.f32 	%f673, [_ZZ34rwkv7_state_clampw_backward_kernelI13__nv_bfloat16Li64ELi16EEviiPT_S2_S2_S2_S2_S2_S2_PfS3_S3_S2_S2_S2_S2_S2_S2_E2dy+136];
	fma.rn.f32 	%f674, %f2366, %f673, %f672;
	ld.shared.f32 	%f675, [_ZZ34rwkv7_state_clampw_backward_kernelI13__nv_bfloat16Li64ELi16EEviiPT_S2_S2_S2_S2_S2_S2_PfS3_S3_S2_S2_S2_S2_S2_S2_E2dy+140];
	fma.rn.f32 	%f676, %f2365, %f675, %f674;
	ld.shared.f32 	%f677, [_ZZ34rwkv7_state_clampw_backward_kernelI13__nv_bfloat16Li64ELi16EEviiPT_S2_S2_S2_S2_S2_S2_PfS3_S3_S2_S2_S2_S2_S2_S2_E2dy+144];
	fma.rn.f32 	%f678, %f2364, %f677, %f676;
	ld.shared.f32 	%f679, [_ZZ34rwkv7_state_clampw_backward_kernelI13__nv_bfloat16Li64ELi16EEviiPT_S2_S2_S2_S2_S2_S2_PfS3_S3_S2_S2_S2_S2_S2_S2_E2dy+148];
	fma.rn.f32 	%f680, %f2363, %f679, %f678;
	ld.shared.f32 	%f681, [_ZZ34rwkv7_state_clampw_backward_kernelI13__nv_bfloat16Li64ELi16EEviiPT_S2_S2_S2_S2_S2_S2_PfS3_S3_S2_S2_S2_S2_S2_S2_E2dy+152];
	fma.rn.f32 	%f682, %f2362, %f681, %f680;
	ld.shared.f32 	%f683, [_ZZ34rwkv7_state_clampw_backward_kernelI13__nv_bfloat16Li64ELi16EEviiPT_S2_S2_S2_S2_S2_S2_PfS3_S3_S2_S2_S2_S2_S2_S2_E2dy+156];
	fma.rn.f32 	%f684, %f2361, %f683, %f682;
	ld.shared.f32 	%f685, [_ZZ34rwkv7_state_clampw_backward_kernelI13__nv_bfloat16Li64ELi16EEviiPT_S2_S2_S2_S2_S2_S2_PfS3_S3_S2_S2_S2_S2_S2_S2_E2dy+160];
	fma.rn.f32 	%f686, %f2360, %f685, %f684;
	ld.shared.f32 	%f687, [_ZZ34rwkv7_state_clampw_backward_kernelI13__nv_bfloat16Li64ELi16EEviiPT_S2_S2_S2_S2_S2_S2_PfS3_S3_S2_S2_S2_S2_S2_S2_E2dy+164];
	fma.rn.f32 	%f688, %f2359, %f687, %f686;
	ld.shared.f32 	%f689, [_ZZ34rwkv7_state_clampw_backward_kernelI13__nv_bfloat16Li64ELi16EEviiPT_S2_S2_S2_S2_S2_S2_PfS3_S3_S2_S2_S2_S2_S2_S2_E2dy+168];
	fma.rn.f32 	%f690, %f2358, %f689, %f688;
	ld.shared.f32 	%f691, [_ZZ34rwkv7_state_clampw_backward_kernelI13__nv_bfloat16Li64ELi16EEviiPT_S2_S2_S2_S2_S2_S2_PfS3_S3_S2_S2_S2_S2_S2_S2_E2dy+172];
	fma.rn.f32 	%f692, %f2357, %f691, %f690;
	ld.shared.f32 	%f693, [_ZZ34rwkv7_state_clampw_backward_kernelI13__nv_bfloat16Li64ELi16EEviiPT_S2_S2_S2_S2_S2_S2_PfS3_S3_S2_S2_S2_S2_S2_S2_E2dy+176];
	fma.rn.f32 	%f694, %f2356, %f693, %f692;
	ld.shared.f32 	%f695, [_ZZ34rwkv7_state_clampw_backward_kernelI13__nv_bfloat16Li64ELi16EEviiPT_S2_S2_S2_S2_S2_S2_PfS3_S3_S2_S2_S2_S2_S2_S2_E2dy+180];
	fma.rn.f32 	%f696, %f2355, %f695, %f694;
	ld.shared.f32 	%f697, [_ZZ34rwkv7_state_clampw_backward_kernelI13__nv_bfloat16Li64ELi16EEviiPT_S2_S2_S2_S2_S2_S2_PfS3_S3_S2_S2_S2_S2_S2_S2_E2dy+184];
	fma.rn.f32 	%f698, %f2354, %f697, %f696;
	ld.shared.f32 	%f699, [_ZZ34rwkv7_state_clampw_backward_kernelI13__nv_bfloat16Li64ELi16EEviiPT_S2_S2_S2_S2_S2_S2_PfS3_S3_S2_S2_S2_S2_S2_S2_E2dy+188];
	fma.rn.f32 	%f700, %f2353, %f699, %f698;
	ld.shared.f32 	%f701, [_ZZ34rwkv7_state_clampw_backward_kernelI13__nv_bfloat16Li64ELi16EEviiPT_S2_S2_S2_S2_S2_S2_PfS3_S3_S2_S2_S2_S2_S2_S2_E2dy+192];
	fma.rn.f32 	%f702, %f2352, %f701, %f700;
	ld.shared.f32 	%f703, [_ZZ34rwkv7_state_clampw_backward_kernelI13__nv_bfloat16Li64ELi16EEviiPT_S2_S2_S2_S2_S2_S2_PfS3_S3_S2_S2_S2_S2_S2_S2_E2dy+196];
	fma.rn.f32 	%f704, %f2351, %f703, %f702;
	ld.shared.f32 	%f705, [_ZZ34rwkv7_state_clampw_backward_kernelI13__nv_bfloat16Li64ELi16EEviiPT_S2_S2_S2_S2_S2_S2_PfS3_S3_S2_S2_S2_S2_S2_S2_E2dy+200];
	fma.rn.f32 	%f706, %f2350, %f705, %f704;
	ld.shared.f32 	%f707, [_ZZ34rwkv7_state_clampw_backward_kernelI13__nv_bfloat16Li64ELi16EEviiPT_S2_S2_S2_S2_S2_S2_PfS3_S3_S2_S2_S2_S2_S2_S2_E2dy+204];
	fma.rn.f32 	%f708, %f2349, %f707, %f706;
	ld.shared.f32 	%f709, [_ZZ34rwkv7_state_clampw_backward_kernelI13__nv_bfloat16Li64ELi16EEviiPT_S2_S2_S2_S2_S2_S2_PfS3_S3_S2_S2_S2_S2_S2_S2_E2dy+208];
	fma.rn.f32 	%f710, %f2348, %f709, %f708;
	ld.shared.f32 	%f711, [_ZZ34rwkv7_state_clampw_backward_kernelI13__nv_bfloat16Li64ELi16EEviiPT_S2_S2_S2_S2_S2_S2_PfS3_S3_S2_S2_S2_S2_S2_S2_E2dy+212];
	fma.rn.f32 	%f712, %f2347, %f711, %f710;
	ld.shared.f32 	%f713, [_ZZ34rwkv7_state_clampw_backward_kernelI13__nv_bfloat16Li64ELi16EEviiPT_S2_S2_S2_S2_S2_S2_PfS3_S3_S2_S2_S2_S2_S2_S2_E2dy+216];
	fma.rn.f32 	%f714, %f2346, %f713, %f712;
	ld.shared.f32 	%f715, [_ZZ34rwkv7_state_clampw_backward_kernelI13__nv_bfloat16Li64ELi16EEviiPT_S2_S2_S2_S2_S2_S2_PfS3_S3_S2_S2_S2_S2_S2_S2_E2dy+220];
	fma.rn.f32 	%f716, %f2345, %f715, %f714;
	ld.shared.f32 	%f717, [_ZZ34rwkv7_state_clampw_backward_kernelI13__nv_bfloat16Li64ELi16EEviiPT_S2_S2_S2_S2_S2_S2_PfS3_S3_S2_S2_S2_S2_S2_S2_E2dy+224];
	fma.rn.f32 	%f718, %f2344, %f717, %f716;
	ld.shared.f32 	%f719, [_ZZ34rwkv7_state_clampw_backward_kernelI13__nv_bfloat16Li64ELi16EEviiPT_S2_S2_S2_S2_S2_S2_PfS3_S3_S2_S2_S2_S2_S2_S2_E2dy+228];
	fma.rn.f32 	%f720, %f2343, %f719, %f718;
	ld.shared.f32 	%f721, [_ZZ34rwkv7_state_clampw_backward_kernelI13__nv_bfloat16Li64ELi16EEviiPT_S2_S2_S2_S2_S2_S2_PfS3_S3_S2_S2_S2_S2_S2_S2_E2dy+232];
	fma.rn.f32 	%f722, %f2342, %f721, %f720;
	ld.shared.f32 	%f723, [_ZZ34rwkv7_state_clampw_backward_kernelI13__nv_bfloat16Li64ELi16EEviiPT_S2_S2_S2_S2_S2_S2_PfS3_S3_S2_S2_S2_S2_S2_S2_E2dy+236];
	fma.rn.f32 	%f724, %f2341, %f723, %f722;
	ld.shared.f32 	%f725, [_ZZ34rwkv7_state_clampw_backward_kernelI13__nv_bfloat16Li64ELi16EEviiPT_S2_S2_S2_S2_S2_S2_PfS3_S3_S2_S2_S2_S2_S2_S2_E2dy+240];
	fma.rn.f32 	%f726, %f2340, %f725, %f724;
	ld.shared.f32 	%f727, [_ZZ34rwkv7_state_clampw_backward_kernelI13__nv_bfloat16Li64ELi16EEviiPT_S2_S2_S2_S2_S2_S2_PfS3_S3_S2_S2_S2_S2_S2_S2_E2dy+244];
	fma.rn.f32 	%f728, %f2339, %f727, %f726;
	ld.shared.f32 	%f729, [_ZZ34rwkv7_state_clampw_backward_kernelI13__nv_bfloat16Li64ELi16EEviiPT_S2_S2_S2_S2_S2_S2_PfS3_S3_S2_S2_S2_S2_S2_S2_E2dy+248];
	fma.rn.f32 	%f730, %f2338, %f729, %f728;
	ld.shared.f32 	%f731, [_ZZ34rwkv7_state_clampw_backward_kernelI13__nv_bfloat16Li64ELi16EEviiPT_S2_S2_S2_S2_S2_S2_PfS3_S3_S2_S2_S2_S2_S2_S2_E2dy+252];
	fma.rn.f32 	%f599, %f2337, %f731, %f730;
	// begin inline asm
	{  cvt.rn.bf16.f32 %rs8, %f599;}

	// end inline asm
	cvta.to.global.u64 	%rd41, %rd70;
	mul.wide.s32 	%rd42, %r68, 2;
	add.s64 	%rd43, %rd41, %rd42;
	st.global.u16 	[%rd43], %rs8;
	mul.f32 	%f732, %f194, 0fBF1B4598;
	mul.f32 	%f733, %f732, 0f3FB8AA3B;
	ex2.approx.f32 	%f734, %f733;
	rcp.rn.f32 	%f735, %f734;
	ld.shared.f32 	%f736, [_ZZ34rwkv7_state_clampw_backward_kernelI13__nv_bfloat16Li64ELi16EEviiPT_S2_S2_S2_S2_S2_S2_PfS3_S3_S2_S2_S2_S2_S2_S2_E1v];
	mul.f32 	%f737, %f587, %f736;
	sub.f32 	%f738, %f2400, %f737;
	ld.shared.f32 	%f739, [_ZZ34rwkv7_state_clampw_backward_kernelI13__nv_bfloat16Li64ELi16EEviiPT_S2_S2_S2_S2_S2_S2_PfS3_S3_S2_S2_S2_S2_S2_S2_E2sa];
	mul.f32 	%f740, %f590, %f739;
	sub.f32 	%f741, %f738, %f740;
	mul.f32 	%f2400, %f735, %f741;
	ld.shared.f32 	%f742, [_ZZ34rwkv7_state_clampw_backward_kernelI13__nv_bfloat16Li64ELi16EEviiPT_S2_S2_S2_S2_S2_S2_PfS3_S3_S2_S2_S2_S2_S2_S2_E1r];
	fma.rn.f32 	%f743, %f591, %f742, %f2464;
	fma.rn.f32 	%f744, %f585, %f605, %f2336;
	ld.shared.f32 	%f745, [_ZZ34rwkv7_state_clampw_backward_kernelI13__nv_bfloat16Li64ELi16EEviiPT_S2_S2_S2_S2_S2_S2_PfS3_S3_S2_S2_S2_S2_S2_S2_E1v+4];
	mul.f32 	%f746, %f587, %f745;
	sub.f32 	%f747, %f2399, %f746;
	ld.shared.f32 	%f748, [_ZZ34rwkv7_state_clampw_backward_kernelI13__nv_bfloat16Li64ELi16EEviiPT_S2_S2_S2_S2_S2_S2_PfS3_S3_S2_S2_S2_S2_S2_S2_E2sa+4];
	mul.f32 	%f749, %f590, %f748;
	sub.f32 	%f750, %f747, %f749;
	mul.f32 	%f2399, %f735, %f750;
	ld.shared.f32 	%f751, [_ZZ34rwkv7_state_clampw_backward_kernelI13__nv_bfloat16Li64ELi16EEviiPT_S2_S2_S2_S2_S2_S2_PfS3_S3_S2_S2_S2_S2_S2_S2_E1r+4];
	fma.rn.f32 	%f752, %f591, %f751, %f2463;
	fma.rn.f32 	%f753, %f585, %f607, %f2335;
	ld.shared.f32 	%f754, [_ZZ34rwkv7_state_clampw_backward_kernelI13__nv_bfloat16Li64ELi16EEviiPT_S2_S2_S2_S2_S2_S2_PfS3_S3_S2_S2_S2_S2_S2_S2_E1v+8];
	mul.f32 	%f755, %f587, %f754;
	sub.f32 	%f756, %f2398, %f755;
	ld.shared.f32 	%f757, [_ZZ34rwkv7_state_clampw_backward_kernelI13__nv_bfloat16Li64ELi16EEviiPT_S2_S2_S2_S2_S2_S2_PfS3_S3_S2_S2_S2_S2_S2_S2_E2sa+8];
	mul.f32 	%f758, %f590, %f757;
	sub.f32 	%f759, %f756, %f758;
	mul.f32 	%f2398, %f735, %f759;
	ld.shared.f32 	%f760, [_ZZ34rwkv7_state_clampw_backward_kernelI13__nv_bfloat16Li64ELi16EEviiPT_S2_S2_S2_S2_S2_S2_PfS3_S3_S2_S2_S2_S2_S2_S2_E1r+8];
	fma.rn.f32 	%f761, %f591, %f760, %f2462;
	fma.rn.f32 	%f762, %f585, %f609, %f2334;
	ld.shared.f32 	%f763, [_ZZ34rwkv7_state_clampw_backward_kernelI13__nv_bfloat16Li64ELi16EEviiPT_S2_S2_S2_S2_S2_S2_PfS3_S3_S2_S2_S2_S2_S2_S2_E1v+12];
	mul.f32 	%f764, %f587, %f763;
	sub.f32 	%f765, %f2397, %f764;
	ld.shared.f32 	%f766, [_ZZ34rwkv7_state_clampw_backward_kernelI13__nv_bfloat16Li64ELi16EEviiPT_S2_S2_S2_S2_S2_S2_PfS3_S3_S2_S2_S2_S2_S2_S2_E2sa+12];
	mul.f32 	%f767, %f590, %f766;
	sub.f32 	%f768, %f765, %f767;
	mul.f32 	%f2397, %f735, %f768;
	ld.shared.f32 	%f769, [_ZZ34rwkv7_state_clampw_backward_kernelI13__nv_bfloat16Li64ELi16EEviiPT_S2_S2_S2_S2_S2_S2_PfS3_S3_S2_S2_S2_S2_S2_S2_E1r+12];
	fma.rn.f32 	%f770, %f591, %f769, %f2461;
	fma.rn.f32 	%f771, %f585, %f611, %f2333;
	ld.shared.f32 	%f772, [_ZZ34rwkv7_state_clampw_backward_kernelI13__nv_bfloat16Li64ELi16EEviiPT_S2_S2_S2_S2_S2_S2_PfS3_S3_S2_S2_S2_S2_S2_S2_E1v+16];
	mul.f32 	%f773, %f587, %f772;
	sub.f32 	%f774, %f2396, %f773;
	ld.shared.f32 	%f775, [_ZZ34rwkv7_state_clampw_backward_kernelI13__nv_bfloat16Li64ELi16EEviiPT_S2_S2_S2_S2_S2_S2_PfS3_S3_S2_S2_S2_S2_S2_S2_E2sa+16];
	mul.f32 	%f776, %f590, %f775;
	sub.f32 	%f777, %f774, %f776;
	mul.f32 	%f2396, %f735, %f777;
	ld.shared.f32 	%f778, [_ZZ34rwkv7_state_clampw_backward_kernelI13__nv_bfloat16Li64ELi16EEviiPT_S2_S2_S2_S2_S2_S2_PfS3_S3_S2_S2_S2_S2_S2_S2_E1r+16];
	fma.rn.f32 	%f779, %f591, %f778, %f2460;
	fma.rn.f32 	%f780, %f585, %f613, %f2332;
	ld.shared.f32 	%f781, [_ZZ34rwkv7_state_clampw_backward_kernelI13__nv_bfloat16Li64ELi16EEviiPT_S2_S2_S2_S2_S2_S2_PfS3_S3_S2_S2_S2_S2_S2_S2_E1v+20];
	mul.f32 	%f782, %f587, %f781;
	sub.f32 	%f783, %f2395, %f782;
	ld.shared.f32 	%f784, [_ZZ34rwkv7_state_clampw_backward_kernelI13__nv_bfloat16Li64ELi16EEviiPT_S2_S2_S2_S2_S2_S2_PfS3_S3_S2_S2_S2_S2_S2_S2_E2sa+20];
	mul.f32 	%f785, %f590, %f784;
	sub.f32 	%f786, %f783, %f785;
	mul.f32 	%f2395, %f735, %f786;
	ld.shared.f32 	%f787, [_ZZ34rwkv7_state_clampw_backward_kernelI13__nv_bfloat16Li64ELi16EEviiPT_S2_S2_S2_S2_S2_S2_PfS3_S3_S2_S2_S2_S2_S2_S2_E1r+20];
	fma.rn.f32 	%f788, %f591, %f787, %f2459;
	fma.rn.f32 	%f789, %f585, %f615, %f2331;
	ld.shared.f32 	%f790, [_ZZ34rwkv7_state_clampw_backward_kernelI13__nv_bfloat16Li64ELi16EEviiPT_S2_S2_S2_S2_S2_S2_PfS3_S3_S2_S2_S2_S2_S2_S2_E1v+24];
	mul.f32 	%f791, %f587, %f790;
	sub.f32 	%f792, %f2394, %f791;
	ld.shared.f32 	%f793, [_ZZ34rwkv7_state_clampw_backward_kernelI13__nv_bfloat16Li64ELi16EEviiPT_S2_S2_S2_S2_S2_S2_PfS3_S3_S2_S2_S2_S2_S2_S2_E2sa+24];
	mul.f32 	%f794, %f590, %f793;
	sub.f32 	%f795, %f792, %f794;
	mul.f32 	%f2394, %f735, %f795;
	ld.shared.f32 	%f796, [_ZZ34rwkv7_state_clampw_backward_kernelI13__nv_bfloat16Li64ELi16EEviiPT_S2_S2_S2_S2_S2_S2_PfS3_S3_S2_S2_S2_S2_S2_S2_E1r+24];
	fma.rn.f32 	%f797, %f591, %f796, %f2458;
	fma.rn.f32 	%f798, %f585, %f617, %f2330;
	ld.shared.f32 	%f799, [_ZZ34rwkv7_state_clampw_backward_kernelI13__nv_bfloat16Li64ELi16EEviiPT_S2_S2_S2_S2_S2_S2_PfS3_S3_S2_S2_S2_S2_S2_S2_E1v+28];
	mul.f32 	%f800, %f587, %f799;
	sub.f32 	%f801, %f2393, %f800;
	ld.shared.f32 	%f802, [_ZZ34rwkv7_state_clampw_backward_kernelI13__nv_bfloat16Li64ELi16EEviiPT_S2_S2_S2_S2_S2_S2_PfS3_S3_S2_S2_S2_S2_S2_S2_E2sa+28];
	mul.f32 	%f803, %f590, %f802;
	sub.f32 	%f804, %f801, %f803;
	mul.f32 	%f2393, %f735, %f804;
	ld.shared.f32 	%f805, [_ZZ34rwkv7_state_clampw_backward_kernelI13__nv_bfloat16Li64ELi16EEviiPT_S2_S2_S2_S2_S2_S2_PfS3_S3_S2_S2_S2_S2_S2_S2_E1r+28];
	fma.rn.f32 	%f806, %f591, %f805, %f2457;
	fma.rn.f32 	%f807, %f585, %f619, %f2329;
	ld.shared.f32 	%f808, [_ZZ34rwkv7_state_clampw_backward_kernelI13__nv_bfloat16Li64ELi16EEviiPT_S2_S2_S2_S2_S2_S2_PfS3_S3_S2_S2_S2_S2_S2_S2_E1v+32];
	mul.f32 	%f809, %f587, %f808;
	sub.f32 	%f810, %f2392, %f809;
	ld.shared.f32 	%f811, [_ZZ34rwkv7_state_clampw_backward_kernelI13__nv_bfloat16Li64ELi16EEviiPT_S2_S2_S2_S2_S2_S2_PfS3_S3_S2_S2_S2_S2_S2_S2_E2sa+32];
	mul.f32 	%f812, %f590, %f811;
	sub.f32 	%f813, %f810, %f812;
	mul.f32 	%f2392, %f735, %f813;
	ld.shared.f32 	%f814, [_ZZ34rwkv7_state_clampw_backward_kernelI13__nv_bfloat16Li64ELi16EEviiPT_S2_S2_S2_S2_S2_S2_PfS3_S3_S2_S2_S2_S2_S2_S2_E1r+32];
	fma.rn.f32 	%f815, %f591, %f814, %f2456;
	fma.rn.f32 	%f816, %f585, %f621, %f2328;
	ld.shared.f32 	%f817, [_ZZ34rwkv7_state_clampw_backward_kernelI13__nv_bfloat16Li64ELi16EEviiPT_S2_S2_S2_S2_S2_S2_PfS3_S3_S2_S2_S2_S2_S2_S2_E1v+36];
	mul.f32 	%f818, %f587, %f817;
	sub.f32 	%f819, %f2391, %f818;
	ld.shared.f32 	%f820, [_ZZ34rwkv7_state_clampw_backward_kernelI13__nv_bfloat16Li64ELi16EEviiPT_S2_S2_S2_S2_S2_S2_PfS3_S3_S2_S2_S2_S2_S2_S2_E2sa+36];
	mul.f32 	%f821, %f590, %f820;
	sub.f32 	%f822, %f819, %f821;
	mul.f32 	%f2391, %f735, %f822;
	ld.shared.f32 	%f823, [_ZZ34rwkv7_state_clampw_backward_kernelI13__nv_bfloat16Li64ELi16EEviiPT_S2_S2_S2_S2_S2_S2_PfS3_S3_S2_S2_S2_S2_S2_S2_E1r+36];
	fma.rn.f32 	%f824, %f591, %f823, %f2455;
	fma.rn.f32 	%f825, %f585, %f623, %f2327;
	ld.shared.f32 	%f826, [_ZZ34rwkv7_state_clampw_backward_kernelI13__nv_bfloat16Li64ELi16EEviiPT_S2_S2_S2_S2_S2_S2_PfS3_S3_S2_S2_S2_S2_S2_S2_E1v+40];
	mul.f32 	%f827, %f587, %f826;
	sub.f32 	%f828, %f2390, %f827;
	ld.shared.f32 	%f829, [_ZZ34rwkv7_state_clampw_backward_kernelI13__nv_bfloat16Li64ELi16EEviiPT_S2_S2_S2_S2_S2_S2_PfS3_S3_S2_S2_S2_S2_S2_S2_E2sa+40];
	mul.f32 	%f830, %f590, %f829;
	sub.f32 	%f831, %f828, %f830;
	mul.f32 	%f2390, %f735, %f831;
	ld.shared.f32 	%f832, [_ZZ34rwkv7_state_clampw_backward_kernelI13__nv_bfloat16Li64ELi16EEviiPT_S2_S2_S2_S2_S2_S2_PfS3_S3_S2_S2_S2_S2_S2_S2_E1r+40];
	fma.rn.f32 	%f833, %f591, %f832, %f2454;
	fma.rn.f32 	%f834, %f585, %f625, %f2326;
	ld.shared.f32 	%f835, [_ZZ34rwkv7_state_clampw_backward_kernelI13__nv_bfloat16Li64ELi16EEviiPT_S2_S2_S2_S2_S2_S2_PfS3_S3_S2_S2_S2_S2_S2_S2_E1v+44];
	mul.f32 	%f836, %f587, %f835;
	sub.f32 	%f837, %f2389, %f836;
	ld.shared.f32 	%f838, [_ZZ34rwkv7_state_clampw_backward_kernelI13__nv_bfloat16Li64ELi16EEviiPT_S2_S2_S2_S2_S2_S2_PfS3_S3_S2_S2_S2_S2_S2_S2_E2sa+44];
	mul.f32 	%f839, %f590, %f838;
	sub.f32 	%f840, %f837, %f839;
	mul.f32 	%f2389, %f735, %f840;
	ld.shared.f32 	%f841, [_ZZ34rwkv7_state_clampw_backward_kernelI13__nv_bfloat16Li64ELi16EEviiPT_S2_S2_S2_S2_S2_S2_PfS3_S3_S2_S2_S2_S2_S2_S2_E1r+44];
	fma.rn.f32 	%f842, %f591, %f841, %f2453;
	fma.rn.f32 	%f843, %f585, %f627, %f2325;
	ld.shared.f32 	%f844, [_ZZ34rwkv7_state_clampw_backward_kernelI13__nv_bfloat16Li64ELi16EEviiPT_S2_S2_S2_S2_S2_S2_PfS3_S3_S2_S2_S2_S2_S2_S2_E1v+48];
	mul.f32 	%f845, %f587, %f844;
	sub.f32 	%f846, %f2388, %f845;
	ld.shared.f32 	%f847, [_ZZ34rwkv7_state_clampw_backward_kernelI13__nv_bfloat16Li64ELi16EEviiPT_S2_S2_S2_S2_S2_S2_PfS3_S3_S2_S2_S2_S2_S2_S2_E2sa+48];
	mul.f32 	%f848, %f590, %f847;
	sub.f32 	%f849, %f846, %f848;
	mul.f32 	%f2388, %f735, %f849;
	ld.shared.f32 	%f850, [_ZZ34rwkv7_state_clampw_backward_kernelI13__nv_bfloat16Li64ELi16EEviiPT_S2_S2_S2_S2_S2_S2_PfS3_S3_S2_S2_S2_S2_S2_S2_E1r+48];
	fma.rn.f32 	%f851, %f591, %f850, %f2452;
	fma.rn.f32 	%f852, %f585, %f629, %f2324;
	ld.shared.f32 	%f853, [_ZZ34rwkv7_state_clampw_backward_kernelI13__nv_bfloat16Li64ELi16EEviiPT_S2_S2_S2_S2_S2_S2_PfS3_S3_S2_S2_S2_S2_S2_S2_E1v+52];
	mul.f32 	%f854, %f587, %f853;
	sub.f32 	%f855, %f2387, %f854;
	ld.shared.f32 	%f856, [_ZZ34rwkv7_state_clampw_backward_kernelI13__nv_bfloat16Li64ELi16EEviiPT_S2_S2_S2_S2_S2_S2_PfS3_S3_S2_S2_S2_S2_S2_S2_E2sa+52];
	mul.f32 	%f857, %f590, %f856;
	sub.f32 	%f858, %f855, %f857;
	mul.f32 	%f2387, %f735, %f858;
	ld.shared.f32 	%f859, [_ZZ34rwkv7_state_clampw_backward_kernelI13__nv_bfloat16Li64ELi16EEviiPT_S2_S2_S2_S2_S2_S2_PfS3_S3_S2_S2_S2_S2_S2_S2_E1r+52];
	fma.rn.f32 	%f860, %f591, %f859, %f2451;
	fma.rn.f32 	%f861, %f585, %f631, %f2323;
	ld.shared.f32 	%f862, [_ZZ34rwkv7_state_clampw_backward_kernelI13__nv_bfloat16Li64ELi16EEviiPT_S2_S2_S2_S2_S2_S2_PfS3_S3_S2_S2_S2_S2_S2_S2_E1v+56];
	mul.f32 	%f863, %f587, %f862;
	sub.f32 	%f864, %f2386, %f863;
	ld.shared.f32 	%f865, [_ZZ34rwkv7_state_clampw_backward_kernelI13__nv_bfloat16Li64ELi16EEviiPT_S2_S2_S2_S2_S2_S2_PfS3_S3_S2_S2_S2_S2_S2_S2_E2sa+56];
	mul.f32 	%f866, %f590, %f865;
	sub.f32 	%f867, %f864, %f866;
	mul.f32 	%f2386, %f735, %f867;
	ld.shared.f32 	%f868, [_ZZ34rwkv7_state_clampw_backward_kernelI13__nv_bfloat16Li64ELi16EEviiPT_S2_S2_S2_S2_S2_S2_PfS3_S3_S2_S2_S2_S2_S2_S2_E1r+56];
	fma.rn.f32 	%f869, %f591, %f868, %f2450;
	fma.rn.f32 	%f870, %f585, %f633, %f2322;
	ld.shared.f32 	%f871, [_ZZ34rwkv7_state_clampw_backward_kernelI13__nv_bfloat16Li64ELi16EEviiPT_S2_S2_S2_S2_S2_S2_PfS3_S3_S2_S2_S2_S2_S2_S2_E1v+60];
	mul.f32 	%f872, %f587, %f871;
	sub.f32 	%f873, %f2385, %f872;
	ld.shared.f32 	%f874, [_ZZ34rwkv7_state_clampw_backward_kernelI13__nv_bfloat16Li64ELi16EEviiPT_S2_S2_S2_S2_S2_S2_PfS3_S3_S2_S2_S2_S2_S2_S2_E2sa+60];
	mul.f32 	%f875, %f590, %f874;
	sub.f32 	%f876, %f873, %f875;
	mul.f32 	%f2385, %f735, %f876;
	ld.shared.f32 	%f877, [_ZZ34rwkv7_state_clampw_backward_kernelI13__nv_bfloat16Li64ELi16EEviiPT_S2_S2_S2_S2_S2_S2_PfS3_S3_S2_S2_S2_S2_S2_S2_E1r+60];
	fma.rn.f32 	%f878, %f591, %f877, %f2449;
	fma.rn.f32 	%f879, %f585, %f635, %f2321;
	ld.shared.f32 	%f880, [_ZZ34rwkv7_state_clampw_backward_kernelI13__nv_bfloat16Li64ELi16EEviiPT_S2_S2_S2_S2_S2_S2_PfS3_S3_S2_S2_S2_S2_S2_S2_E1v+64];
	mul.f32 	%f881, %f587, %f880;
	sub.f32 	%f882, %f2384, %f881;
	ld.shared.f32 	%f883, [_ZZ34rwkv7_state_clampw_backward_kernelI13__nv_bfloat16Li64ELi16EEviiPT_S2_S2_S2_S2_S2_S2_PfS3_S3_S2_S2_S2_S2_S2_S2_E2sa+64];
	mul.f32 	%f884, %f590, %f883;
	sub.f32 	%f885, %f882, %f884;
	mul.f32 	%f2384, %f735, %f885;
	ld.shared.f32 	%f886, [_ZZ34rwkv7_state_clampw_backward_kernelI13__nv_bfloat16Li64ELi16EEviiPT_S2_S2_S2_S2_S2_S2_PfS3_S3_S2_S2_S2_S2_S2_S2_E1r+64];
	fma.rn.f32 	%f887, %f591, %f886, %f2448;
	fma.rn.f32 	%f888, %f585, %f637, %f2320;
	ld.shared.f32 	%f889, [_ZZ34rwkv7_state_clampw_backward_kernelI13__nv_bfloat16Li64ELi16EEviiPT_S2_S2_S2_S2_S2_S2_PfS3_S3_S2_S2_S2_S2_S2_S2_E1v+68];
	mul.f32 	%f890, %f587, %f889;
	sub.f32 	%f891, %f2383, %f890;
	ld.shared.f32 	%f892, [_ZZ34rwkv7_state_clampw_backward_kernelI13__nv_bfloat16Li64ELi16EEviiPT_S2_S2_S2_S2_S2_S2_PfS3_S3_S2_S2_S2_S2_S2_S2_E2sa+68];
	mul.f32 	%f893, %f590, %f892;
	sub.f32 	%f894, %f891, %f893;
	mul.f32 	%f2383, %f735, %f894;
	ld.shared.f32 	%f895, [_ZZ34rwkv7_state_clampw_backward_kernelI13__nv_bfloat16Li64ELi16EEviiPT_S2_S2_S2_S2_S2_S2_PfS3_S3_S2_S2_S2_S2_S2_S2_E1r+68];
	fma.rn.f32 	%f896, %f591, %f895, %f2447;
	fma.rn.f32 	%f897, %f585, %f639, %f2319;
	ld.shared.f32 	%f898, [_ZZ34rwkv7_state_clampw_backward_kernelI13__nv_bfloat16Li64ELi16EEviiPT_S2_S2_S2_S2_S2_S2_PfS3_S3_S2_S2_S2_S2_S2_S2_E1v+72];
	mul.f32 	%f899, %f587, %f898;
	sub.f32 	%f900, %f2382, %f899;
	ld.shared.f32 	%f901, [_ZZ34rwkv7_state_clampw_backward_kernelI13__nv_bfloat16Li64ELi16EEviiPT_S2_S2_S2_S2_S2_S2_PfS3_S3_S2_S2_S2_S2_S2_S2_E2sa+72];
	mul.f32 	%f902, %f590, %f901;
	sub.f32 	%f903, %f900, %f902;
	mul.f32 	%f2382, %f735, %f903;
	ld.shared.f32 	%f904, [_ZZ34rwkv7_state_clampw_backward_kernelI13__nv_bfloat16Li64ELi16EEviiPT_S2_S2_S2_S2_S2_S2_PfS3_S3_S2_S2_S2_S2_S2_S2_E1r+72];
	fma.rn.f32 	%f905, %f591, %f904, %f2446;
	fma.rn.f32 	%f906, %f585, %f641, %f2318;
	ld.shared.f32 	%f907, [_ZZ34rwkv7_state_clampw_backward_kernelI13__nv_bfloat16Li64ELi16EEviiPT_S2_S2_S2_S2_S2_S2_PfS3_S3_S2_S2_S2_S2_S2_S2_E1v+76];
	mul.f32 	%f908, %f587, %f907;
	sub.f32 	%f909, %f2381, %f908;
	ld.shared.f32 	%f910, [_ZZ34rwkv7_state_clampw_backward_kernelI13__nv_bfloat16Li64ELi16EEviiPT_S2_S2_S2_S2_S2_S2_PfS3_S3_S2_S2_S2_S2_S2_S2_E2sa+76];
	mul.f32 	%f911, %f590, %f910;
	sub.f32 	%f912, %f909, %f911;
	mul.f32 	%f2381, %f735, %f912;
	ld.shared.f32 	%f913, [_ZZ34rwkv7_state_clampw_backward_kernelI13__nv_bfloat16Li64ELi16EEviiPT_S2_S2_S2_S2_S2_S2_PfS3_S3_S2_S2_S2_S2_S2_S2_E1r+76];
	fma.rn.f32 	%f914, %f591, %f913, %f2445;
	fma.rn.f32 	%f915, %f585, %f643, %f2317;
	ld.shared.f32 	%f916, [_ZZ34rwkv7_state_clampw_backward_kernelI13__nv_bfloat16Li64ELi16EEviiPT_S2_S2_S2_S2_S2_S2_PfS3_S3_S2_S2_S2_S2_S2_S2_E1v+80];
	mul.f32 	%f917, %f587, %f916;
	sub.f32 	%f918, %f2380, %f917;
	ld.shared.f32 	%f919, [_ZZ34rwkv7_state_clampw_backward_kernelI13__nv_bfloat16Li64ELi16EEviiPT_S2_S2_S2_S2_S2_S2_PfS3_S3_S2_S2_S2_S2_S2_S2_E2sa+80];
	mul.f32 	%f920, %f590, %f919;
	sub.f32 	%f921, %f918, %f920;
	mul.f32 	%f2380, %f735, %f921;
	ld.shared.f32 	%f922, [_ZZ34rwkv7_state_clampw_backward_kernelI13__nv_bfloat16Li64ELi16EEviiPT_S2_S2_S2_S2_S2_S2_PfS3_S3_S2_S2_S2_S2_S2_S2_E1r+80];
	fma.rn.f32 	%f923, %f591, %f922, %f2444;
	fma.rn.f32 	%f924, %f585, %f645, %f2316;
	ld.shared.f32 	%f925, [_ZZ34rwkv7_state_clampw_backward_kernelI13__nv_bfloat16Li64ELi16EEviiPT_S2_S2_S2_S2_S2_S2_PfS3_S3_S2_S2_S2_S2_S2_S2_E1v+84];
	mul.f32 	%f926, %f587, %f925;
	sub.f32 	%f927, %f2379, %f926;
	ld.shared.f32 	%f928, [_ZZ34rwkv7_state_clampw_backward_kernelI13__nv_bfloat16Li64ELi16EEviiPT_S2_S2_S2_S2_S2_S2_PfS3_S3_S2_S2_S2_S2_S2_S2_E2sa+84];
	mul.f32 	%f929, %f590, %f928;
	sub.f32 	%f930, %f927, %f929;
	mul.f32 	%f2379, %f735, %f930;
	ld.shared.f32 	%f931, [_ZZ34rwkv7_state_clampw_backward_kernelI13__nv_bfloat16Li64ELi16EEviiPT_S2_S2_S2_S2_S2_S2_PfS3_S3_S2_S2_S2_S2_S2_S2_E1r+84];
	fma.rn.f32 	%f932, %f591, %f931, %f2443;
	fma.rn.f32 	%f933, %f585, %f647, %f2315;
	ld.shared.f32 	%f934, [_ZZ34rwkv7_state_clampw_backward_kernelI13__nv_bfloat16Li64ELi16EEviiPT_S2_S2_S2_S2_S2_S2_PfS3_S3_S2_S2_S2_S2_S2_S2_E1v+88];
	mul.f32 	%f935, %f587, %f934;
	sub.f32 	%f936, %f2378, %f935;
	ld.shared.f32 	%f937, [_ZZ34rwkv7_state_clampw_backward_kernelI13__nv_bfloat16Li64ELi16EEviiPT_S2_S2_S2_S2_S2_S2_PfS3_S3_S2_S2_S2_S2_S2_S2_E2sa+88];
	mul.f32 	%f938, %f590, %f937;
	sub.f32 	%f939, %f936, %f938;
	mul.f32 	%f2378, %f735, %f939;
	ld.shared.f32 	%f940, [_ZZ34rwkv7_state_clampw_backward_kernelI13__nv_bfloat16Li64ELi16EEviiPT_S2_S2_S2_S2_S2_S2_PfS3_S3_S2_S2_S2_S2_S2_S2_E1r+88];
	fma.rn.f32 	%f941, %f591, %f940, %f2442;
	fma.rn.f32 	%f942, %f585, %f649, %f2314;
	ld.shared.f32 	%f943, [_ZZ34rwkv7_state_clampw_backward_kernelI13__nv_bfloat16Li64ELi16EEviiPT_S2_S2_S2_S2_S2_S2_PfS3_S3_S2_S2_S2_S2_S2_S2_E1v+92];
	mul.f32 	%f944, %f587, %f943;
	sub.f32 	%f945, %f2377, %f944;
	ld.shared.f32 	%f946, [_ZZ34rwkv7_state_clampw_backward_kernelI13__nv_bfloat16Li64ELi16EEviiPT_S2_S2_S2_S2_S2_S2_PfS3_S3_S2_S2_S2_S2_S2_S2_E2sa+92];
	mul.f32 	%f947, %f590, %f946;
	sub.f32 	%f948, %f945, %f947;
	mul.f32 	%f2377, %f735, %f948;
	ld.shared.f32 	%f949, [_ZZ34rwkv7_state_clampw_backward_kernelI13__nv_bfloat16Li64ELi16EEviiPT_S2_S2_S2_S2_S2_S2_PfS3_S3_S2_S2_S2_S2_S2_S2_E1r+92];
	fma.rn.f32 	%f950, %f591, %f949, %f2441;
	fma.rn.f32 	%f951, %f585, %f651, %f2313;
	ld.shared.f32 	%f952, [_ZZ34rwkv7_state_clampw_backward_kernelI13__nv_bfloat16Li64ELi16EEviiPT_S2_S2_S2_S2_S2_S2_PfS3_S3_S2_S2_S2_S2_S2_S2_E1v+96];
	mul.f32 	%f953, %f587, %f952;
	sub.f32 	%f954, %f2376, %f953;
	ld.shared.f32 	%f955, [_ZZ34rwkv7_state_clampw_backward_kernelI13__nv_bfloat16Li64ELi16EEviiPT_S2_S2_S2_S2_S2_S2_PfS3_S3_S2_S2_S2_S2_S2_S2_E2sa+96];
	mul.f32 	%f956, %f590, %f955;
	sub.f32 	%f957, %f954, %f956;
	mul.f32 	%f2376, %f735, %f957;
	ld.shared.f32 	%f958, [_ZZ34rwkv7_state_clampw_backward_kernelI13__nv_bfloat16Li64ELi16EEviiPT_S2_S2_S2_S2_S2_S2_PfS3_S3_S2_S2_S2_S2_S2_S2_E1r+96];
	fma.rn.f32 	%f959, %f591, %f958, %f2440;
	fma.rn.f32 	%f960, %f585, %f653, %f2312;
	ld.shared.f32 	%f961, [_ZZ34rwkv7_state_clampw_backward_kernelI13__nv_bfloat16Li64ELi16EEviiPT_S2_S2_S2_S2_S2_S2_PfS3_S3_S2_S2_S2_S2_S2_S2_E1v+100];
	mul.f32 	%f962, %f587, %f961;
	sub.f32 	%f963, %f2375, %f962;
	ld.shared.f32 	%f964, [_ZZ34rwkv7_state_clampw_backward_kernelI13__nv_bfloat16Li64ELi16EEviiPT_S2_S2_S2_S2_S2_S2_PfS3_S3_S2_S2_S2_S2_S2_S2_E2sa+100];
	mul.f32 	%f965, %f590, %f964;
	sub.f32 	%f966, %f963, %f965;
	mul.f32 	%f2375, %f735, %f966;
	ld.shared.f32 	%f967, [_ZZ34rwkv7_state_clampw_backward_kernelI13__nv_bfloat16Li64ELi16EEviiPT_S2_S2_S2_S2_S2_S2_PfS3_S3_S2_S2_S2_S2_S2_S2_E1r+100];
	fma.rn.f32 	%f968, %f591, %f967, %f2439;
	fma.rn.f32 	%f969, %f585, %f655, %f2311;
	ld.shared.f32 	%f970, [_ZZ34rwkv7_state_clampw_backward_kernelI13__nv_bfloat16Li64ELi16EEviiPT_S2_S2_S2_S2_S2_S2_PfS3_S3_S2_S2_S2_S2_S2_S2_E1v+104];
	mul.f32 	%f971, %f587, %f970;
	sub.f32 	%f972, %f2374, %f971;
	ld.shared.f32 	%f973, [_ZZ34rwkv7_state_clampw_backward_kernelI13__nv_bfloat16Li64ELi16EEviiPT_S2_S2_S2_S2_S2_S2_PfS3_S3_S2_S2_S2_S2_S2_S2_E2sa+104];
	mul.f32 	%f974, %f590, %f973;
	sub.f32 	%f975, %f972, %f974;
	mul.f32 	%f2374, %f735, %f975;
	ld.shared.f32 	%f976, [_ZZ34rwkv7_state_clampw_backward_kernelI13__nv_bfloat16Li64ELi16EEviiPT_S2_S2_S2_S2_S2_S2_PfS3_S3_S2_S2_S2_S2_S2_S2_E1r+104];
	fma.rn.f32 	%f977, %f591, %f976, %f2438;
	fma.rn.f32 	%f978, %f585, %f657, %f2310;
	ld.shared.f32 	%f979, [_ZZ34rwkv7_state_clampw_backward_kernelI13__nv_bfloat16Li64ELi16EEviiPT_S2_S2_S2_S2_S2_S2_PfS3_S3_S2_S2_S2_S2_S2_S2_E1v+108];
	mul.f32 	%f980, %f587, %f979;
	sub.f32 	%f981, %f2373, %f980;
	ld.shared.f32 	%f982, [_ZZ34rwkv7_state_clampw_backward_kernelI13__nv_bfloat16Li64ELi16EEviiPT_S2_S2_S2_S2_S2_S2_PfS3_S3_S2_S2_S2_S2_S2_S2_E2sa+108];
	mul.f32 	%f983, %f590, %f982;
	sub.f32 	%f984, %f981, %f983;
	mul.f32 	%f2373, %f735, %f984;
	ld.shared.f32 	%f985, [_ZZ34rwkv7_state_clampw_backward_kernelI13__nv_bfloat16Li64ELi16EEviiPT_S2_S2_S2_S2_S2_S2_PfS3_S3_S2_S2_S2_S2_S2_S2_E1r+108];
	fma.rn.f32 	%f986, %f591, %f985, %f2437;
	fma.rn.f32 	%f987, %f585, %f659, %f2309;
	ld.shared.f32 	%f988, [_ZZ34rwkv7_state_clampw_backward_kernelI13__nv_bfloat16Li64ELi16EEviiPT_S2_S2_S2_S2_S2_S2_PfS3_S3_S2_S2_S2_S2_S2_S2_E1v+112];
	mul.f32 	%f989, %f587, %f988;
	sub.f32 	%f990, %f2372, %f989;
	ld.shared.f32 	%f991, [_ZZ34rwkv7_state_clampw_backward_kernelI13__nv_bfloat16Li64ELi16EEviiPT_S2_S2_S2_S2_S2_S2_PfS3_S3_S2_S2_S2_S2_S2_S2_E2sa+112];
	mul.f32 	%f992, %f590, %f991;
	sub.f32 	%f993, %f990, %f992;
	mul.f32 	%f2372, %f735, %f993;
	ld.shared.f32 	%f994, [_ZZ34rwkv7_state_clampw_backward_kernelI13__nv_bfloat16Li64ELi16EEviiPT_S2_S2_S2_S2_S2_S2_PfS3_S3_S2_S2_S2_S2_S2_S2_E1r+112];
	fma.rn.f32 	%f995, %f591, %f994, %f2436;
	fma.rn.f32 	%f996, %f585, %f661, %f2308;
	ld.shared.f32 	%f997, [_ZZ34rwkv7_state_clampw_backward_kernelI13__nv_bfloat16Li64ELi16EEviiPT_S2_S2_S2_S2_S2_S2_PfS3_S3_S2_S2_S2_S2_S2_S2_E1v+116];
	mul.f32 	%f998, %f587, %f997;
	sub.f32 	%f999, %f2371, %f998;
	ld.shared.f32 	%f1000, [_ZZ34rwkv7_state_clampw_backward_kernelI13__nv_bfloat16Li64ELi16EEviiPT_S2_S2_S2_S2_S2_S2_PfS3_S3_S2_S2_S2_S2_S2_S2_E2sa+116];
	mul.f32 	%f1001, %f590, %f1000;
	sub.f32 	%f1002, %f999, %f1001;
	mul.f32 	%f2371, %f735, %f1002;
	ld.shared.f32 	%f1003, [_ZZ34rwkv7_state_clampw_backward_kernelI13__nv_bfloat16Li64ELi16EEviiPT_S2_S2_S2_S2_S2_S2_PfS3_S3_S2_S2_S2_S2_S2_S2_E1r+116];
	fma.rn.f32 	%f1004, %f591, %f1003, %f2435;
	fma.rn.f32 	%f1005, %f585, %f663, %f2307;
	ld.shared.f32 	%f1006, [_ZZ34rwkv7_state_clampw_backward_kernelI13__nv_bfloat16Li64ELi16EEviiPT_S2_S2_S2_S2_S2_S2_PfS3_S3_S2_S2_S2_S2_S2_S2_E1v+120];
	mul.f32 	%f1007, %f587, %f1006;
	sub.f32 	%f1008, %f2370, %f1007;
	ld.shared.f32 	%f1009, [_ZZ34rwkv7_state_clampw_backward_kernelI13__nv_bfloat16Li64ELi16EEviiPT_S2_S2_S2_S2_S2_S2_PfS3_S3_S2_S2_S2_S2_S2_S2_E2sa+120];
	mul.f32 	%f1010, %f590, %f1009;
	sub.f32 	%f1011, %f1008, %f1010;
	mul.f32 	%f2370, %f735, %f1011;
	ld.shared.f32 	%f1012, [_ZZ34rwkv7_state_clampw_backward_kernelI13__nv_bfloat16Li64ELi16EEviiPT_S2_S2_S2_S2_S2_S2_PfS3_S3_S2_S2_S2_S2_S2_S2_E1r+120];
	fma.rn.f32 	%f1013, %f591, %f1012, %f2434;
	fma.rn.f32 	%f1014, %f585, %f665, %f2306;
	ld.shared.f32 	%f1015, [_ZZ34rwkv7_state_clampw_backward_kernelI13__nv_bfloat16Li64ELi16EEviiPT_S2_S2_S2_S2_S2_S2_PfS3_S3_S2_S2_S2_S2_S2_S2_E1v+124];
	mul.f32 	%f1016, %f587, %f1015;
	sub.f32 	%f1017, %f2369, %f1016;
	ld.shared.f32 	%f1018, [_ZZ34rwkv7_state_clampw_backward_kernelI13__nv_bfloat16Li64ELi16EEviiPT_S2_S2_S2_S2_S2_S2_PfS3_S3_S2_S2_S2_S2_S2_S2_E2sa+124];
	mul.f32 	%f1019, %f590, %f1018;
	sub.f32 	%f1020, %f1017, %f1019;
	mul.f32 	%f2369, %f735, %f1020;
	ld.shared.f32 	%f1021, [_ZZ34rwkv7_state_clampw_backward_kernelI13__nv_bfloat16Li64ELi16EEviiPT_S2_S2_S2_S2_S2_S2_PfS3_S3_S2_S2_S2_S2_S2_S2_E1r+124];
	fma.rn.f32 	%f1022, %f591, %f1021, %f2433;
	fma.rn.f32 	%f1023, %f585, %f667, %f2305;
	ld.shared.f32 	%f1024, [_ZZ34rwkv7_state_clampw_backward_kernelI13__nv_bfloat16Li64ELi16EEviiPT_S2_S2_S2_S2_S2_S2_PfS3_S3_S2_S2_S2_S2_S2_S2_E1v+128];
	mul.f32 	%f1025, %f587, %f1024;
	sub.f32 	%f1026, %f2368, %f1025;
	ld.shared.f32 	%f1027, [_ZZ34rwkv7_state_clampw_backward_kernelI13__nv_bfloat16Li64ELi16EEviiPT_S2_S2_S2_S2_S2_S2_PfS3_S3_S2_S2_S2_S2_S2_S2_E2sa+128];
	mul.f32 	%f1028, %f590, %f1027;
	sub.f32 	%f1029, %f1026, %f1028;
	mul.f32 	%f2368, %f735, %f1029;
	ld.shared.f32 	%f1030, [_ZZ34rwkv7_state_clampw_backward_kernelI13__nv_bfloat16Li64ELi16EEviiPT_S2_S2_S2_S2_S2_S2_PfS3_S3_S2_S2_S2_S2_S2_S2_E1r+128];
	fma.rn.f32 	%f1031, %f591, %f1030, %f2432;
	fma.rn.f32 	%f1032, %f585, %f669, %f2304;
	ld.shared.f32 	%f1033, [_ZZ34rwkv7_state_clampw_backward_kernelI13__nv_bfloat16Li64ELi16EEviiPT_S2_S2_S2_S2_S2_S2_PfS3_S3_S2_S2_S2_S2_S2_S2_E1v+132];
	mul.f32 	%f1034, %f587, %f1033;
	sub.f32 	%f1035, %f2367, %f1034;
	ld.shared.f32 	%f1036, [_ZZ34rwkv7_state_clampw_backward_kernelI13__nv_bfloat16Li64ELi16EEviiPT_S2_S2_S2_S2_S2_S2_PfS3_S3_S2_S2_S2_S2_S2_S2_E2sa+132];
	mul.f32 	%f1037, %f590, %f1036;
	sub.f32 	%f1038, %f1035, %f1037;
	mul.f32 	%f2367, %f735, %f1038;
	ld.shared.f32 	%f1039, [_ZZ34rwkv7_state_clampw_backward_kernelI13__nv_bfloat16Li64ELi16EEviiPT_S2_S2_S2_S2_S2_S2_PfS3_S3_S2_S2_S2_S2_S2_S2_E1r+132];
	fma.rn.f32 	%f1040, %f591, %f1039, %f2431;
	fma.rn.f32 	%f1041, %f585, %f671, %f2303;
	ld.shared.f32 	%f1042, [_ZZ34rwkv7_state_clampw_backward_kernelI13__nv_bfloat16Li64ELi16EEviiPT_S2_S2_S2_S2_S2_S2_PfS3_S3_S2_S2_S2_S2_S2_S2_E1v+136];
	mul.f32 	%f1043, %f587, %f1042;
	sub.f32 	%f1044, %f2366, %f1043;
	ld.shared.f32 	%f1045, [_ZZ34rwkv7_state_clampw_backward_kernelI13__nv_bfloat16Li64ELi16EEviiPT_S2_S2_S2_S2_S2_S2_PfS3_S3_S2_S2_S2_S2_S2_S2_E2sa+136];
	mul.f32 	%f1046, %f590, %f1045;
	sub.f32 	%f1047, %f1044, %f1046;
	mul.f32 	%f2366, %f735, %f1047;
	ld.shared.f32 	%f1048, [_ZZ34rwkv7_state_clampw_backward_kernelI13__nv_bfloat16Li64ELi16EEviiPT_S2_S2_S2_S2_S2_S2_PfS3_S3_S2_S2_S2_S2_S2_S2_E1r+136];
	fma.rn.f32 	%f1049, %f591, %f1048, %f2430;
	fma.rn.f32 	%f1050, %f585, %f673, %f2302;
	ld.shared.f32 	%f1051, [_ZZ34rwkv7_state_clampw_backward_kernelI13__nv_bfloat16Li64ELi16EEviiPT_S2_S2_S2_S2_S2_S2_PfS3_S3_S2_S2_S2_S2_S2_S2_E1v+140];
	mul.f32 	%f1052, %f587, %f1051;
	sub.f32 	%f1053, %f2365, %f1052;
	ld.shared.f32 	%f1054, [_ZZ34rwkv7_state_clampw_backward_kernelI13__nv_bfloat16Li64ELi16EEviiPT_S2_S2_S2_S2_S2_S2_PfS3_S3_S2_S2_S2_S2_S2_S2_E2sa+140];
	mul.f32 	%f1055, %f590, %f1054;
	sub.f32 	%f1056, %f1053, %f1055;
	mul.f32 	%f2365, %f735, %f1056;
	ld.shared.f32 	%f1057, [_ZZ34rwkv7_state_clampw_backward_kernelI13__nv_bfloat16Li64ELi16EEviiPT_S2_S2_S2_S2_S2_S2_PfS3_S3_S2_S2_S2_S2_S2_S2_E1r+140];
	fma.rn.f32 	%f1058, %f591, %f1057, %f2429;
	fma.rn.f32 	%f1059, %f585, %f675, %f2301;
	ld.shared.f32 	%f1060, [_ZZ34rwkv7_state_clampw_backward_kernelI13__nv_bfloat16Li64ELi16EEviiPT_S2_S2_S2_S2_S2_S2_PfS3_S3_S2_S2_S2_S2_S2_S2_E1v+144];
	mul.f32 	%f1061, %f587, %f1060;
	sub.f32 	%f1062, %f2364, %f1061;
	ld.shared.f32 	%f1063, [_ZZ34rwkv7_state_clampw_backward_kernelI13__nv_bfloat16Li64ELi16EEviiPT_S2_S2_S2_S2_S2_S2_PfS3_S3_S2_S2_S2_S2_S2_S2_E2sa+144];
	mul.f32 	%f1064, %f590, %f1063;
	sub.f32 	%f1065, %f1062, %f1064;
	mul.f32 	%f2364, %f735, %f1065;
	ld.shared.f32 	%f1066, [_ZZ34rwkv7_state_clampw_backward_kernelI13__nv_bfloat16Li64ELi16EEviiPT_S2_S2_S2_S2_S2_S2_PfS3_S3_S2_S2_S2_S2_S2_S2_E1r+144];
	fma.rn.f32 	%f1067, %f591, %f1066, %f2428;
	fma.rn.f32 	%f1068, %f585, %f677, %f2300;
	ld.shared.f32 	%f1069, [_ZZ34rwkv7_state_clampw_backward_kernelI13__nv_bfloat16Li64ELi16EEviiPT_S2_S2_S2_S2_S2_S2_PfS3_S3_S2_S2_S2_S2_S2_S2_E1v+148];
	mul.f32 	%f1070, %f587, %f1069;
	sub.f32 	%f1071, %f2363, %f1070;
	ld.shared.f32 	%f1072, [_ZZ34rwkv7_state_clampw_backward_kernelI13__nv_bfloat16Li64ELi16EEviiPT_S2_S2_S2_S2_S2_S2_PfS3_S3_S2_S2_S2_S2_S2_S2_E2sa+148];
	mul.f32 	%f1073, %f590, %f1072;
	sub.f32 	%f1074, %f1071, %f1073;
	mul.f32 	%f2363, %f735, %f1074;
	ld.shared.f32 	%f1075, [_ZZ34rwkv7_state_clampw_backward_kernelI13__nv_bfloat16Li64ELi16EEviiPT_S2_S2_S2_S2_S2_S2_PfS3_S3_S2_S2_S2_S2_S2_S2_E1r+148];
	fma.rn.f32 	%f1076, %f591, %f1075, %f2427;
	fma.rn.f32 	%f1077, %f585, %f679, %f2299;
	ld.shared.f32 	%f1078, [_ZZ34rwkv7_state_clampw_backward_kernelI13__nv_bfloat16Li64ELi16EEviiPT_S2_S2_S2_S2_S2_S2_PfS3_S3_S2_S2_S2_S2_S2_S2_E1v+152];
	mul.f32 	%f1079, %f587, %f1078;
	sub.f32 	%f1080, %f2362, %f1079;
	ld.shared.f32 	%f1081, [_ZZ34rwkv7_state_clampw_backward_kernelI13__nv_bfloat16Li64ELi16EEviiPT_S2_S2_S2_S2_S2_S2_PfS3_S3_S2_S2_S2_S2_S2_S2_E2sa+152];
	mul.f32 	%f1082, %f590, %f1081;
	sub.f32 	%f1083, %f1080, %f1082;
	mul.f32 	%f2362, %f735, %f1083;
	ld.shared.f32 	%f1084, [_ZZ34rwkv7_state_clampw_backward_kernelI13__nv_bfloat16Li64ELi16EEviiPT_S2_S2_S2_S2_S2_S2_PfS3_S3_S2_S2_S2_S2_S2_S2_E1r+152];
	fma.rn.f32 	%f1085, %f591, %f1084, %f2426;
	fma.rn.f32 	%f1086, %f585, %f681, %f2298;
	ld.shared.f32 	%f1087, [_ZZ34rwkv7_state_clampw_backward_kernelI13__nv_bfloat16Li64ELi16EEviiPT_S2_S2_S2_S2_S2_S2_PfS3_S3_S2_S2_S2_S2_S2_S2_E1v+156];
	mul.f32 	%f1088, %f587, %f1087;
	sub.f32 	%f1089, %f2361, %f1088;
	ld.shared.f32 	%f1090, [_ZZ34rwkv7_state_clampw_backward_kernelI13__nv_bfloat16Li64ELi16EEviiPT_S2_S2_S2_S2_S2_S2_PfS3_S3_S2_S2_S2_S2_S2_S2_E2sa+156];
	mul.f32 	%f1091, %f590, %f1090;
	sub.f32 	%f1092, %f1089, %f1091;
	mul.f32 	%f2361, %f735, %f1092;
	ld.shared.f32 	%f1093, [_ZZ34rwkv7_state_clampw_backward_kernelI13__nv_bfloat16Li64ELi16EEviiPT_S2_S2_S2_S2_S2_S2_PfS3_S3_S2_S2_S2_S2_S2_S2_E1r+156];
	fma.rn.f32 	%f1094, %f591, %f1093, %f2425;
	fma.rn.f32 	%f1095, %f585, %f683, %f2297;
	ld.shared.f32 	%f1096, [_ZZ34rwkv7_state_clampw_backward_kernelI13__nv_bfloat16Li64ELi16EEviiPT_S2_S2_S2_S2_S2_S2_PfS3_S3_S2_S2_S2_S2_S2_S2_E1v+160];
	mul.f32 	%f1097, %f587, %f1096;
	sub.f32 	%f1098, %f2360, %f1097;
	ld.shared.f32 	%f1099, [_ZZ34rwkv7_state_clampw_backward_kernelI13__nv_bfloat16Li64ELi16EEviiPT_S2_S2_S2_S2_S2_S2_PfS3_S3_S2_S2_S2_S2_S2_S2_E2sa+160];
	mul.f32 	%f1100, %f590, %f1099;
	sub.f32 	%f1101, %f1098, %f1100;
	mul.f32 	%f2360, %f735, %f1101;
	ld.shared.f32 	%f1102, [_ZZ34rwkv7_state_clampw_backward_kernelI13__nv_bfloat16Li64ELi16EEviiPT_S2_S2_S2_S2_S2_S2_PfS3_S3_S2_S2_S2_S2_S2_S2_E1r+160];
	fma.rn.f32 	%f1103, %f591, %f1102, %f2424;
	fma.rn.f32 	%f1104, %f585, %f685, %f2296;
	ld.shared.f32 	%f1105, [_ZZ34rwkv7_state_clampw_backward_kernelI13__nv_bfloat16Li64ELi16EEviiPT_S2_S2_S2_S2_S2_S2_PfS3_S3_S2_S2_S2_S2_S2_S2_E1v+164];
	mul.f32 	%f1106, %f587, %f1105;
	sub.f32 	%f1107, %f2359, %f1106;
	ld.shared.f32 	%f1108, [_ZZ34rwkv7_state_clampw_backward_kernelI13__nv_bfloat16Li64ELi16EEviiPT_S2_S2_S2_S2_S2_S2_PfS3_S3_S2_S2_S2_S2_S2_S2_E2sa+164];
	mul.f32 	%f1109, %f590, %f1108;
	sub.f32 	%f1110, %f1107, %f1109;
	mul.f32 	%f2359, %f735, %f1110;
	ld.shared.f32 	%f1111, [_ZZ34rwkv7_state_clampw_backward_kernelI13__nv_bfloat16Li64ELi16EEviiPT_S2_S2_S2_S2_S2_S2_PfS3_S3_S2_S2_S2_S2_S2_S2_E1r+164];
	fma.rn.f32 	%f1112, %f591, %f1111, %f2423;
	fma.rn.f32 	%f1113, %f585, %f687, %f2295;
	ld.shared.f32 	%f1114, [_ZZ34rwkv7_state_clampw_backward_kernelI13__nv_bfloat16Li64ELi16EEviiPT_S2_S2_S2_S2_S2_S2_PfS3_S3_S2_S2_S2_S2_S2_S2_E1v+168];
	mul.f32 	%f1115, %f587, %f1114;
	sub.f32 	%f1116, %f2358, %f1115;
	ld.shared.f32 	%f1117, [_ZZ34rwkv7_state_clampw_backward_kernelI13__nv_bfloat16Li64ELi16EEviiPT_S2_S2_S2_S2_S2_S2_PfS3_S3_S2_S2_S2_S2_S2_S2_E2sa+168];
	mul.f32 	%f1118, %f590, %f1117;
	sub.f32 	%f1119, %f1116, %f1118;
	mul.f32 	%f2358, %f735, %f1119;
	ld.shared.f32 	%f1120, [_ZZ34rwkv7_state_clampw_backward_kernelI13__nv_bfloat16Li64ELi16EEviiPT_S2_S2_S2_S2_S2_S2_PfS3_S3_S2_S2_S2_S2_S2_S2_E1r+168];
	fma.rn.f32 	%f1121, %f591, %f1120, %f2422;
	fma.rn.f32 	%f1122, %f585, %f689, %f2294;
	ld.shared.f32 	%f1123, [_ZZ34rwkv7_state_clampw_backward_kernelI13__nv_bfloat16Li64ELi16EEviiPT_S2_S2_S2_S2_S2_S2_PfS3_S3_S2_S2_S2_S2_S2_S2_E1v+172];
	mul.f32 	%f1124, %f587, %f1123;
	sub.f32 	%f1125, %f2357, %f1124;
	ld.shared.f32 	%f1126, [_ZZ34rwkv7_state_clampw_backward_kernelI13__nv_bfloat16Li64ELi16EEviiPT_S2_S2_S2_S2_S2_S2_PfS3_S3_S2_S2_S2_S2_S2_S2_E2sa+172];
	mul.f32 	%f1127, %f590, %f1126;
	sub.f32 	%f1128, %f1125, %f1127;
	mul.f32 	%f2357, %f735, %f1128;
	ld.shared.f32 	%f1129, [_ZZ34rwkv7_state_clampw_backward_kernelI13__nv_bfloat16Li64ELi16EEviiPT_S2_S2_S2_S2_S2_S2_PfS3_S3_S2_S2_S2_S2_S2_S2_E1r+172];
	fma.rn.f32 	%f1130, %f591, %f1129, %f2421;
	fma.rn.f32 	%f1131, %f585, %f691, %f2293;
	ld.shared.f32 	%f1132, [_ZZ34rwkv7_state_clampw_backward_kernelI13__nv_bfloat16Li64ELi16EEviiPT_S2_S2_S2_S2_S2_S2_PfS3_S3_S2_S2_S2_S2_S2_S2_E1v+176];
	mul.f32 	%f1133, %f587, %f1132;
	sub.f32 	%f1134, %f2356, %f1133;
	ld.shared.f32 	%f1135, [_ZZ34rwkv7_state_clampw_backward_kernelI13__nv_bfloat16Li64ELi16EEviiPT_S2_S2_S2_S2_S2_S2_PfS3_S3_S2_S2_S2_S2_S2_S2_E2sa+176];
	mul.f32 	%f1136, %f590, %f1135;
	sub.f32 	%f1137, %f1134, %f1136;
	mul.f32 	%f2356, %f735, %f1137;
	ld.shared.f32 	%f1138, [_ZZ34rwkv7_state_clampw_backward_kernelI13__nv_bfloat16Li64ELi16EEviiPT_S2_S2_S2_S2_S2_S2_PfS3_S3_S2_S2_S2_S2_S2_S2_E1r+176];
	fma.rn.f32 	%f1139, %f591, %f1138, %f2420;
	fma.rn.f32 	%f1140, %f585, %f693, %f2292;
	ld.shared.f32 	%f1141, [_ZZ34rwkv7_state_clampw_backward_kernelI13__nv_bfloat16Li64ELi16EEviiPT_S2_S2_S2_S2_S2_S2_PfS3_S3_S2_S2_S2_S2_S2_S2_E1v+180];
	mul.f32 	%f1142, %f587, %f1141;
	sub.f32 	%f1143, %f2355, %f1142;
	ld.shared.f32 	%f1144, [_ZZ34rwkv7_state_clampw_backward_kernelI13__nv_bfloat16Li64ELi16EEviiPT_S2_S2_S2_S2_S2_S2_PfS3_S3_S2_S2_S2_S2_S2_S2_E2sa+180];
	mul.f32 	%f1145, %f590, %f1144;
	sub.f32 	%f1146, %f1143, %f1145;
	mul.f32 	%f2355, %f735, %f1146;
	ld.shared.f32 	%f1147, [_ZZ34rwkv7_state_clampw_backward_kernelI13__nv_bfloat16Li64ELi16EEviiPT_S2_S2_S2_S2_S2_S2_PfS3_S3_S2_S2_S2_S2_S2_S2_E1r+180];
	fma.rn.f32 	%f1148, %f591, %f1147, %f2419;
	fma.rn.f32 	%f1149, %f585, %f695, %f2291;
	ld.shared.f32 	%f1150, [_ZZ34rwkv7_state_clampw_backward_kernelI13__nv_bfloat16Li64ELi16EEviiPT_S2_S2_S2_S2_S2_S2_PfS3_S3_S2_S2_S2_S2_S2_S2_E1v+184];
	mul.f32 	%f1151, %f587, %f1150;
	sub.f32 	%f1152, %f2354, %f1151;
	ld.shared.f32 	%f1153, [_ZZ34rwkv7_state_clampw_backward_kernelI13__nv_bfloat16Li64ELi16EEviiPT_S2_S2_S2_S2_S2_S2_PfS3_S3_S2_S2_S2_S2_S2_S2_E2sa+184];
	mul.f32 	%f1154, %f590, %f1153;
	sub.f32 	%f1155, %f1152, %f1154;
	mul.f32 	%f2354, %f735, %f1155;
	ld.shared.f32 	%f1156, [_ZZ34rwkv7_state_clampw_backward_kernelI13__nv_bfloat16Li64ELi16EEviiPT_S2_S2_S2_S2_S2_S2_PfS3_S3_S2_S2_S2_S2_S2_S2_E1r+184];
	fma.rn.f32 	%f1157, %f591, %f1156, %f2418;
	fma.rn.f32 	%f1158, %f585, %f697, %f2290;
	ld.shared.f32 	%f1159, [_ZZ34rwkv7_state_clampw_backward_kernelI13__nv_bfloat16Li64ELi16EEviiPT_S2_S2_S2_S2_S2_S2_PfS3_S3_S2_S2_S2_S2_S2_S2_E1v+188];
	mul.f32 	%f1160, %f587, %f1159;
	sub.f32 	%f1161, %f2353, %f1160;
	ld.shared.f32 	%f1162, [_ZZ34rwkv7_state_clampw_backward_kernelI13__nv_bfloat16Li64ELi16EEviiPT_S2_S2_S2_S2_S2_S2_PfS3_S3_S2_S2_S2_S2_S2_S2_E2sa+188];
	mul.f32 	%f1163, %f590, %f1162;
	sub.f32 	%f1164, %f1161, %f1163;
	mul.f32 	%f2353, %f735, %f1164;
	ld.shared.f32 	%f1165, [_ZZ34rwkv7_state_clampw_backward_kernelI13__nv_bfloat16Li64ELi16EEviiPT_S2_S2_S2_S2_S2_S2_PfS3_S3_S2_S2_S2_S2_S2_S2_E1r+188];
	fma.rn.f32 	%f1166, %f591, %f1165, %f2417;
	fma.rn.f32 	%f1167, %f585, %f699, %f2289;
	ld.shared.f32 	%f1168, [_ZZ34rwkv7_state_clampw_backward_kernelI13__nv_bfloat16Li64ELi16EEviiPT_S2_S2_S2_S2_S2_S2_PfS3_S3_S2_S2_S2_S2_S2_S2_E1v+192];
	mul.f32 	%f1169, %f587, %f1168;
	sub.f32 	%f1170, %f2352, %f1169;
	ld.shared.f32 	%f1171, [_ZZ34rwkv7_state_clampw_backward_kernelI13__nv_bfloat16Li64ELi16EEviiPT_S2_S2_S2_S2_S2_S2_PfS3_S3_S2_S2_S2_S2_S2_S2_E2sa+192];
	mul.f32 	%f1172, %f590, %f1171;
	sub.f32 	%f1173, %f1170, %f1172;
	mul.f32 	%f2352, %f735, %f1173;
	ld.shared.f32 	%f1174, [_ZZ34rwkv7_state_clampw_backward_kernelI13__nv_bfloat16Li64ELi16EEviiPT_S2_S2_S2_S2_S2_S2_PfS3_S3_S2_S2_S2_S2_S2_S2_E1r+192];
	fma.rn.f32 	%f1175, %f591, %f1174, %f2416;
	fma.rn.f32 	%f1176, %f585, %f701, %f2288;
	ld.shared.f32 	%f1177, [_ZZ34rwkv7_state_clampw_backward_kernelI13__nv_bfloat16Li64ELi16EEviiPT_S2_S2_S2_S2_S2_S2_PfS3_S3_S2_S2_S2_S2_S2_S2_E1v+196];
	mul.f32 	%f1178, %f587, %f1177;
	sub.f32 	%f1179, %f2351, %f1178;
	ld.shared.f32 	%f1180, [_ZZ34rwkv7_state_clampw_backward_kernelI13__nv_bfloat16Li64ELi16EEviiPT_S2_S2_S2_S2_S2_S2_PfS3_S3_S2_S2_S2_S2_S2_S2_E2sa+196];
	mul.f32 	%f1181, %f590, %f1180;
	sub.f32 	%f1182, %f1179, %f1181;
	mul.f32 	%f2351, %f735, %f1182;
	ld.shared.f32 	%f1183, [_ZZ34rwkv7_state_clampw_backward_kernelI13__nv_bfloat16Li64ELi16EEviiPT_S2_S2_S2_S2_S2_S2_PfS3_S3_S2_S2_S2_S2_S2_S2_E1r+196];
	fma.rn.f32 	%f1184, %f591, %f1183, %f2415;
	fma.rn.f32 	%f1185, %f585, %f703, %f2287;
	ld.shared.f32 	%f1186, [_ZZ34rwkv7_state_clampw_backward_kernelI13__nv_bfloat16Li64ELi16EEviiPT_S2_S2_S2_S2_S2_S2_PfS3_S3_S2_S2_S2_S2_S2_S2_E1v+200];
	mul.f32 	%f1187, %f587, %f1186;
	sub.f32 	%f1188, %f2350, %f1187;
	ld.shared.f32 	%f1189, [_ZZ34rwkv7_state_clampw_backward_kernelI13__nv_bfloat16Li64ELi16EEviiPT_S2_S2_S2_S2_S2_S2_PfS3_S3_S2_S2_S2_S2_S2_S2_E2sa+200];
	mul.f32 	%f1190, %f590, %f1189;
	sub.f32 	%f1191, %f1188, %f1190;
	mul.f32 	%f2350, %f735, %f1191;
	ld.shared.f32 	%f1192, [_ZZ34rwkv7_state_clampw_backward_kernelI13__nv_bfloat16Li64ELi16EEviiPT_S2_S2_S2_S2_S2_S2_PfS3_S3_S2_S2_S2_S2_S2_S2_E1r+200];
	fma.rn.f32 	%f1193, %f591, %f1192, %f2414;
	fma.rn.f32 	%f1194, %f585, %f705, %f2286;
	ld.shared.f32 	%f1195, [_ZZ34rwkv7_state_clampw_backward_kernelI13__nv_bfloat16Li64ELi16EEviiPT_S2_S2_S2_S2_S2_S2_PfS3_S3_S2_S2_S2_S2_S2_S2_E1v+204];
	mul.f32 	%f1196, %f587, %f1195;
	sub.f32 	%f1197, %f2349, %f1196;
	ld.shared.f32 	%f1198, [_ZZ34rwkv7_state_clampw_backward_kernelI13__nv_bfloat16Li64ELi16EEviiPT_S2_S2_S2_S2_S2_S2_PfS3_S3_S2_S2_S2_S2_S2_S2_E2sa+204];
	mul.f32 	%f1199, %f590, %f1198;
	sub.f32 	%f1200, %f1197, %f1199;
	mul.f32 	%f2349, %f735, %f1200;
	ld.shared.f32 	%f1201, [_ZZ34rwkv7_state_clampw_backward_kernelI13__nv_bfloat16Li64ELi16EEviiPT_S2_S2_S2_S2_S2_S2_PfS3_S3_S2_S2_S2_S2_S2_S2_E1r+204];
	fma.rn.f32 	%f1202, %f591, %f1201, %f2413;
	fma.rn.f32 	%f1203, %f585, %f707, %f2285;
	ld.shared.f32 	%f1204, [_ZZ34rwkv7_state_clampw_backward_kernelI13__nv_bfloat16Li64ELi16EEviiPT_S2_S2_S2_S2_S2_S2_PfS3_S3_S2_S2_S2_S2_S2_S2_E1v+208];
	mul.f32 	%f1205, %f587, %f1204;
	sub.f32 	%f1206, %f2348, %f1205;
	ld.shared.f32 	%f1207, [_ZZ34rwkv7_state_clampw_backward_kernelI13__nv_bfloat16Li64ELi16EEviiPT_S2_S2_S2_S2_S2_S2_PfS3_S3_S2_S2_S2_S2_S2_S2_E2sa+208];
	mul.f32 	%f1208, %f590, %f1207;
	sub.f32 	%f1209, %f1206, %f1208;
	mul.f32 	%f2348, %f735, %f1209;
	ld.shared.f32 	%f1210, [_ZZ34rwkv7_state_clampw_backward_kernelI13__nv_bfloat16Li64ELi16EEviiPT_S2_S2_S2_S2_S2_S2_PfS3_S3_S2_S2_S2_S2_S2_S2_E1r+208];
	fma.rn.f32 	%f1211, %f591, %f1210, %f2412;
	fma.rn.f32 	%f1212, %f585, %f709, %f2284;
	ld.shared.f32 	%f1213, [_ZZ34rwkv7_state_clampw_backward_kernelI13__nv_bfloat16Li64ELi16EEviiPT_S2_S2_S2_S2_S2_S2_PfS3_S3_S2_S2_S2_S2_S2_S2_E1v+212];
	mul.f32 	%f1214, %f587, %f1213;
	sub.f32 	%f1215, %f2347, %f1214;
	ld.shared.f32 	%f1216, [_ZZ34rwkv7_state_clampw_backward_kernelI13__nv_bfloat16Li64ELi16EEviiPT_S2_S2_S2_S2_S2_S2_PfS3_S3_S2_S2_S2_S2_S2_S2_E2sa+212];
	mul.f32 	%f1217, %f590, %f1216;
	sub.f32 	%f1218, %f1215, %f1217;
	mul.f32 	%f2347, %f735, %f1218;
	ld.shared.f32 	%f1219, [_ZZ34rwkv7_state_clampw_backward_kernelI13__nv_bfloat16Li64ELi16EEviiPT_S2_S2_S2_S2_S2_S2_PfS3_S3_S2_S2_S2_S2_S2_S2_E1r+212];
	fma.rn.f32 	%f1220, %f591, %f1219, %f2411;
	fma.rn.f32 	%f1221, %f585, %f711, %f2283;
	ld.shared.f32 	%f1222, [_ZZ34rwkv7_state_clampw_backward_kernelI13__nv_bfloat16Li64ELi16EEviiPT_S2_S2_S2_S2_S2_S2_PfS3_S3_S2_S2_S2_S2_S2_S2_E1v+216];
	mul.f32 	%f1223, %f587, %f1222;
	sub.f32 	%f1224, %f2346, %f1223;
	ld.shared.f32 	%f1225, [_ZZ34rwkv7_state_clampw_backward_kernelI13__nv_bfloat16Li64ELi16EEviiPT_S2_S2_S2_S2_S2_S2_PfS3_S3_S2_S2_S2_S2_S2_S2_E2sa+216];
	mul.f32 	%f1226, %f590, %f1225;
	sub.f32 	%f1227, %f1224, %f1226;
	mul.f32 	%f2346, %f735, %f1227;
	ld.shared.f32 	%f1228, [_ZZ34rwkv7_state_clampw_backward_kernelI13__nv_bfloat16Li64ELi16EEviiPT_S2_S2_S2_S2_S2_S2_PfS3_S3_S2_S2_S2_S2_S2_S2_E1r+216];
	fma.rn.f32 	%f1229, %f591, %f1228, %f2410;
	fma.rn.f32 	%f1230, %f585, %f713, %f2282;
	ld.shared.f32 	%f1231, [_ZZ34rwkv7_state_clampw_backward_kernelI13__nv_bfloat16Li64ELi16EEviiPT_S2_S2_S2_S2_S2_S2_PfS3_S3_S2_S2_S2_S2_S2_S2_E1v+220];
	mul.f32 	%f1232, %f587, %f1231;
	sub.f32 	%f1233, %f2345, %f1232;
	ld.shared.f32 	%f1234, [_ZZ34rwkv7_state_clampw_backward_kernelI13__nv_bfloat16Li64ELi16EEviiPT_S2_S2_S2_S2_S2_S2_PfS3_S3_S2_S2_S2_S2_S2_S2_E2sa+220];
	mul.f32 	%f1235, %f590, %f1234;
	sub.f32 	%f1236, %f1233, %f1235;
	mul.f32 	%f2345, %f735, %f1236;
	ld.shared.f32 	%f1237, [_ZZ34rwkv7_state_clampw_backward_kernelI13__nv_bfloat16Li64ELi16EEviiPT_S2_S2_S2_S2_S2_S2_PfS3_S3_S2_S2_S2_S2_S2_S2_E1r+220];
	fma.rn.f32 	%f1238, %f591, %f1237, %f2409;
	fma.rn.f32 	%f1239, %f585, %f715, %f2281;
	ld.shared.f32 	%f1240, [_ZZ34rwkv7_state_clampw_backward_kernelI13__nv_bfloat16Li64ELi16EEviiPT_S2_S2_S2_S2_S2_S2_PfS3_S3_S2_S2_S2_S2_S2_S2_E1v+224];
	mul.f32 	%f1241, %f587, %f1240;
	sub.f32 	%f1242, %f2344, %f1241;
	ld.shared.f32 	%f1243, [_ZZ34rwkv7_state_clampw_backward_kernelI13__nv_bfloat16Li64ELi16EEviiPT_S2_S2_S2_S2_S2_S2_PfS3_S3_S2_S2_S2_S2_S2_S2_E2sa+224];
	mul.f32 	%f1244, %f590, %f1243;
	sub.f32 	%f1245, %f1242, %f1244;
	mul.f32 	%f2344, %f735, %f1245;
	ld.shared.f32 	%f1246, [_ZZ34rwkv7_state_clampw_backward_kernelI13__nv_bfloat16Li64ELi16EEviiPT_S2_S2_S2_S2_S2_S2_PfS3_S3_S2_S2_S2_S2_S2_S2_E1r+224];
	fma.rn.f32 	%f1247, %f591, %f1246, %f2408;
	fma.rn.f32 	%f1248, %f585, %f717, %f2280;
	ld.shared.f32 	%f1249, [_ZZ34rwkv7_state_clampw_backward_kernelI13__nv_bfloat16Li64ELi16EEviiPT_S2_S2_S2_S2_S2_S2_PfS3_S3_S2_S2_S2_S2_S2_S2_E1v+228];
	mul.f32 	%f1250, %f587, %f1249;
	sub.f32 	%f1251, %f2343, %f1250;
	ld.shared.f32 	%f1252, [_ZZ34rwkv7_state_clampw_backward_kernelI13__nv_bfloat16Li64ELi16EEviiPT_S2_S2_S2_S2_S2_S2_PfS3_S3_S2_S2_S2_S2_S2_S2_E2sa+228];
	mul.f32 	%f1253, %f590, %f1252;
	sub.f32 	%f1254, %f1251, %f1253;
	mul.f32 	%f2343, %f735, %f1254;
	ld.shared.f32 	%f1255, [_ZZ34rwkv7_state_clampw_backward_kernelI13__nv_bfloat16Li64ELi16EEviiPT_S2_S2_S2_S2_S2_S2_PfS3_S3_S2_S2_S2_S2_S2_S2_E1r+228];
	fma.rn.f32 	%f1256, %f591, %f1255, %f2407;
	fma.rn.f32 	%f1257, %f585, %f719, %f2279;
	ld.shared.f32 	%f1258, [_ZZ34rwkv7_state_clampw_backward_kernelI13__nv_bfloat16Li64ELi16EEviiPT_S2_S2_S2_S2_S2_S2_PfS3_S3_S2_S2_S2_S2_S2_S2_E1v+232];
	mul.f32 	%f1259, %f587, %f1258;
	sub.f32 	%f1260, %f2342, %f1259;
	ld.shared.f32 	%f1261, [_ZZ34rwkv7_state_clampw_backward_kernelI13__nv_bfloat16Li64ELi16EEviiPT_S2_S2_S2_S2_S2_S2_PfS3_S3_S2_S2_S2_S2_S2_S2_E2sa+232];
	mul.f32 	%f1262, %f590, %f1261;
	sub.f32 	%f1263, %f1260, %f1262;
	mul.f32 	%f2342, %f735, %f1263;
	ld.shared.f32 	%f1264, [_ZZ34rwkv7_state_clampw_backward_kernelI13__nv_bfloat16Li64ELi16EEviiPT_S2_S2_S2_S2_S2_S2_PfS3_S3_S2_S2_S2_S2_S2_S2_E1r+232];
	fma.rn.f32 	%f1265, %f591, %f1264, %f2406;
	fma.rn.f32 	%f1266, %f585, %f721, %f2278;
	ld.shared.f32 	%f1267, [_ZZ34rwkv7_state_clampw_backward_kernelI13__nv_bfloat16Li64ELi16EEviiPT_S2_S2_S2_S2_S2_S2_PfS3_S3_S2_S2_S2_S2_S2_S2_E1v+236];
	mul.f32 	%f1268, %f587, %f1267;
	sub.f32 	%f1269, %f2341, %f1268;
	ld.shared.f32 	%f1270, [_ZZ34rwkv7_state_clampw_backward_kernelI13__nv_bfloat16Li64ELi16EEviiPT_S2_S2_S2_S2_S2_S2_PfS3_S3_S2_S2_S2_S2_S2_S2_E2sa+236];
	mul.f32 	%f1271, %f590, %f1270;
	sub.f32 	%f1272, %f1269, %f1271;
	mul.f32 	%f2341, %f735, %f1272;
	ld.shared.f32 	%f1273, [_ZZ34rwkv7_state_clampw_backward_kernelI13__nv_bfloat16Li64ELi16EEviiPT_S2_S2_S2_S2_S2_S2_PfS3_S3_S2_S2_S2_S2_S2_S2_E1r+236];
	fma.rn.f32 	%f1274, %f591, %f1273, %f2405;
	fma.rn.f32 	%f1275, %f585, %f723, %f2277;
	ld.shared.f32 	%f1276, [_ZZ34rwkv7_state_clampw_backward_kernelI13__nv_bfloat16Li64ELi16EEviiPT_S2_S2_S2_S2_S2_S2_PfS3_S3_S2_S2_S2_S2_S2_S2_E1v+240];
	mul.f32 	%f1277, %f587, %f1276;
	sub.f32 	%f1278, %f2340, %f1277;
	ld.shared.f32 	%f1279, [_ZZ34rwkv7_state_clampw_backward_kernelI13__nv_bfloat16Li64ELi16EEviiPT_S2_S2_S2_S2_S2_S2_PfS3_S3_S2_S2_S2_S2_S2_S2_E2sa+240];
	mul.f32 	%f1280, %f590, %f1279;
	sub.f32 	%f1281, %f1278, %f1280;
	mul.f32 	%f2340, %f735, %f1281;
	ld.shared.f32 	%f1282, [_ZZ34rwkv7_state_clampw_backward_kernelI13__nv_bfloat16Li64ELi16EEviiPT_S2_S2_S2_S2_S2_S2_PfS3_S3_S2_S2_S2_S2_S2_S2_E1r+240];
	fma.rn.f32 	%f1283, %f591, %f1282, %f2404;
	fma.rn.f32 	%f1284, %f585, %f725, %f2276;
	ld.shared.f32 	%f1285, [_ZZ34rwkv7_state_clampw_backward_kernelI13__nv_bfloat16Li64ELi16EEviiPT_S2_S2_S2_S2_S2_S2_PfS3_S3_S2_S2_S2_S2_S2_S2_E1v+244];
	mul.f32 	%f1286, %f587, %f1285;
	sub.f32 	%f1287, %f2339, %f1286;
	ld.shared.f32 	%f1288, [_ZZ34rwkv7_state_clampw_backward_kernelI13__nv_bfloat16Li64ELi16EEviiPT_S2_S2_S2_S2_S2_S2_PfS3_S3_S2_S2_S2_S2_S2_S2_E2sa+244];
	mul.f32 	%f1289, %f590, %f1288;
	sub.f32 	%f1290, %f1287, %f1289;
	mul.f32 	%f2339, %f735, %f1290;
	ld.shared.f32 	%f1291, [_ZZ34rwkv7_state_clampw_backward_kernelI13__nv_bfloat16Li64ELi16EEviiPT_S2_S2_S2_S2_S2_S2_PfS3_S3_S2_S2_S2_S2_S2_S2_E1r+244];
	fma.rn.f32 	%f1292, %f591, %f1291, %f2403;
	fma.rn.f32 	%f1293, %f585, %f727, %f2275;
	ld.shared.f32 	%f1294, [_ZZ34rwkv7_state_clampw_backward_kernelI13__nv_bfloat16Li64ELi16EEviiPT_S2_S2_S2_S2_S2_S2_PfS3_S3_S2_S2_S2_S2_S2_S2_E1v+248];
	mul.f32 	%f1295, %f587, %f1294;
	sub.f32 	%f1296, %f2338, %f1295;
	ld.shared.f32 	%f1297, [_ZZ34rwkv7_state_clampw_backward_kernelI13__nv_bfloat16Li64ELi16EEviiPT_S2_S2_S2_S2_S2_S2_PfS3_S3_S2_S2_S2_S2_S2_S2_E2sa+248];
	mul.f32 	%f1298, %f590, %f1297;
	sub.f32 	%f1299, %f1296, %f1298;
	mul.f32 	%f2338, %f735, %f1299;
	ld.shared.f32 	%f1300, [_ZZ34rwkv7_state_clampw_backward_kernelI13__nv_bfloat16Li64ELi16EEviiPT_S2_S2_S2_S2_S2_S2_PfS3_S3_S2_S2_S2_S2_S2_S2_E1r+248];
	fma.rn.f32 	%f1301, %f591, %f1300, %f2402;
	fma.rn.f32 	%f1302, %f585, %f729, %f2274;
	ld.shared.f32 	%f1303, [_ZZ34rwkv7_state_clampw_backward_kernelI13__nv_bfloat16Li64ELi16EEviiPT_S2_S2_S2_S2_S2_S2_PfS3_S3_S2_S2_S2_S2_S2_S2_E1v+252];
	mul.f32 	%f1304, %f587, %f1303;
	sub.f32 	%f1305, %f2337, %f1304;
	ld.shared.f32 	%f1306, [_ZZ34rwkv7_state_clampw_backward_kernelI13__nv_bfloat16Li64ELi16EEviiPT_S2_S2_S2_S2_S2_S2_PfS3_S3_S2_S2_S2_S2_S2_S2_E2sa+252];
	mul.f32 	%f1307, %f590, %f1306;
	sub.f32 	%f1308, %f1305, %f1307;
	mul.f32 	%f2337, %f735, %f1308;
	ld.shared.f32 	%f1309, [_ZZ34rwkv7_state_clampw_backward_kernelI13__nv_bfloat16Li64ELi16EEviiPT_S2_S2_S2_S2_S2_S2_PfS3_S3_S2_S2_S2_S2_S2_S2_E1r+252];
	fma.rn.f32 	%f1310, %f591, %f1309, %f2401;
	fma.rn.f32 	%f1311, %f585, %f731, %f2273;
	fma.rn.f32 	%f1312, %f744, %f2400, 0f00000000;
	fma.rn.f32 	%f1313, %f744, %f736, 0f00000000;
	ld.shared.f32 	%f1314, [_ZZ34rwkv7_state_clampw_backward_kernelI13__nv_bfloat16Li64ELi16EEviiPT_S2_S2_S2_S2_S2_S2_PfS3_S3_S2_S2_S2_S2_S2_S2_E1k];
	fma.rn.f32 	%f1315, %f743, %f1314, 0f00000000;
	ld.shared.f32 	%f1316, [_ZZ34rwkv7_state_clampw_backward_kernelI13__nv_bfloat16Li64ELi16EEviiPT_S2_S2_S2_S2_S2_S2_PfS3_S3_S2_S2_S2_S2_S2_S2_E1b];
	fma.rn.f32 	%f1317, %f743, %f1316, 0f00000000;
	fma.rn.f32 	%f1318, %f744, %f739, 0f00000000;
	fma.rn.f32 	%f1319, %f753, %f2399, %f1312;
	fma.rn.f32 	%f1320, %f753, %f745, %f1313;
	ld.shared.f32 	%f1321, [_ZZ34rwkv7_state_clampw_backward_kernelI13__nv_bfloat16Li64ELi16EEviiPT_S2_S2_S2_S2_S2_S2_PfS3_S3_S2_S2_S2_S2_S2_S2_E1k+4];
	fma.rn.f32 	%f1322, %f752, %f1321, %f1315;
	ld.shared.f32 	%f1323, [_ZZ34rwkv7_state_clampw_backward_kernelI13__nv_bfloat16Li64ELi16EEviiPT_S2_S2_S2_S2_S2_S2_PfS3_S3_S2_S2_S2_S2_S2_S2_E1b+4];
	fma.rn.f32 	%f1324, %f752, %f1323, %f1317;
	fma.rn.f32 	%f1325, %f753, %f748, %f1318;
	fma.rn.f32 	%f1326, %f762, %f2398, %f1319;
	fma.rn.f32 	%f1327, %f762, %f754, %f1320;
	ld.shared.f32 	%f1328, [_ZZ34rwkv7_state_clampw_backward_kernelI13__nv_bfloat16Li64ELi16EEviiPT_S2_S2_S2_S2_S2_S2_PfS3_S3_S2_S2_S2_S2_S2_S2_E1k+8];
	fma.rn.f32 	%f1329, %f761, %f1328, %f1322;
	ld.shared.f32 	%f1330, [_ZZ34rwkv7_state_clampw_backward_kernelI13__nv_bfloat16Li64ELi16EEviiPT_S2_S2_S2_S2_S2_S2_PfS3_S3_S2_S2_S2_S2_S2_S2_E1b+8];
	fma.rn.f32 	%f1331, %f761, %f1330, %f1324;
	fma.rn.f32 	%f1332, %f762, %f757, %f1325;
	fma.rn.f32 	%f1333, %f771, %f2397, %f1326;
	fma.rn.f32 	%f1334, %f771, %f763, %f1327;
	ld.shared.f32 	%f1335, [_ZZ34rwkv7_state_clampw_backward_kernelI13__nv_bfloat16Li64ELi16EEviiPT_S2_S2_S2_S2_S2_S2_PfS3_S3_S2_S2_S2_S2_S2_S2_E1k+12];
	fma.rn.f32 	%f1336, %f770, %f1335, %f1329;
	ld.shared.f32 	%f1337, [_ZZ34rwkv7_state_clampw_backward_kernelI13__nv_bfloat16Li64ELi16EEviiPT_S2_S2_S2_S2_S2_S2_PfS3_S3_S2_S2_S2_S2_S2_S2_E1b+12];
	fma.rn.f32 	%f1338, %f770, %f1337, %f1331;
	fma.rn.f32 	%f1339, %f771, %f766, %f1332;
	fma.rn.f32 	%f1340, %f780, %f2396, %f1333;
	fma.rn.f32 	%f1341, %f780, %f772, %f1334;
	ld.shared.f32 	%f1342, [_ZZ34rwkv7_state_clampw_backward_kernelI13__nv_bfloat16Li64ELi16EEviiPT_S2_S2_S2_S2_S2_S2_PfS3_S3_S2_S2_S2_S2_S2_S2_E1k+16];
	fma.rn.f32 	%f1343, %f779, %f1342, %f1336;
	ld.shared.f32 	%f1344, [_ZZ34rwkv7_state_clampw_backward_kernelI13__nv_bfloat16Li64ELi16EEviiPT_S2_S2_S2_S2_S2_S2_PfS3_S3_S2_S2_S2_S2_S2_S2_E1b+16];
	fma.rn.f32 	%f1345, %f779, %f1344, %f1338;
	fma.rn.f32 	%f1346, %f780, %f775, %f1339;
	fma.rn.f32 	%f1347, %f789, %f2395, %f1340;
	fma.rn.f32 	%f1348, %f789, %f781, %f1341;
	ld.shared.f32 	%f1349, [_ZZ34rwkv7_state_clampw_backward_kernelI13__nv_bfloat16Li64ELi16EEviiPT_S2_S2_S2_S2_S2_S2_PfS3_S3_S2_S2_S2_S2_S2_S2_E1k+20];
	fma.rn.f32 	%f1350, %f788, %f1349, %f1343;
	ld.shared.f32 	%f1351, [_ZZ34rwkv7_state_clampw_backward_kernelI13__nv_bfloat16Li64ELi16EEviiPT_S2_S2_S2_S2_S2_S2_PfS3_S3_S2_S2_S2_S2_S2_S2_E1b+20];
	fma.rn.f32 	%f1352, %f788, %f1351, %f1345;
	fma.rn.f32 	%f1353, %f789, %f784, %f1346;
	fma.rn.f32 	%f1354, %f798, %f2394, %f1347;
	fma.rn.f32 	%f1355, %f798, %f790, %f1348;
	ld.shared.f32 	%f1356, [_ZZ34rwkv7_state_clampw_backward_kernelI13__nv_bfloat16Li64ELi16EEviiPT_S2_S2_S2_S2_S2_S2_PfS3_S3_S2_S2_S2_S2_S2_S2_E1k+24];
	fma.rn.f32 	%f1357, %f797, %f1356, %f1350;
	ld.shared.f32 	%f1358, [_ZZ34rwkv7_state_clampw_backward_kernelI13__nv_bfloat16Li64ELi16EEviiPT_S2_S2_S2_S2_S2_S2_PfS3_S3_S2_S2_S2_S2_S2_S2_E1b+24];
	fma.rn.f32 	%f1359, %f797, %f1358, %f1352;
	fma.rn.f32 	%f1360, %f798, %f793, %f1353;
	fma.rn.f32 	%f1361, %f807, %f2393, %f1354;
	fma.rn.f32 	%f1362, %f807, %f799, %f1355;
	ld.shared.f32 	%f1363, [_ZZ34rwkv7_state_clampw_backward_kernelI13__nv_bfloat16Li64ELi16EEviiPT_S2_S2_S2_S2_S2_S2_PfS3_S3_S2_S2_S2_S2_S2_S2_E1k+28];
	fma.rn.f32 	%f1364, %f806, %f1363, %f1357;
	ld.shared.f32 	%f1365, [_ZZ34rwkv7_state_clampw_backward_kernelI13__nv_bfloat16Li64ELi16EEviiPT_S2_S2_S2_S2_S2_S2_PfS3_S3_S2_S2_S2_S2_S2_S2_E1b+28];
	fma.rn.f32 	%f1366, %f806, %f1365, %f1359;
	fma.rn.f32 	%f1367, %f807, %f802, %f1360;
	fma.rn.f32 	%f1368, %f816, %f2392, %f1361;
	fma.rn.f32 	%f1369, %f816, %f808, %f1362;
	ld.shared.f32 	%f1370, [_ZZ34rwkv7_state_clampw_backward_kernelI13__nv_bfloat16Li64ELi16EEviiPT_S2_S2_S2_S2_S2_S2_PfS3_S3_S2_S2_S2_S2_S2_S2_E1k+32];
	fma.rn.f32 	%f1371, %f815, %f1370, %f1364;
	ld.shared.f32 	%f1372, [_ZZ34rwkv7_state_clampw_backward_kernelI13__nv_bfloat16Li64ELi16EEviiPT_S2_S2_S2_S2_S2_S2_PfS3_S3_S2_S2_S2_S2_S2_S2_E1b+32];
	fma.rn.f32 	%f1373, %f815, %f1372, %f1366;
	fma.rn.f32 	%f1374, %f816, %f811, %f1367;
	fma.rn.f32 	%f1375, %f825, %f2391, %f1368;
	fma.rn.f32 	%f1376, %f825, %f817, %f1369;
	ld.shared.f32 	%f1377, [_ZZ34rwkv7_state_clampw_backward_kernelI13__nv_bfloat16Li64ELi16EEviiPT_S2_S2_S2_S2_S2_S2_PfS3_S3_S2_S2_S2_S2_S2_S2_E1k+36];
	fma.rn.f32 	%f1378, %f824, %f1377, %f1371;
	ld.shared.f32 	%f1379, [_ZZ34rwkv7_state_clampw_backward_kernelI13__nv_bfloat16Li64ELi16EEviiPT_S2_S2_S2_S2_S2_S2_PfS3_S3_S2_S2_S2_S2_S2_S2_E1b+36];
	fma.rn.f32 	%f1380, %f824, %f1379, %f1373;
	fma.rn.f32 	%f1381, %f825, %f820, %f1374;
	fma.rn.f32 	%f1382, %f834, %f2390, %f1375;
	fma.rn.f32 	%f1383, %f834, %f826, %f1376;
	ld.shared.f32 	%f1384, [_ZZ34rwkv7_state_clampw_backward_kernelI13__nv_bfloat16Li64ELi16EEviiPT_S2_S2_S2_S2_S2_S2_PfS3_S3_S2_S2_S2_S2_S2_S2_E1k+40];
	fma.rn.f32 	%f1385, %f833, %f1384, %f1378;
	ld.shared.f32 	%f1386, [_ZZ34rwkv7_state_clampw_backward_kernelI13__nv_bfloat16Li64ELi16EEviiPT_S2_S2_S2_S2_S2_S2_PfS3_S3_S2_S2_S2_S2_S2_S2_E1b+40];
	fma.rn.f32 	%f1387, %f833, %f1386, %f1380;
	fma.rn.f32 	%f1388, %f834, %f829, %f1381;
	fma.rn.f32 	%f1389, %f843, %f2389, %f1382;
	fma.rn.f32 	%f1390, %f843, %f835, %f1383;
	ld.shared.f32 	%f1391, [_ZZ34rwkv7_state_clampw_backward_kernelI13__nv_bfloat16Li64ELi16EEviiPT_S2_S2_S2_S2_S2_S2_PfS3_S3_S2_S2_S2_S2_S2_S2_E1k+44];
	fma.rn.f32 	%f1392, %f842, %f1391, %f1385;
	ld.shared.f32 	%f1393, [_ZZ34rwkv7_state_clampw_backward_kernelI13__nv_bfloat16Li64ELi16EEviiPT_S2_S2_S2_S2_S2_S2_PfS3_S3_S2_S2_S2_S2_S2_S2_E1b+44];
	fma.rn.f32 	%f1394, %f842, %f1393, %f1387;
	fma.rn.f32 	%f1395, %f843, %f838, %f1388;
	fma.rn.f32 	%f1396, %f852, %f2388, %f1389;
	fma.rn.f32 	%f1397, %f852, %f844, %f1390;
	ld.shared.f32 	%f1398, [_ZZ34rwkv7_state_clampw_backward_kernelI13__nv_bfloat16Li64ELi16EEviiPT_S2_S2_S2_S2_S2_S2_PfS3_S3_S2_S2_S2_S2_S2_S2_E1k+48];
	fma.rn.f32 	%f1399, %f851, %f1398, %f1392;
	ld.shared.f32 	%f1400, [_ZZ34rwkv7_state_clampw_backward_kernelI13__nv_bfloat16Li64ELi16EEviiPT_S2_S2_S2_S2_S2_S2_PfS3_S3_S2_S2_S2_S2_S2_S2_E1b+48];
	fma.rn.f32 	%f1401, %f851, %f1400, %f1394;
	fma.rn.f32 	%f1402, %f852, %f847, %f1395;
	fma.rn.f32 	%f1403, %f861, %f2387, %f1396;
	fma.rn.f32 	%f1404, %f861, %f853, %f1397;
	ld.shared.f32 	%f1405, [_ZZ34rwkv7_state_clampw_backward_kernelI13__nv_bfloat16Li64ELi16EEviiPT_S2_S2_S2_S2_S2_S2_PfS3_S3_S2_S2_S2_S2_S2_S2_E1k+52];
	fma.rn.f32 	%f1406, %f860, %f1405, %f1399;
	ld.shared.f32 	%f1407, [_ZZ34rwkv7_state_clampw_backward_kernelI13__nv_bfloat16Li64ELi16EEviiPT_S2_S2_S2_S2_S2_S2_PfS3_S3_S2_S2_S2_S2_S2_S2_E1b+52];
	fma.rn.f32 	%f1408, %f860, %f1407, %f1401;
	fma.rn.f32 	%f1409, %f861, %f856, %f1402;
	fma.rn.f32 	%f1410, %f870, %f2386, %f1403;
	fma.rn.f32 	%f1411, %f870, %f862, %f1404;
	ld.shared.f32 	%f1412, [_ZZ34rwkv7_state_clampw_backward_kernelI13__nv_bfloat16Li64ELi16EEviiPT_S2_S2_S2_S2_S2_S2_PfS3_S3_S2_S2_S2_S2_S2_S2_E1k+56];
	fma.rn.f32 	%f1413, %f869, %f1412, %f1406;
	ld.shared.f32 	%f1414, [_ZZ34rwkv7_state_clampw_backward_kernelI13__nv_bfloat16Li64ELi16EEviiPT_S2_S2_S2_S2_S2_S2_PfS3_S3_S2_S2_S2_S2_S2_S2_E1b+56];
	fma.rn.f32 	%f1415, %f869, %f1414, %f1408;
	fma.rn.f32 	%f1416, %f870, %f865, %f1409;
	fma.rn.f32 	%f1417, %f879, %f2385, %f1410;
	fma.rn.f32 	%f1418, %f879, %f871, %f1411;
	ld.shared.f32 	%f1419, [_ZZ34rwkv7_state_clampw_backward_kernelI13__nv_bfloat16Li64ELi16EEviiPT_S2_S2_S2_S2_S2_S2_PfS3_S3_S2_S2_S2_S2_S2_S2_E1k+60];
	fma.rn.f32 	%f1420, %f878, %f1419, %f1413;
	ld.shared.f32 	%f1421, [_ZZ34rwkv7_state_clampw_backward_kernelI13__nv_bfloat16Li64ELi16EEviiPT_S2_S2_S2_S2_S2_S2_PfS3_S3_S2_S2_S2_S2_S2_S2_E1b+60];
	fma.rn.f32 	%f1422, %f878, %f1421, %f1415;
	fma.rn.f32 	%f1423, %f879, %f874, %f1416;
	fma.rn.f32 	%f1424, %f888, %f2384, %f1417;
	fma.rn.f32 	%f1425, %f888, %f880, %f1418;
	ld.shared.f32 	%f1426, [_ZZ34rwkv7_state_clampw_backward_kernelI13__nv_bfloat16Li64ELi16EEviiPT_S2_S2_S2_S2_S2_S2_PfS3_S3_S2_S2_S2_S2_S2_S2_E1k+64];
	fma.rn.f32 	%f1427, %f887, %f1426, %f1420;
	ld.shared.f32 	%f1428, [_ZZ34rwkv7_state_clampw_backward_kernelI13__nv_bfloat16Li64ELi16EEviiPT_S2_S2_S2_S2_S2_S2_PfS3_S3_S2_S2_S2_S2_S2_S2_E1b+64];
	fma.rn.f32 	%f1429, %f887, %f1428, %f1422;
	fma.rn.f32 	%f1430, %f888, %f883, %f1423;
	fma.rn.f32 	%f1431, %f897, %f2383, %f1424;
	fma.rn.f32 	%f1432, %f897, %f889, %f1425;
	ld.shared.f32 	%f1433, [_ZZ34rwkv7_state_clampw_backward_kernelI13__nv_bfloat16Li64ELi16EEviiPT_S2_S2_S2_S2_S2_S2_PfS3_S3_S2_S2_S2_S2_S2_S2_E1k+68];
	fma.rn.f32 	%f1434, %f896, %f1433, %f1427;
	ld.shared.f32 	%f1435, [_ZZ34rwkv7_state_clampw_backward_kernelI13__nv_bfloat16Li64ELi16EEviiPT_S2_S2_S2_S2_S2_S2_PfS3_S3_S2_S2_S2_S2_S2_S2_E1b+68];
	fma.rn.f32 	%f1436, %f896, %f1435, %f1429;
	fma.rn.f32 	%f1437, %f897, %f892, %f1430;
	fma.rn.f32 	%f1438, %f906, %f2382, %f1431;
	fma.rn.f32 	%f1439, %f906, %f898, %f1432;
	ld.shared.f32 	%f1440, [_ZZ34rwkv7_state_clampw_backward_kernelI13__nv_bfloat16Li64ELi16EEviiPT_S2_S2_S2_S2_S2_S2_PfS3_S3_S2_S2_S2_S2_S2_S2_E1k+72];
	fma.rn.f32 	%f1441, %f905, %f1440, %f1434;
	ld.shared.f32 	%f1442, [_ZZ34rwkv7_state_clampw_backward_kernelI13__nv_bfloat16Li64ELi16EEviiPT_S2_S2_S2_S2_S2_S2_PfS3_S3_S2_S2_S2_S2_S2_S2_E1b+72];
	fma.rn.f32 	%f1443, %f905, %f1442, %f1436;
	fma.rn.f32 	%f1444, %f906, %f901, %f1437;
	fma.rn.f32 	%f1445, %f915, %f2381, %f1438;
	fma.rn.f32 	%f1446, %f915, %f907, %f1439;
	ld.shared.f32 	%f1447, [_ZZ34rwkv7_state_clampw_backward_kernelI13__nv_bfloat16Li64ELi16EEviiPT_S2_S2_S2_S2_S2_S2_PfS3_S3_S2_S2_S2_S2_S2_S2_E1k+76];
	fma.rn.f32 	%f1448, %f914, %f1447, %f1441;
	ld.shared.f32 	%f1449, [_ZZ34rwkv7_state_clampw_backward_kernelI13__nv_bfloat16Li64ELi16EEviiPT_S2_S2_S2_S2_S2_S2_PfS3_S3_S2_S2_S2_S2_S2_S2_E1b+76];
	fma.rn.f32 	%f1450, %f914, %f1449, %f1443;
	fma.rn.f32 	%f1451, %f915, %f910, %f1444;
	fma.rn.f32 	%f1452, %f924, %f2380, %f1445;
	fma.rn.f32 	%f1453, %f924, %f916, %f1446;
	ld.shared.f32 	%f1454, [_ZZ34rwkv7_state_clampw_backward_kernelI13__nv_bfloat16Li64ELi16EEviiPT_S2_S2_S2_S2_S2_S2_PfS3_S3_S2_S2_S2_S2_S2_S2_E1k+80];
	fma.rn.f32 	%f1455, %f923, %f1454, %f1448;
	ld.shared.f32 	%f1456, [_ZZ34rwkv7_state_clampw_backward_kernelI13__nv_bfloat16Li64ELi16EEviiPT_S2_S2_S2_S2_S2_S2_PfS3_S3_S2_S2_S2_S2_S2_S2_E1b+80];
	fma.rn.f32 	%f1457, %f923, %f1456, %f1450;
	fma.rn.f32 	%f1458, %f924, %f919, %f1451;
	fma.rn.f32 	%f1459, %f933, %f2379, %f1452;
	fma.rn.f32 	%f1460, %f933, %f925, %f1453;
	ld.shared.f32 	%f1461, [_ZZ34rwkv7_state_clampw_backward_kernelI13__nv_bfloat16Li64ELi16EEviiPT_S2_S2_S2_S2_S2_S2_PfS3_S3_S2_S2_S2_S2_S2_S2_E1k+84];
	fma.rn.f32 	%f1462, %f932, %f1461, %f1455;
	ld.shared.f32 	%f1463, [_ZZ34rwkv7_state_clampw_backward_kernelI13__nv_bfloat16Li64ELi16EEviiPT_S2_S2_S2_S2_S2_S2_PfS3_S3_S2_S2_S2_S2_S2_S2_E1b+84];
	fma.rn.f32 	%f1464, %f932, %f1463, %f1457;
	fma.rn.f32 	%f1465, %f933, %f928, %f1458;
	fma.rn.f32 	%f1466, %f942, %f2378, %f1459;
	fma.rn.f32 	%f1467, %f942, %f934, %f1460;
	ld.shared.f32 	%f1468, [_ZZ34rwkv7_state_clampw_backward_kernelI13__nv_bfloat16Li64ELi16EEviiPT_S2_S2_S2_S2_S2_S2_PfS3_S3_S2_S2_S2_S2_S2_S2_E1k+88];
	fma.rn.f32 	%f1469, %f941, %f1468, %f1462;
	ld.shared.f32 	%f1470, [_ZZ34rwkv7_state_clampw_backward_kernelI13__nv_bfloat16Li64ELi16EEviiPT_S2_S2_S2_S2_S2_S2_PfS3_S3_S2_S2_S2_S2_S2_S2_E1b+88];
	fma.rn.f32 	%f1471, %f941, %f1470, %f1464;
	fma.rn.f32 	%f1472, %f942, %f937, %f1465;
	fma.rn.f32 	%f1473, %f951, %f2377, %f1466;
	fma.rn.f32 	%f1474, %f951, %f943, %f1467;
	ld.shared.f32 	%f1475, [_ZZ34rwkv7_state_clampw_backward_kernelI13__nv_bfloat16Li64ELi16EEviiPT_S2_S2_S2_S2_S2_S2_PfS3_S3_S2_S2_S2_S2_S2_S2_E1k+92];
	fma.rn.f32 	%f1476, %f950, %f1475, %f1469;
	ld.shared.f32 	%f1477, [_ZZ34rwkv7_state_clampw_backward_kernelI13__nv_bfloat16Li64ELi16EEviiPT_S2_S2_S2_S2_S2_S2_PfS3_S3_S2_S2_S2_S2_S2_S2_E1b+92];
	fma.rn.f32 	%f1478, %f950, %f1477, %f1471;
	fma.rn.f32 	%f1479, %f951, %f946, %f1472;
	fma.rn.f32 	%f1480, %f960, %f2376, %f1473;
	fma.rn.f32 	%f1481, %f960, %f952, %f1474;
	ld.shared.f32 	%f1482, [_ZZ34rwkv7_state_clampw_backward_kernelI13__nv_bfloat16Li64ELi16EEviiPT_S2_S2_S2_S2_S2_S2_PfS3_S3_S2_S2_S2_S2_S2_S2_E1k+96];
	fma.rn.f32 	%f1483, %f959, %f1482, %f1476;
	ld.shared.f32 	%f1484, [_ZZ34rwkv7_state_clampw_backward_kernelI13__nv_bfloat16Li64ELi16EEviiPT_S2_S2_S2_S2_S2_S2_PfS3_S3_S2_S2_S2_S2_S2_S2_E1b+96];
	fma.rn.f32 	%f1485, %f959, %f1484, %f1478;
	fma.rn.f32 	%f1486, %f960, %f955, %f1479;
	fma.rn.f32 	%f1487, %f969, %f2375, %f1480;
	fma.rn.f32 	%f1488, %f969, %f961, %f1481;
	ld.shared.f32 	%f1489, [_ZZ34rwkv7_state_clampw_backward_kernelI13__nv_bfloat16Li64ELi16EEviiPT_S2_S2_S2_S2_S2_S2_PfS3_S3_S2_S2_S2_S2_S2_S2_E1k+100];
	fma.rn.f32 	%f1490, %f968, %f1489, %f1483;
	ld.shared.f32 	%f1491, [_ZZ34rwkv7_state_clampw_backward_kernelI13__nv_bfloat16Li64ELi16EEviiPT_S2_S2_S2_S2_S2_S2_PfS3_S3_S2_S2_S2_S2_S2_S2_E1b+100];
	fma.rn.f32 	%f1492, %f968, %f1491, %f1485;
	fma.rn.f32 	%f1493, %f969, %f964, %f1486;
	fma.rn.f32 	%f1494, %f978, %f2374, %f1487;
	fma.rn.f32 	%f1495, %f978, %f970, %f1488;
	ld.shared.f32 	%f1496, [_ZZ34rwkv7_state_clampw_backward_kernelI13__nv_bfloat16Li64ELi16EEviiPT_S2_S2_S2_S2_S2_S2_PfS3_S3_S2_S2_S2_S2_S2_S2_E1k+104];
	fma.rn.f32 	%f1497, %f977, %f1496, %f1490;
	ld.shared.f32 	%f1498, [_ZZ34rwkv7_state_clampw_backward_kernelI13__nv_bfloat16Li64ELi16EEviiPT_S2_S2_S2_S2_S2_S2_PfS3_S3_S2_S2_S2_S2_S2_S2_E1b+104];
	fma.rn.f32 	%f1499, %f977, %f1498, %f1492;
	fma.rn.f32 	%f1500, %f978, %f973, %f1493;
	fma.rn.f32 	%f1501, %f987, %f2373, %f1494;
	fma.rn.f32 	%f1502, %f987, %f979, %f1495;
	ld.shared.f32 	%f1503, [_ZZ34rwkv7_state_clampw_backward_kernelI13__nv_bfloat16Li64ELi16EEviiPT_S2_S2_S2_S2_S2_S2_PfS3_S3_S2_S2_S2_S2_S2_S2_E1k+108];
	fma.rn.f32 	%f1504, %f986, %f1503, %f1497;
	ld.shared.f32 	%f1505, [_ZZ34rwkv7_state_clampw_backward_kernelI13__nv_bfloat16Li64ELi16EEviiPT_S2_S2_S2_S2_S2_S2_PfS3_S3_S2_S2_S2_S2_S2_S2_E1b+108];
	fma.rn.f32 	%f1506, %f986, %f1505, %f1499;
	fma.rn.f32 	%f1507, %f987, %f982, %f1500;
	fma.rn.f32 	%f1508, %f996, %f2372, %f1501;
	fma.rn.f32 	%f1509, %f996, %f988, %f1502;
	ld.shared.f32 	%f1510, [_ZZ34rwkv7_state_clampw_backward_kernelI13__nv_bfloat16Li64ELi16EEviiPT_S2_S2_S2_S2_S2_S2_PfS3_S3_S2_S2_S2_S2_S2_S2_E1k+112];
	fma.rn.f32 	%f1511, %f995, %f1510, %f1504;
	ld.shared.f32 	%f1512, [_ZZ34rwkv7_state_clampw_backward_kernelI13__nv_bfloat16Li64ELi16EEviiPT_S2_S2_S2_S2_S2_S2_PfS3_S3_S2_S2_S2_S2_S2_S2_E1b+112];
	fma.rn.f32 	%f1513, %f995, %f1512, %f1506;
	fma.rn.f32 	%f1514, %f996, %f991, %f1507;
	fma.rn.f32 	%f1515, %f1005, %f2371, %f1508;
	fma.rn.f32 	%f1516, %f1005, %f997, %f1509;
	ld.shared.f32 	%f1517, [_ZZ34rwkv7_state_clampw_backward_kernelI13__nv_bfloat16Li64ELi16EEviiPT_S2_S2_S2_S2_S2_S2_PfS3_S3_S2_S2_S2_S2_S2_S2_E1k+116];
	fma.rn.f32 	%f1518, %f1004, %f1517, %f1511;
	ld.shared.f32 	%f1519, [_ZZ34rwkv7_state_clampw_backward_kernelI13__nv_bfloat16Li64ELi16EEviiPT_S2_S2_S2_S2_S2_S2_PfS3_S3_S2_S2_S2_S2_S2_S2_E1b+116];
	fma.rn.f32 	%f1520, %f1004, %f1519, %f1513;
	fma.rn.f32 	%f1521, %f1005, %f1000, %f1514;
	fma.rn.f32 	%f1522, %f1014, %f2370, %f1515;
	fma.rn.f32 	%f1523, %f1014, %f1006, %f1516;
	ld.shared.f32 	%f1524, [_ZZ34rwkv7_state_clampw_backward_kernelI13__nv_bfloat16Li64ELi16EEviiPT_S2_S2_S2_S2_S2_S2_PfS3_S3_S2_S2_S2_S2_S2_S2_E1k+120];
	fma.rn.f32 	%f1525, %f1013, %f1524, %f1518;
	ld.shared.f32 	%f1526, [_ZZ34rwkv7_state_clampw_backward_kernelI13__nv_bfloat16Li64ELi16EEviiPT_S2_S2_S2_S2_S2_S2_PfS3_S3_S2_S2_S2_S2_S2_S2_E1b+120];
	fma.rn.f32 	%f1527, %f1013, %f1526, %f1520;
	fma.rn.f32 	%f1528, %f1014, %f1009, %f1521;
	fma.rn.f32 	%f1529, %f1023, %f2369, %f1522;
	fma.rn.f32 	%f1530, %f1023, %f1015, %f1523;
	ld.shared.f32 	%f1531, [_ZZ34rwkv7_state_clampw_backward_kernelI13__nv_bfloat16Li64ELi16EEviiPT_S2_S2_S2_S2_S2_S2_PfS3_S3_S2_S2_S2_S2_S2_S2_E1k+124];
	fma.rn.f32 	%f1532, %f1022, %f1531, %f1525;
	ld.shared.f32 	%f1533, [_ZZ34rwkv7_state_clampw_backward_kernelI13__nv_bfloat16Li64ELi16EEviiPT_S2_S2_S2_S2_S2_S2_PfS3_S3_S2_S2_S2_S2_S2_S2_E1b+124];
	fma.rn.f32 	%f1534, %f1022, %f1533, %f1527;
	fma.rn.f32 	%f1535, %f1023, %f1018, %f1528;
	fma.rn.f32 	%f1536, %f1032, %f2368, %f1529;
	fma.rn.f32 	%f1537, %f1032, %f1024, %f1530;
	ld.shared.f32 	%f1538, [_ZZ34rwkv7_state_clampw_backward_kernelI13__nv_bfloat16Li64ELi16EEviiPT_S2_S2_S2_S2_S2_S2_PfS3_S3_S2_S2_S2_S2_S2_S2_E1k+128];
	fma.rn.f32 	%f1539, %f1031, %f1538, %f1532;
	ld.shared.f32 	%f1540, [_ZZ34rwkv7_state_clampw_backward_kernelI13__nv_bfloat16Li64ELi16EEviiPT_S2_S2_S2_S2_S2_S2_PfS3_S3_S2_S2_S2_S2_S2_S2_E1b+128];
	fma.rn.f32 	%f1541, %f1031, %f1540, %f1534;
	fma.rn.f32 	%f1542, %f1032, %f1027, %f1535;
	fma.rn.f32 	%f1543, %f1041, %f2367, %f1536;
	fma.rn.f32 	%f1544, %f1041, %f1033, %f1537;
	ld.shared.f32 	%f1545, [_ZZ34rwkv7_state_clampw_backward_kernelI13__nv_bfloat16Li64ELi16EEviiPT_S2_S2_S2_S2_S2_S2_PfS3_S3_S2_S2_S2_S2_S2_S2_E1k+132];
	fma.rn.f32 	%f1546, %f1040, %f1545, %f1539;
	ld.shared.f32 	%f1547, [_ZZ34rwkv7_state_clampw_backward_kernelI13__nv_bfloat16Li64ELi16EEviiPT_S2_S2_S2_S2_S2_S2_PfS3_S3_S2_S2_S2_S2_S2_S2_E1b+132];
	fma.rn.f32 	%f1548, %f1040, %f1547, %f1541;
	fma.rn.f32 	%f1549, %f1041, %f1036, %f1542;
	fma.rn.f32 	%f1550, %f1050, %f2366, %f1543;
	fma.rn.f32 	%f1551, %f1050, %f1042, %f1544;
	ld.shared.f32 	%f1552, [_ZZ34rwkv7_state_clampw_backward_kernelI13__nv_bfloat16Li64ELi16EEviiPT_S2_S2_S2_S2_S2_S2_PfS3_S3_S2_S2_S2_S2_S2_S2_E1k+136];
	fma.rn.f32 	%f1553, %f1049, %f1552, %f1546;
	ld.shared.f32 	%f1554, [_ZZ34rwkv7_state_clampw_backward_kernelI13__nv_bfloat16Li64ELi16EEviiPT_S2_S2_S2_S2_S2_S2_PfS3_S3_S2_S2_S2_S2_S2_S2_E1b+136];
	fma.rn.f32 	%f1555, %f1049, %f1554, %f1548;
	fma.rn.f32 	%f1556, %f1050, %f1045, %f1549;
	fma.rn.f32 	%f1557, %f1059, %f2365, %f1550;
	fma.rn.f32 	%f1558, %f1059, %f1051, %f1551;
	ld.shared.f32 	%f1559, [_ZZ34rwkv7_state_clampw_backward_kernelI13__nv_bfloat16Li64ELi16EEviiPT_S2_S2_S2_S2_S2_S2_PfS3_S3_S2_S2_S2_S2_S2_S2_E1k+140];
	fma.rn.f32 	%f1560, %f1058, %f1559, %f1553;
	ld.shared.f32 	%f1561, [_ZZ34rwkv7_state_clampw_backward_kernelI13__nv_bfloat16Li64ELi16EEviiPT_S2_S2_S2_S2_S2_S2_PfS3_S3_S2_S2_S2_S2_S2_S2_E1b+140];
	fma.rn.f32 	%f1562, %f1058, %f1561, %f1555;
	fma.rn.f32 	%f1563, %f1059, %f1054, %f1556;
	fma.rn.f32 	%f1564, %f1068, %f2364, %f1557;
	fma.rn.f32 	%f1565, %f1068, %f1060, %f1558;
	ld.shared.f32 	%f1566, [_ZZ34rwkv7_state_clampw_backward_kernelI13__nv_bfloat16Li64ELi16EEviiPT_S2_S2_S2_S2_S2_S2_PfS3_S3_S2_S2_S2_S2_S2_S2_E1k+144];
	fma.rn.f32 	%f1567, %f1067, %f1566, %f1560;
	ld.shared.f32 	%f1568, [_ZZ34rwkv7_state_clampw_backward_kernelI13__nv_bfloat16Li64ELi16EEviiPT_S2_S2_S2_S2_S2_S2_PfS3_S3_S2_S2_S2_S2_S2_S2_E1b+144];
	fma.rn.f32 	%f1569, %f1067, %f1568, %f1562;
	fma.rn.f32 	%f1570, %f1068, %f1063, %f1563;
	fma.rn.f32 	%f1571, %f1077, %f2363, %f1564;
	fma.rn.f32 	%f1572, %f1077, %f1069, %f1565;
	ld.shared.f32 	%f1573, [_ZZ34rwkv7_state_clampw_backward_kernelI13__nv_bfloat16Li64ELi16EEviiPT_S2_S2_S2_S2_S2_S2_PfS3_S3_S2_S2_S2_S2_S2_S2_E1k+148];
	fma.rn.f32 	%f1574, %f1076, %f1573, %f1567;
	ld.shared.f32 	%f1575, [_ZZ34rwkv7_state_clampw_backward_kernelI13__nv_bfloat16Li64ELi16EEviiPT_S2_S2_S2_S2_S2_S2_PfS3_S3_S2_S2_S2_S2_S2_S2_E1b+148];
	fma.rn.f32 	%f1576, %f1076, %f1575, %f1569;
	fma.rn.f32 	%f1577, %f1077, %f1072, %f1570;
	fma.rn.f32 	%f1578, %f1086, %f2362, %f1571;
	fma.rn.f32 	%f1579, %f1086, %f1078, %f1572;
	ld.shared.f32 	%f1580, [_ZZ34rwkv7_state_clampw_backward_kernelI13__nv_bfloat16Li64ELi16EEviiPT_S2_S2_S2_S2_S2_S2_PfS3_S3_S2_S2_S2_S2_S2_S2_E1k+152];
	fma.rn.f32 	%f1581, %f1085, %f1580, %f1574;
	ld.shared.f32 	%f1582, [_ZZ34rwkv7_state_clampw_backward_kernelI13__nv_bfloat16Li64ELi16EEviiPT_S2_S2_S2_S2_S2_S2_PfS3_S3_S2_S2_S2_S2_S2_S2_E1b+152];
	fma.rn.f32 	%f1583, %f1085, %f1582, %f1576;
	fma.rn.f32 	%f1584, %f1086, %f1081, %f1577;
	fma.rn.f32 	%f1585, %f1095, %f2361, %f1578;
	fma.rn.f32 	%f1586, %f1095, %f1087, %f1579;
	ld.shared.f32 	%f1587, [_ZZ34rwkv7_state_clampw_backward_kernelI13__nv_bfloat16Li64ELi16EEviiPT_S2_S2_S2_S2_S2_S2_PfS3_S3_S2_S2_S2_S2_S2_S2_E1k+156];
	fma.rn.f32 	%f1588, %f1094, %f1587, %f1581;
	ld.shared.f32 	%f1589, [_ZZ34rwkv7_state_clampw_backward_kernelI13__nv_bfloat16Li64ELi16EEviiPT_S2_S2_S2_S2_S2_S2_PfS3_S3_S2_S2_S2_S2_S2_S2_E1b+156];
	fma.rn.f32 	%f1590, %f1094, %f1589, %f1583;
	fma.rn.f32 	%f1591, %f1095, %f1090, %f1584;
	fma.rn.f32 	%f1592, %f1104, %f2360, %f1585;
	fma.rn.f32 	%f1593, %f1104, %f1096, %f1586;
	ld.shared.f32 	%f1594, [_ZZ34rwkv7_state_clampw_backward_kernelI13__nv_bfloat16Li64ELi16EEviiPT_S2_S2_S2_S2_S2_S2_PfS3_S3_S2_S2_S2_S2_S2_S2_E1k+160];
	fma.rn.f32 	%f1595, %f1103, %f1594, %f1588;
	ld.shared.f32 	%f1596, [_ZZ34rwkv7_state_clampw_backward_kernelI13__nv_bfloat16Li64ELi16EEviiPT_S2_S2_S2_S2_S2_S2_PfS3_S3_S2_S2_S2_S2_S2_S2_E1b+160];
	fma.rn.f32 	%f1597, %f1103, %f1596, %f1590;
	fma.rn.f32 	%f1598, %f1104, %f1099, %f1591;
	fma.rn.f32 	%f1599, %f1113, %f2359, %f1592;
	fma.rn.f32 	%f1600, %f1113, %f1105, %f1593;
	ld.shared.f32 	%f1601, [_ZZ34rwkv7_state_clampw_backward_kernelI13__nv_bfloat16Li64ELi16EEviiPT_S2_S2_S2_S2_S2_S2_PfS3_S3_S2_S2_S2_S2_S2_S2_E1k+164];
	fma.rn.f32 	%f1602, %f1112, %f1601, %f1595;
	ld.shared.f32 	%f1603, [_ZZ34rwkv7_state_clampw_backward_kernelI13__nv_bfloat16Li64ELi16EEviiPT_S2_S2_S2_S2_S2_S2_PfS3_S3_S2_S2_S2_S2_S2_S2_E1b+164];
	fma.rn.f32 	%f1604, %f1112, %f1603, %f1597;
	fma.rn.f32 	%f1605, %f1113, %f1108, %f1598;
	fma.rn.f32 	%f1606, %f1122, %f2358, %f1599;
	fma.rn.f32 	%f1607, %f1122, %f1114, %f1600;
	ld.shared.f32 	%f1608, [_ZZ34rwkv7_state_clampw_backward_kernelI13__nv_bfloat16Li64ELi16EEviiPT_S2_S2_S2_S2_S2_S2_PfS3_S3_S2_S2_S2_S2_S2_S2_E1k+168];
	fma.rn.f32 	%f1609, %f1121, %f1608, %f1602;
	ld.shared.f32 	%f1610, [_ZZ34rwkv7_state_clampw_backward_kernelI13__nv_bfloat16Li64ELi16EEviiPT_S2_S2_S2_S2_S2_S2_PfS3_S3_S2_S2_S2_S2_S2_S2_E1b+168];
	fma.rn.f32 	%f1611, %f1121, %f1610, %f1604;
	fma.rn.f32 	%f1612, %f1122, %f1117, %f1605;
	fma.rn.f32 	%f1613, %f1131, %f2357, %f1606;
	fma.rn.f32 	%f1614, %f1131, %f1123, %f1607;
	ld.shared.f32 	%f1615, [_ZZ34rwkv7_state_clampw_backward_kernelI13__nv_bfloat16Li64ELi16EEviiPT_S2_S2_S2_S2_S2_S2_PfS3_S3_S2_S2_S2_S2_S2_S2_E1k+172];
	fma.rn.f32 	%f1616, %f1130, %f1615, %f1609;
	ld.shared.f32 	%f1617, [_ZZ34rwkv7_state_clampw_backward_kernelI13__nv_bfloat16Li64ELi16EEviiPT_S2_S2_S2_S2_S2_S2_PfS3_S3_S2_S2_S2_S2_S2_S2_E1b+172];
	fma.rn.f32 	%f1618, %f1130, %f1617, %f1611;
	fma.rn.f32 	%f1619, %f1131, %f1126, %f1612;
	fma.rn.f32 	%f1620, %f1140, %f2356, %f1613;
	fma.rn.f32 	%f1621, %f1140, %f1132, %f1614;
	ld.shared.f32 	%f1622, [_ZZ34rwkv7_state_clampw_backward_kernelI13__nv_bfloat16Li64ELi16EEviiPT_S2_S2_S2_S2_S2_S2_PfS3_S3_S2_S2_S2_S2_S2_S2_E1k+176];
	fma.rn.f32 	%f1623, %f1139, %f1622, %f1616;
	ld.shared.f32 	%f1624, [_ZZ34rwkv7_state_clampw_backward_kernelI13__nv_bfloat16Li64ELi16EEviiPT_S2_S2_S2_S2_S2_S2_PfS3_S3_S2_S2_S2_S2_S2_S2_E1b+176];
	fma.rn.f32 	%f1625, %f1139, %f1624, %f1618;
	fma.rn.f32 	%f1626, %f1140, %f1135, %f1619;
	fma.rn.f32 	%f1627, %f1149, %f2355, %f1620;
	fma.rn.f32 	%f1628, %f1149, %f1141, %f1621;
	ld.shared.f32 	%f1629, [_ZZ34rwkv7_state_clampw_backward_kernelI13__nv_bfloat16Li64ELi16EEviiPT_S2_S2_S2_S2_S2_S2_PfS3_S3_S2_S2_S2_S2_S2_S2_E1k+180];
	fma.rn.f32 	%f1630, %f1148, %f1629, %f1623;
	ld.shared.f32 	%f1631, [_ZZ34rwkv7_state_clampw_backward_kernelI13__nv_bfloat16Li64ELi16EEviiPT_S2_S2_S2_S2_S2_S2_PfS3_S3_S2_S2_S2_S2_S2_S2_E1b+180];
	fma.rn.f32 	%f1632, %f1148, %f1631, %f1625;
	fma.rn.f32 	%f1633, %f1149, %f1144, %f1626;
	fma.rn.f32 	%f1634, %f1158, %f2354, %f1627;
	fma.rn.f32 	%f1635, %f1158, %f1150, %f1628;
	ld.shared.f32 	%f1636, [_ZZ34rwkv7_state_clampw_backward_kernelI13__nv_bfloat16Li64ELi16EEviiPT_S2_S2_S2_S2_S2_S2_PfS3_S3_S2_S2_S2_S2_S2_S2_E1k+184];
	fma.rn.f32 	%f1637, %f1157, %f1636, %f1630;
	ld.shared.f32 	%f1638, [_ZZ34rwkv7_state_clampw_backward_kernelI13__nv_bfloat16Li64ELi16EEviiPT_S2_S2_S2_S2_S2_S2_PfS3_S3_S2_S2_S2_S2_S2_S2_E1b+184];
	fma.rn.f32 	%f1639, %f1157, %f1638, %f1632;
	fma.rn.f32 	%f1640, %f1158, %f1153, %f1633;
	fma.rn.f32 	%f1641, %f1167, %f2353, %f1634;
	fma.rn.f32 	%f1642, %f1167, %f1159, %f1635;
	ld.shared.f32 	%f1643, [_ZZ34rwkv7_state_clampw_backward_kernelI13__nv_bfloat16Li64ELi16EEviiPT_S2_S2_S2_S2_S2_S2_PfS3_S3_S2_S2_S2_S2_S2_S2_E1k+188];
	fma.rn.f32 	%f1644, %f1166, %f1643, %f1637;
	ld.shared.f32 	%f1645, [_ZZ34rwkv7_state_clampw_backward_kernelI13__nv_bfloat16Li64ELi16EEviiPT_S2_S2_S2_S2_S2_S2_PfS3_S3_S2_S2_S2_S2_S2_S2_E1b+188];
	fma.rn.f32 	%f1646, %f1166, %f1645, %f1639;
	fma.rn.f32 	%f1647, %f1167, %f1162, %f1640;
	fma.rn.f32 	%f1648, %f1176, %f2352, %f1641;
	fma.rn.f32 	%f1649, %f1176, %f1168, %f1642;
	ld.shared.f32 	%f1650, [_ZZ34rwkv7_state_clampw_backward_kernelI13__nv_bfloat16Li64ELi16EEviiPT_S2_S2_S2_S2_S2_S2_PfS3_S3_S2_S2_S2_S2_S2_S2_E1k+192];
	fma.rn.f32 	%f1651, %f1175, %f1650, %f1644;
	ld.shared.f32 	%f1652, [_ZZ34rwkv7_state_clampw_backward_kernelI13__nv_bfloat16Li64ELi16EEviiPT_S2_S2_S2_S2_S2_S2_PfS3_S3_S2_S2_S2_S2_S2_S2_E1b+192];
	fma.rn.f32 	%f1653, %f1175, %f1652, %f1646;
	fma.rn.f32 	%f1654, %f1176, %f1171, %f1647;
	fma.rn.f32 	%f1655, %f1185, %f2351, %f1648;
	fma.rn.f32 	%f1656, %f1185, %f1177, %f1649;
	ld.shared.f32 	%f1657, [_ZZ34rwkv7_state_clampw_backward_kernelI13__nv_bfloat16Li64ELi16EEviiPT_S2_S2_S2_S2_S2_S2_PfS3_S3_S2_S2_S2_S2_S2_S2_E1k+196];
	fma.rn.f32 	%f1658, %f1184, %f1657, %f1651;
	ld.shared.f32 	%f1659, [_ZZ34rwkv7_state_clampw_backward_kernelI13__nv_bfloat16Li64ELi16EEviiPT_S2_S2_S2_S2_S2_S2_PfS3_S3_S2_S2_S2_S2_S2_S2_E1b+196];
	fma.rn.f32 	%f1660, %f1184, %f1659, %f1653;
	fma.rn.f32 	%f1661, %f1185, %f1180, %f1654;
	fma.rn.f32 	%f1662, %f1194, %f2350, %f1655;
	fma.rn.f32 	%f1663, %f1194, %f1186, %f1656;
	ld.shared.f32 	%f1664, [_ZZ34rwkv7_state_clampw_backward_kernelI13__nv_bfloat16Li64ELi16EEviiPT_S2_S2_S2_S2_S2_S2_PfS3_S3_S2_S2_S2_S2_S2_S2_E1k+200];
	fma.rn.f32 	%f1665, %f1193, %f1664, %f1658;
	ld.shared.f32 	%f1666, [_ZZ34rwkv7_state_clampw_backward_kernelI13__nv_bfloat16Li64ELi16EEviiPT_S2_S2_S2_S2_S2_S2_PfS3_S3_S2_S2_S2_S2_S2_S2_E1b+200];
	fma.rn.f32 	%f1667, %f1193, %f1666, %f1660;
	fma.rn.f32 	%f1668, %f1194, %f1189, %f1661;
	fma.rn.f32 	%f1669, %f1203, %f2349, %f1662;
	fma.rn.f32 	%f1670, %f1203, %f1195, %f1663;
	ld.shared.f32 	%f1671, [_ZZ34rwkv7_state_clampw_backward_kernelI13__nv_bfloat16Li64ELi16EEviiPT_S2_S2_S2_S2_S2_S2_PfS3_S3_S2_S2_S2_S2_S2_S2_E1k+204];
	fma.rn.f32 	%f1672, %f1202, %f1671, %f1665;
	ld.shared.f32 	%f1673, [_ZZ34rwkv7_state_clampw_backward_kernelI13__nv_bfloat16Li64ELi16EEviiPT_S2_S2_S2_S2_S2_S2_PfS3_S3_S2_S2_S2_S2_S2_S2_E1b+204];
	fma.rn.f32 	%f1674, %f1202, %f1673, %f1667;
	fma.rn.f32 	%f1675, %f1203, %f1198, %f1668;
	fma.rn.f32 	%f1676, %f1212, %f2348, %f1669;
	fma.rn.f32 	%f1677, %f1212, %f1204, %f1670;
	ld.shared.f32 	%f1678, [_ZZ34rwkv7_state_clampw_backward_kernelI13__nv_bfloat16Li64ELi16EEviiPT_S2_S2_S2_S2_S2_S2_PfS3_S3_S2_S2_S2_S2_S2_S2_E1k+208];
	fma.rn.f32 	%f1679, %f1211, %f1678, %f1672;
	ld.shared.f32 	%f1680, [_ZZ34rwkv7_state_clampw_backward_kernelI13__nv_bfloat16Li64ELi16EEviiPT_S2_S2_S2_S2_S2_S2_PfS3_S3_S2_S2_S2_S2_S2_S2_E1b+208];
	fma.rn.f32 	%f1681, %f1211, %f1680, %f1674;
	fma.rn.f32 	%f1682, %f1212, %f1207, %f1675;
	fma.rn.f32 	%f1683, %f1221, %f2347, %f1676;
	fma.rn.f32 	%f1684, %f1221, %f1213, %f1677;
	ld.shared.f32 	%f1685, [_ZZ34rwkv7_state_clampw_backward_kernelI13__nv_bfloat16Li64ELi16EEviiPT_S2_S2_S2_S2_S2_S2_PfS3_S3_S2_S2_S2_S2_S2_S2_E1k+212];
	fma.rn.f32 	%f1686, %f1220, %f1685, %f1679;
	ld.shared.f32 	%f1687, [_ZZ34rwkv7_state_clampw_backward_kernelI13__nv_bfloat16Li64ELi16EEviiPT_S2_S2_S2_S2_S2_S2_PfS3_S3_S2_S2_S2_S2_S2_S2_E1b+212];
	fma.rn.f32 	%f1688, %f1220, %f1687, %f1681;
	fma.rn.f32 	%f1689, %f1221, %f1216, %f1682;
	fma.rn.f32 	%f1690, %f1230, %f2346, %f1683;
	fma.rn.f32 	%f1691, %f1230, %f1222, %f1684;
	ld.shared.f32 	%f1692, [_ZZ34rwkv7_state_clampw_backward_kernelI13__nv_bfloat16Li64ELi16EEviiPT_S2_S2_S2_S2_S2_S2_PfS3_S3_S2_S2_S2_S2_S2_S2_E1k+216];
	fma.rn.f32 	%f1693, %f1229, %f1692, %f1686;
	ld.shared.f32 	%f1694, [_ZZ34rwkv7_state_clampw_backward_kernelI13__nv_bfloat16Li64ELi16EEviiPT_S2_S2_S2_S2_S2_S2_PfS3_S3_S2_S2_S2_S2_S2_S2_E1b+216];
	fma.rn.f32 	%f1695, %f1229, %f1694, %f1688;
	fma.rn.f32 	%f1696, %f1230, %f1225, %f1689;
	fma.rn.f32 	%f1697, %f1239, %f2345, %f1690;
	fma.rn.f32 	%f1698, %f1239, %f1231, %f1691;
	ld.shared.f32 	%f1699, [_ZZ34rwkv7_state_clampw_backward_kernelI13__nv_bfloat16Li64ELi16EEviiPT_S2_S2_S2_S2_S2_S2_PfS3_S3_S2_S2_S2_S2_S2_S2_E1k+220];
	fma.rn.f32 	%f1700, %f1238, %f1699, %f1693;
	ld.shared.f32 	%f1701, [_ZZ34rwkv7_state_clampw_backward_kernelI13__nv_bfloat16Li64ELi16EEviiPT_S2_S2_S2_S2_S2_S2_PfS3_S3_S2_S2_S2_S2_S2_S2_E1b+220];
	fma.rn.f32 	%f1702, %f1238, %f1701, %f1695;
	fma.rn.f32 	%f1703, %f1239, %f1234, %f1696;
	fma.rn.f32 	%f1704, %f1248, %f2344, %f1697;
	fma.rn.f32 	%f1705, %f1248, %f1240, %f1698;
	ld.shared.f32 	%f1706, [_ZZ34rwkv7_state_clampw_backward_kernelI13__nv_bfloat16Li64ELi16EEviiPT_S2_S2_S2_S2_S2_S2_PfS3_S3_S2_S2_S2_S2_S2_S2_E1k+224];
	fma.rn.f32 	%f1707, %f1247, %f1706, %f1700;
	ld.shared.f32 	%f1708, [_ZZ34rwkv7_state_clampw_backward_kernelI13__nv_bfloat16Li64ELi16EEviiPT_S2_S2_S2_S2_S2_S2_PfS3_S3_S2_S2_S2_S2_S2_S2_E1b+224];
	fma.rn.f32 	%f1709, %f1247, %f1708, %f1702;
	fma.rn.f32 	%f1710, %f1248, %f1243, %f1703;
	fma.rn.f32 	%f1711, %f1257, %f2343, %f1704;
	fma.rn.f32 	%f1712, %f1257, %f1249, %f1705;
	ld.shared.f32 	%f1713, [_ZZ34rwkv7_state_clampw_backward_kernelI13__nv_bfloat16Li64ELi16EEviiPT_S2_S2_S2_S2_S2_S2_PfS3_S3_S2_S2_S2_S2_S2_S2_E1k+228];
	fma.rn.f32 	%f1714, %f1256, %f1713, %f1707;
	ld.shared.f32 	%f1715, [_ZZ34rwkv7_state_clampw_backward_kernelI13__nv_bfloat16Li64ELi16EEviiPT_S2_S2_S2_S2_S2_S2_PfS3_S3_S2_S2_S2_S2_S2_S2_E1b+228];
	fma.rn.f32 	%f1716, %f1256, %f1715, %f1709;
	fma.rn.f32 	%f1717, %f1257, %f1252, %f1710;
	fma.rn.f32 	%f1718, %f1266, %f2342, %f1711;
	fma.rn.f32 	%f1719, %f1266, %f1258, %f1712;
	ld.shared.f32 	%f1720, [_ZZ34rwkv7_state_clampw_backward_kernelI13__nv_bfloat16Li64ELi16EEviiPT_S2_S2_S2_S2_S2_S2_PfS3_S3_S2_S2_S2_S2_S2_S2_E1k+232];
	fma.rn.f32 	%f1721, %f1265, %f1720, %f1714;
	ld.shared.f32 	%f1722, [_ZZ34rwkv7_state_clampw_backward_kernelI13__nv_bfloat16Li64ELi16EEviiPT_S2_S2_S2_S2_S2_S2_PfS3_S3_S2_S2_S2_S2_S2_S2_E1b+232];
	fma.rn.f32 	%f1723, %f1265, %f1722, %f1716;
	fma.rn.f32 	%f1724, %f1266, %f1261, %f1717;
	fma.rn.f32 	%f1725, %f1275, %f2341, %f1718;
	fma.rn.f32 	%f1726, %f1275, %f1267, %f1719;
	ld.shared.f32 	%f1727, [_ZZ34rwkv7_state_clampw_backward_kernelI13__nv_bfloat16Li64ELi16EEviiPT_S2_S2_S2_S2_S2_S2_PfS3_S3_S2_S2_S2_S2_S2_S2_E1k+236];
	fma.rn.f32 	%f1728, %f1274, %f1727, %f1721;
	ld.shared.f32 	%f1729, [_ZZ34rwkv7_state_clampw_backward_kernelI13__nv_bfloat16Li64ELi16EEviiPT_S2_S2_S2_S2_S2_S2_PfS3_S3_S2_S2_S2_S2_S2_S2_E1b+236];
	fma.rn.f32 	%f1730, %f1274, %f1729, %f1723;
	fma.rn.f32 	%f1731, %f1275, %f1270, %f1724;
	fma.rn.f32 	%f1732, %f1284, %f2340, %f1725;
	fma.rn.f32 	%f1733, %f1284, %f1276, %f1726;
	ld.shared.f32 	%f1734, [_ZZ34rwkv7_state_clampw_backward_kernelI13__nv_bfloat16Li64ELi16EEviiPT_S2_S2_S2_S2_S2_S2_PfS3_S3_S2_S2_S2_S2_S2_S2_E1k+240];
	fma.rn.f32 	%f1735, %f1283, %f1734, %f1728;
	ld.shared.f32 	%f1736, [_ZZ34rwkv7_state_clampw_backward_kernelI13__nv_bfloat16Li64ELi16EEviiPT_S2_S2_S2_S2_S2_S2_PfS3_S3_S2_S2_S2_S2_S2_S2_E1b+240];
	fma.rn.f32 	%f1737, %f1283, %f1736, %f1730;
	fma.rn.f32 	%f1738, %f1284, %f1279, %f1731;
	fma.rn.f32 	%f1739, %f1293, %f2339, %f1732;
	fma.rn.f32 	%f1740, %f1293, %f1285, %f1733;
	ld.shared.f32 	%f1741, [_ZZ34rwkv7_state_clampw_backward_kernelI13__nv_bfloat16Li64ELi16EEviiPT_S2_S2_S2_S2_S2_S2_PfS3_S3_S2_S2_S2_S2_S2_S2_E1k+244];
	fma.rn.f32 	%f1742, %f1292, %f1741, %f1735;
	ld.shared.f32 	%f1743, [_ZZ34rwkv7_state_clampw_backward_kernelI13__nv_bfloat16Li64ELi16EEviiPT_S2_S2_S2_S2_S2_S2_PfS3_S3_S2_S2_S2_S2_S2_S2_E1b+244];
	fma.rn.f32 	%f1744, %f1292, %f1743, %f1737;
	fma.rn.f32 	%f1745, %f1293, %f1288, %f1738;
	fma.rn.f32 	%f1746, %f1302, %f2338, %f1739;
	fma.rn.f32 	%f1747, %f1302, %f1294, %f1740;
	ld.shared.f32 	%f1748, [_ZZ34rwkv7_state_clampw_backward_kernelI13__nv_bfloat16Li64ELi16EEviiPT_S2_S2_S2_S2_S2_S2_PfS3_S3_S2_S2_S2_S2_S2_S2_E1k+248];
	fma.rn.f32 	%f1749, %f1301, %f1748, %f1742;
	ld.shared.f32 	%f1750, [_ZZ34rwkv7_state_clampw_backward_kernelI13__nv_bfloat16Li64ELi16EEviiPT_S2_S2_S2_S2_S2_S2_PfS3_S3_S2_S2_S2_S2_S2_S2_E1b+248];
	fma.rn.f32 	%f1751, %f1301, %f1750, %f1744;
	fma.rn.f32 	%f1752, %f1302, %f1297, %f1745;
	fma.rn.f32 	%f1753, %f1311, %f2337, %f1746;
	fma.rn.f32 	%f601, %f1311, %f1303, %f1747;
	ld.shared.f32 	%f1754, [_ZZ34rwkv7_state_clampw_backward_kernelI13__nv_bfloat16Li64ELi16EEviiPT_S2_S2_S2_S2_S2_S2_PfS3_S3_S2_S2_S2_S2_S2_S2_E1k+252];
	fma.rn.f32 	%f602, %f1310, %f1754, %f1749;
	ld.shared.f32 	%f1755, [_ZZ34rwkv7_state_clampw_backward_kernelI13__nv_bfloat16Li64ELi16EEviiPT_S2_S2_S2_S2_S2_S2_PfS3_S3_S2_S2_S2_S2_S2_S2_E1b+252];
	fma.rn.f32 	%f1756, %f1310, %f1755, %f1751;
	fma.rn.f32 	%f603, %f1311, %f1306, %f1752;
	mul.f32 	%f1757, %f1753, 0fBF1B4598;
	mul.f32 	%f1758, %f734, %f1757;
	mul.f32 	%f1759, %f194, %f1758;
	mov.f32 	%f1760, 0f3F800000;
	sub.f32 	%f1761, %f1760, %f194;
	mul.f32 	%f600, %f1761, %f1759;
	// begin inline asm
	{  cvt.rn.bf16.f32 %rs9, %f600;}

	// end inline asm
	cvta.to.global.u64 	%rd44, %rd71;
	add.s64 	%rd45, %rd44, %rd42;
	st.global.u16 	[%rd45], %rs9;
	// begin inline asm
	{  cvt.rn.bf16.f32 %rs10, %f601;}

	// end inline asm
	cvta.to.global.u64 	%rd46, %rd72;
	add.s64 	%rd47, %rd46, %rd42;
	st.global.u16 	[%rd47], %rs10;
	// begin inline asm
	{  cvt.rn.bf16.f32 %rs11, %f602;}

	// end inline asm
	cvta.to.global.u64 	%rd48, %rd73;
	add.s64 	%rd49, %rd48, %rd42;
	st.global.u16 	[%rd49], %rs11;
	// begin inline asm
	{  cvt.rn.bf16.f32 %rs12, %f603;}

	// end inline asm
	cvta.to.global.u64 	%rd50, %rd75;
	add.s64 	%rd51, %rd50, %rd42;
	st.global.u16 	[%rd51], %rs12;
	bar.sync 	0;
	mov.u32 	%r53, %tid.x;
	shl.b32 	%r54, %r53, 2;
	mov.u32 	%r55, _ZZ34rwkv7_state_clampw_backward_kernelI13__nv_bfloat16Li64ELi16EEviiPT_S2_S2_S2_S2_S2_S2_PfS3_S3_S2_S2_S2_S2_S2_S2_E10dSb_shared;
	add.s32 	%r56, %r55, %r54;
	st.shared.f32 	[%r56], %f1756;
	bar.sync 	0;
	ld.shared.f32 	%f1762, [_ZZ34rwkv7_state_clampw_backward_kernelI13__nv_bfloat16Li64ELi16EEviiPT_S2_S2_S2_S2_S2_S2_PfS3_S3_S2_S2_S2_S2_S2_S2_E10dSb_shared];
	fma.rn.f32 	%f1763, %f2400, %f1762, 0f00000000;
	ld.shared.f32 	%f1764, [_ZZ34rwkv7_state_clampw_backward_kernelI13__nv_bfloat16Li64ELi16EEviiPT_S2_S2_S2_S2_S2_S2_PfS3_S3_S2_S2_S2_S2_S2_S2_E10dSb_shared+4];
	fma.rn.f32 	%f1765, %f2399, %f1764, %f1763;
	ld.shared.f32 	%f1766, [_ZZ34rwkv7_state_clampw_backward_kernelI13__nv_bfloat16Li64ELi16EEviiPT_S2_S2_S2_S2_S2_S2_PfS3_S3_S2_S2_S2_S2_S2_S2_E10dSb_shared+8];
	fma.rn.f32 	%f1767, %f2398, %f1766, %f1765;
	ld.shared.f32 	%f1768, [_ZZ34rwkv7_state_clampw_backward_kernelI13__nv_bfloat16Li64ELi16EEviiPT_S2_S2_S2_S2_S2_S2_PfS3_S3_S2_S2_S2_S2_S2_S2_E10dSb_shared+12];
	fma.rn.f32 	%f1769, %f2397, %f1768, %f1767;
	ld.shared.f32 	%f1770, [_ZZ34rwkv7_state_clampw_backward_kernelI13__nv_bfloat16Li64ELi16EEviiPT_S2_S2_S2_S2_S2_S2_PfS3_S3_S2_S2_S2_S2_S2_S2_E10dSb_shared+16];
	fma.rn.f32 	%f1771, %f2396, %f1770, %f1769;
	ld.shared.f32 	%f1772, [_ZZ34rwkv7_state_clampw_backward_kernelI13__nv_bfloat16Li64ELi16EEviiPT_S2_S2_S2_S2_S2_S2_PfS3_S3_S2_S2_S2_S2_S2_S2_E10dSb_shared+20];
	fma.rn.f32 	%f1773, %f2395, %f1772, %f1771;
	ld.shared.f32 	%f1774, [_ZZ34rwkv7_state_clampw_backward_kernelI13__nv_bfloat16Li64ELi16EEviiPT_S2_S2_S2_S2_S2_S2_PfS3_S3_S2_S2_S2_S2_S2_S2_E10dSb_shared+24];
	fma.rn.f32 	%f1775, %f2394, %f1774, %f1773;
	ld.shared.f32 	%f1776, [_ZZ34rwkv7_state_clampw_backward_kernelI13__nv_bfloat16Li64ELi16EEviiPT_S2_S2_S2_S2_S2_S2_PfS3_S3_S2_S2_S2_S2_S2_S2_E10dSb_shared+28];
	fma.rn.f32 	%f1777, %f2393, %f1776, %f1775;
	ld.shared.f32 	%f1778, [_ZZ34rwkv7_state_clampw_backward_kernelI13__nv_bfloat16Li64ELi16EEviiPT_S2_S2_S2_S2_S2_S2_PfS3_S3_S2_S2_S2_S2_S2_S2_E10dSb_shared+32];
	fma.rn.f32 	%f1779, %f2392, %f1778, %f1777;
	ld.shared.f32 	%f1780, [_ZZ34rwkv7_state_clampw_backward_kernelI13__nv_bfloat16Li64ELi16EEviiPT_S2_S2_S2_S2_S2_S2_PfS3_S3_S2_S2_S2_S2_S2_S2_E10dSb_shared+36];
	fma.rn.f32 	%f1781, %f2391, %f1780, %f1779;
	ld.shared.f32 	%f1782, [_ZZ34rwkv7_state_clampw_backward_kernelI13__nv_bfloat16Li64ELi16EEviiPT_S2_S2_S2_S2_S2_S2_PfS3_S3_S2_S2_S2_S2_S2_S2_E10dSb_shared+40];
	fma.rn.f32 	%f1783, %f2390, %f1782, %f1781;
	ld.shared.f32 	%f1784, [_ZZ34rwkv7_state_clampw_backward_kernelI13__nv_bfloat16Li64ELi16EEviiPT_S2_S2_S2_S2_S2_S2_PfS3_S3_S2_S2_S2_S2_S2_S2_E10dSb_shared+44];
	fma.rn.f32 	%f1785, %f2389, %f1784, %f1783;
	ld.shared.f32 	%f1786, [_ZZ34rwkv7_state_clampw_backward_kernelI13__nv_bfloat16Li64ELi16EEviiPT_S2_S2_S2_S2_S2_S2_PfS3_S3_S2_S2_S2_S2_S2_S2_E10dSb_shared+48];
	fma.rn.f32 	%f1787, %f2388, %f1786, %f1785;
	ld.shared.f32 	%f1788, [_ZZ34rwkv7_state_clampw_backward_kernelI13__nv_bfloat16Li64ELi16EEviiPT_S2_S2_S2_S2_S2_S2_PfS3_S3_S2_S2_S2_S2_S2_S2_E10dSb_shared+52];
	fma.rn.f32 	%f1789, %f2387, %f1788, %f1787;
	ld.shared.f32 	%f1790, [_ZZ34rwkv7_state_clampw_backward_kernelI13__nv_bfloat16Li64ELi16EEviiPT_S2_S2_S2_S2_S2_S2_PfS3_S3_S2_S2_S2_S2_S2_S2_E10dSb_shared+56];
	fma.rn.f32 	%f1791, %f2386, %f1790, %f1789;
	ld.shared.f32 	%f1792, [_ZZ34rwkv7_state_clampw_backward_kernelI13__nv_bfloat16Li64ELi16EEviiPT_S2_S2_S2_S2_S2_S2_PfS3_S3_S2_S2_S2_S2_S2_S2_E10dSb_shared+60];
	fma.rn.f32 	%f1793, %f2385, %f1792, %f1791;
	ld.shared.f32 	%f1794, [_ZZ34rwkv7_state_clampw_backward_kernelI13__nv_bfloat16Li64ELi16EEviiPT_S2_S2_S2_S2_S2_S2_PfS3_S3_S2_S2_S2_S2_S2_S2_E10dSb_shared+64];
	fma.rn.f32 	%f1795, %f2384, %f1794, %f1793;
	ld.shared.f32 	%f1796, [_ZZ34rwkv7_state_clampw_backward_kernelI13__nv_bfloat16Li64ELi16EEviiPT_S2_S2_S2_S2_S2_S2_PfS3_S3_S2_S2_S2_S2_S2_S2_E10dSb_shared+68];
	fma.rn.f32 	%f1797, %f2383, %f1796, %f1795;
	ld.shared.f32 	%f1798, [_ZZ34rwkv7_state_clampw_backward_kernelI13__nv_bfloat16Li64ELi16EEviiPT_S2_S2_S2_S2_S2_S2_PfS3_S3_S2_S2_S2_S2_S2_S2_E10dSb_shared+72];
	fma.rn.f32 	%f1799, %f2382, %f1798, %f1797;
	ld.shared.f32 	%f1800, [_ZZ34rwkv7_state_clampw_backward_kernelI13__nv_bfloat16Li64ELi16EEviiPT_S2_S2_S2_S2_S2_S2_PfS3_S3_S2_S2_S2_S2_S2_S2_E10dSb_shared+76];
	fma.rn.f32 	%f1801, %f2381, %f1800, %f1799;
	ld.shared.f32 	%f1802, [_ZZ34rwkv7_state_clampw_backward_kernelI13__nv_bfloat16Li64ELi16EEviiPT_S2_S2_S2_S2_S2_S2_PfS3_S3_S2_S2_S2_S2_S2_S2_E10dSb_shared+80];
	fma.rn.f32 	%f1803, %f2380, %f1802, %f1801;
	ld.shared.f32 	%f1804, [_ZZ34rwkv7_state_clampw_backward_kernelI13__nv_bfloat16Li64ELi16EEviiPT_S2_S2_S2_S2_S2_S2_PfS3_S3_S2_S2_S2_S2_S2_S2_E10dSb_shared+84];
	fma.rn.f32 	%f1805, %f2379, %f1804, %f1803;
	ld.shared.f32 	%f1806, [_ZZ34rwkv7_state_clampw_backward_kernelI13__nv_bfloat16Li64ELi16EEviiPT_S2_S2_S2_S2_S2_S2_PfS3_S3_S2_S2_S2_S2_S2_S2_E10dSb_shared+88];
	fma.rn.f32 	%f1807, %f2378, %f1806, %f1805;
	ld.shared.f32 	%f1808, [_ZZ34rwkv7_state_clampw_backward_kernelI13__nv_bfloat16Li64ELi16EEviiPT_S2_S2_S2_S2_S2_S2_PfS3_S3_S2_S2_S2_S2_S2_S2_E10dSb_shared+92];
	fma.rn.f32 	%f1809, %f2377, %f1808, %f1807;
	ld.shared.f32 	%f1810, [_ZZ34rwkv7_state_clampw_backward_kernelI13__nv_bfloat16Li64ELi16EEviiPT_S2_S2_S2_S2_S2_S2_PfS3_S3_S2_S2_S2_S2_S2_S2_E10dSb_shared+96];
	fma.rn.f32 	%f1811, %f2376, %f1810, %f1809;
	ld.shared.f32 	%f1812, [_ZZ34rwkv7_state_clampw_backward_kernelI13__nv_bfloat16Li64ELi16EEviiPT_S2_S2_S2_S2_S2_S2_PfS3_S3_S2_S2_S2_S2_S2_S2_E10dSb_shared+100];
	fma.rn.f32 	%f1813, %f2375, %f1812, %f1811;
	ld.shared.f32 	%f1814, [_ZZ34rwkv7_state_clampw_backward_kernelI13__nv_bfloat16Li64ELi16EEviiPT_S2_S2_S2_S2_S2_S2_PfS3_S3_S2_S2_S2_S2_S2_S2_E10dSb_shared+104];
	fma.rn.f32 	%f1815, %f2374, %f1814, %f1813;
	ld.shared.f32 	%f1816, [_ZZ34rwkv7_state_clampw_backward_kernelI13__nv_bfloat16Li64ELi16EEviiPT_S2_S2_S2_S2_S2_S2_PfS3_S3_S2_S2_S2_S2_S2_S2_E10dSb_shared+108];
	fma.rn.f32 	%f1817, %f2373, %f1816, %f1815;
	ld.shared.f32 	%f1818, [_ZZ34rwkv7_state_clampw_backward_kernelI13__nv_bfloat16Li64ELi16EEviiPT_S2_S2_S2_S2_S2_S2_PfS3_S3_S2_S2_S2_S2_S2_S2_E10dSb_shared+112];
	fma.rn.f32 	%f1819, %f2372, %f1818, %f1817;
	ld.shared.f32 	%f1820, [_ZZ34rwkv7_state_clampw_backward_kernelI13__nv_bfloat16Li64ELi16EEviiPT_S2_S2_S2_S2_S2_S2_PfS3_S3_S2_S2_S2_S2_S2_S2_E10dSb_shared+116];
	fma.rn.f32 	%f1821, %f2371, %f1820, %f1819;
	ld.shared.f32 	%f1822, [_ZZ34rwkv7_state_clampw_backward_kernelI13__nv_bfloat16Li64ELi16EEviiPT_S2_S2_S2_S2_S2_S2_PfS3_S3_S2_S2_S2_S2_S2_S2_E10dSb_shared+120];
	fma.rn.f32 	%f1823, %f2370, %f1822, %f1821;
	ld.shared.f32 	%f1824, [_ZZ34rwkv7_state_clampw_backward_kernelI13__nv_bfloat16Li64ELi16EEviiPT_S2_S2_S2_S2_S2_S2_PfS3_S3_S2_S2_S2_S2_S2_S2_E10dSb_shared+124];
	fma.rn.f32 	%f1825, %f2369, %f1824, %f1823;
	ld.shared.f32 	%f1826, [_ZZ34rwkv7_state_clampw_backward_kernelI13__nv_bfloat16Li64ELi16EEviiPT_S2_S2_S2_S2_S2_S2_PfS3_S3_S2_S2_S2_S2_S2_S2_E10dSb_shared+128];
	fma.rn.f32 	%f1827, %f2368, %f1826, %f1825;
	ld.shared.f32 	%f1828, [_ZZ34rwkv7_state_clampw_backward_kernelI13__nv_bfloat16Li64ELi16EEviiPT_S2_S2_S2_S2_S2_S2_PfS3_S3_S2_S2_S2_S2_S2_S2_E10dSb_shared+132];
	fma.rn.f32 	%f1829, %f2367, %f1828, %f1827;
	ld.shared.f32 	%f1830, [_ZZ34rwkv7_state_clampw_backward_kernelI13__nv_bfloat16Li64ELi16EEviiPT_S2_S2_S2_S2_S2_S2_PfS3_S3_S2_S2_S2_S2_S2_S2_E10dSb_shared+136];
	fma.rn.f32 	%f1831, %f2366, %f1830, %f1829;
	ld.shared.f32 	%f1832, [_ZZ34rwkv7_state_clampw_backward_kernelI13__nv_bfloat16Li64ELi16EEviiPT_S2_S2_S2_S2_S2_S2_PfS3_S3_S2_S2_S2_S2_S2_S2_E10dSb_shared+140];
	fma.rn.f32 	%f1833, %f2365, %f1832, %f1831;
	ld.shared.f32 	%f1834, [_ZZ34rwkv7_state_clampw_backward_kernelI13__nv_bfloat16Li64ELi16EEviiPT_S2_S2_S2_S2_S2_S2_PfS3_S3_S2_S2_S2_S2_S2_S2_E10dSb_shared+144];
	fma.rn.f32 	%f1835, %f2364, %f1834, %f1833;
	ld.shared.f32 	%f1836, [_ZZ34rwkv7_state_clampw_backward_kernelI13__nv_bfloat16Li64ELi16EEviiPT_S2_S2_S2_S2_S2_S2_PfS3_S3_S2_S2_S2_S2_S2_S2_E10dSb_shared+148];
	fma.rn.f32 	%f1837, %f2363, %f1836, %f1835;
	ld.shared.f32 	%f1838, [_ZZ34rwkv7_state_clampw_backward_kernelI13__nv_bfloat16Li64ELi16EEviiPT_S2_S2_S2_S2_S2_S2_PfS3_S3_S2_S2_S2_S2_S2_S2_E10dSb_shared+152];
	fma.rn.f32 	%f1839, %f2362, %f1838, %f1837;
	ld.shared.f32 	%f1840, [_ZZ34rwkv7_state_clampw_backward_kernelI13__nv_bfloat16Li64ELi16EEviiPT_S2_S2_S2_S2_S2_S2_PfS3_S3_S2_S2_S2_S2_S2_S2_E10dSb_shared+156];
	fma.rn.f32 	%f1841, %f2361, %f1840, %f1839;
	ld.shared.f32 	%f1842, [_ZZ34rwkv7_state_clampw_backward_kernelI13__nv_bfloat16Li64ELi16EEviiPT_S2_S2_S2_S2_S2_S2_PfS3_S3_S2_S2_S2_S2_S2_S2_E10dSb_shared+160];
	fma.rn.f32 	%f1843, %f2360, %f1842, %f1841;
	ld.shared.f32 	%f1844, [_ZZ34rwkv7_state_clampw_backward_kernelI13__nv_bfloat16Li64ELi16EEviiPT_S2_S2_S2_S2_S2_S2_PfS3_S3_S2_S2_S2_S2_S2_S2_E10dSb_shared+164];
	fma.rn.f32 	%f1845, %f2359, %f1844, %f1843;
	ld.shared.f32 	%f1846, [_ZZ34rwkv7_state_clampw_backward_kernelI13__nv_bfloat16Li64ELi16EEviiPT_S2_S2_S2_S2_S2_S2_PfS3_S3_S2_S2_S2_S2_S2_S2_E10dSb_shared+168];
	fma.rn.f32 	%f1847, %f2358, %f1846, %f1845;
	ld.shared.f32 	%f1848, [_ZZ34rwkv7_state_clampw_backward_kernelI13__nv_bfloat16Li64ELi16EEviiPT_S2_S2_S2_S2_S2_S2_PfS3_S3_S2_S2_S2_S2_S2_S2_E10dSb_shared+172];
	fma.rn.f32 	%f1849, %f2357, %f1848, %f1847;
	ld.shared.f32 	%f1850, [_ZZ34rwkv7_state_clampw_backward_kernelI13__nv_bfloat16Li64ELi16EEviiPT_S2_S2_S2_S2_S2_S2_PfS3_S3_S2_S2_S2_S2_S2_S2_E10dSb_shared+176];
	fma.rn.f32 	%f1851, %f2356, %f1850, %f1849;
	ld.shared.f32 	%f1852, [_ZZ34rwkv7_state_clampw_backward_kernelI13__nv_bfloat16Li64ELi16EEviiPT_S2_S2_S2_S2_S2_S2_PfS3_S3_S2_S2_S2_S2_S2_S2_E10dSb_shared+180];
	fma.rn.f32 	%f1853, %f2355, %f1852, %f1851;
	ld.shared.f32 	%f1854, [_ZZ34rwkv7_state_clampw_backward_kernelI13__nv_bfloat16Li64ELi16EEviiPT_S2_S2_S2_S2_S2_S2_PfS3_S3_S2_S2_S2_S2_S2_S2_E10dSb_shared+184];
	fma.rn.f32 	%f1855, %f2354, %f1854, %f1853;
	ld.shared.f32 	%f1856, [_ZZ34rwkv7_state_clampw_backward_kernelI13__nv_bfloat16Li64ELi16EEviiPT_S2_S2_S2_S2_S2_S2_PfS3_S3_S2_S2_S2_S2_S2_S2_E10dSb_shared+188];
	fma.rn.f32 	%f1857, %f2353, %f1856, %f1855;
	ld.shared.f32 	%f1858, [_ZZ34rwkv7_state_clampw_backward_kernelI13__nv_bfloat16Li64ELi16EEviiPT_S2_S2_S2_S2_S2_S2_PfS3_S3_S2_S2_S2_S2_S2_S2_E10dSb_shared+192];
	fma.rn.f32 	%f1859, %f2352, %f1858, %f1857;
	ld.shared.f32 	%f1860, [_ZZ34rwkv7_state_clampw_backward_kernelI13__nv_bfloat16Li64ELi16EEviiPT_S2_S2_S2_S2_S2_S2_PfS3_S3_S2_S2_S2_S2_S2_S2_E10dSb_shared+196];
	fma.rn.f32 	%f1861, %f2351, %f1860, %f1859;
	ld.shared.f32 	%f1862, [_ZZ34rwkv7_state_clampw_backward_kernelI13__nv_bfloat16Li64ELi16EEviiPT_S2_S2_S2_S2_S2_S2_PfS3_S3_S2_S2_S2_S2_S2_S2_E10dSb_shared+200];
	fma.rn.f32 	%f1863, %f2350, %f1862, %f1861;
	ld.shared.f32 	%f1864, [_ZZ34rwkv7_state_clampw_backward_kernelI13__nv_bfloat16Li64ELi16EEviiPT_S2_S2_S2_S2_S2_S2_PfS3_S3_S2_S2_S2_S2_S2_S2_E10dSb_shared+204];
	fma.rn.f32 	%f1865, %f2349, %f1864, %f1863;
	ld.shared.f32 	%f1866, [_ZZ34rwkv7_state_clampw_backward_kernelI13__nv_bfloat16Li64ELi16EEviiPT_S2_S2_S2_S2_S2_S2_PfS3_S3_S2_S2_S2_S2_S2_S2_E10dSb_shared+208];
	fma.rn.f32 	%f1867, %f2348, %f1866, %f1865;
	ld.shared.f32 	%f1868, [_ZZ34rwkv7_state_clampw_backward_kernelI13__nv_bfloat16Li64ELi16EEviiPT_S2_S2_S2_S2_S2_S2_PfS3_S3_S2_S2_S2_S2_S2_S2_E10dSb_shared+212];
	fma.rn.f32 	%f1869, %f2347, %f1868, %f1867;
	ld.shared.f32 	%f1870, [_ZZ34rwkv7_state_clampw_backward_kernelI13__nv_bfloat16Li64ELi16EEviiPT_S2_S2_S2_S2_S2_S2_PfS3_S3_S2_S2_S2_S2_S2_S2_E10dSb_shared+216];
	fma.rn.f32 	%f1871, %f2346, %f1870, %f1869;
	ld.shared.f32 	%f1872, [_ZZ34rwkv7_state_clampw_backward_kernelI13__nv_bfloat16Li64ELi16EEviiPT_S2_S2_S2_S2_S2_S2_PfS3_S3_S2_S2_S2_S2_S2_S2_E10dSb_shared+220];
	fma.rn.f32 	%f1873, %f2345, %f1872, %f1871;
	ld.shared.f32 	%f1874, [_ZZ34rwkv7_state_clampw_backward_kernelI13__nv_bfloat16Li64ELi16EEviiPT_S2_S2_S2_S2_S2_S2_PfS3_S3_S2_S2_S2_S2_S2_S2_E10dSb_shared+224];
	fma.rn.f32 	%f1875, %f2344, %f1874, %f1873;
	ld.shared.f32 	%f1876, [_ZZ34rwkv7_state_clampw_backward_kernelI13__nv_bfloat16Li64ELi16EEviiPT_S2_S2_S2_S2_S2_S2_PfS3_S3_S2_S2_S2_S2_S2_S2_E10dSb_shared+228];
	fma.rn.f32 	%f1877, %f2343, %f1876, %f1875;
	ld.shared.f32 	%f1878, [_ZZ34rwkv7_state_clampw_backward_kernelI13__nv_bfloat16Li64ELi16EEviiPT_S2_S2_S2_S2_S2_S2_PfS3_S3_S2_S2_S2_S2_S2_S2_E10dSb_shared+232];
	fma.rn.f32 	%f1879, %f2342, %f1878, %f1877;
	ld.shared.f32 	%f1880, [_ZZ34rwkv7_state_clampw_backward_kernelI13__nv_bfloat16Li64ELi16EEviiPT_S2_S2_S2_S2_S2_S2_PfS3_S3_S2_S2_S2_S2_S2_S2_E10dSb_shared+236];
	fma.rn.f32 	%f1881, %f2341, %f1880, %f1879;
	ld.shared.f32 	%f1882, [_ZZ34rwkv7_state_clampw_backward_kernelI13__nv_bfloat16Li64ELi16EEviiPT_S2_S2_S2_S2_S2_S2_PfS3_S3_S2_S2_S2_S2_S2_S2_E10dSb_shared+240];
	fma.rn.f32 	%f1883, %f2340, %f1882, %f1881;
	ld.shared.f32 	%f1884, [_ZZ34rwkv7_state_clampw_backward_kernelI13__nv_bfloat16Li64ELi16EEviiPT_S2_S2_S2_S2_S2_S2_PfS3_S3_S2_S2_S2_S2_S2_S2_E10dSb_shared+244];
	fma.rn.f32 	%f1885, %f2339, %f1884, %f1883;
	ld.shared.f32 	%f1886, [_ZZ34rwkv7_state_clampw_backward_kernelI13__nv_bfloat16Li64ELi16EEviiPT_S2_S2_S2_S2_S2_S2_PfS3_S3_S2_S2_S2_S2_S2_S2_E10dSb_shared+248];
	fma.rn.f32 	%f1887, %f2338, %f1886, %f1885;
	ld.shared.f32 	%f1888, [_ZZ34rwkv7_state_clampw_backward_kernelI13__nv_bfloat16Li64ELi16EEviiPT_S2_S2_S2_S2_S2_S2_PfS3_S3_S2_S2_S2_S2_S2_S2_E10dSb_shared+252];
	fma.rn.f32 	%f604, %f2337, %f1888, %f1887;
	// begin inline asm
	{  cvt.rn.bf16.f32 %rs13, %f604;}

	// end inline asm
	cvta.to.global.u64 	%rd52, %rd74;
	add.s64 	%rd53, %rd52, %rd42;
	st.global.u16 	[%rd53], %rs13;
	ld.shared.f32 	%f1889, [_ZZ34rwkv7_state_clampw_backward_kernelI13__nv_bfloat16Li64ELi16EEviiPT_S2_S2_S2_S2_S2_S2_PfS3_S3_S2_S2_S2_S2_S2_S2_E1w];
	ld.shared.f32 	%f1890, [_ZZ34rwkv7_state_clampw_backward_kernelI13__nv_bfloat16Li64ELi16EEviiPT_S2_S2_S2_S2_S2_S2_PfS3_S3_S2_S2_S2_S2_S2_S2_E1a];
	mul.f32 	%f1891, %f1756, %f1890;
	fma.rn.f32 	%f2464, %f743, %f1889, %f1891;
	mul.f32 	%f1892, %f589, %f1762;
	fma.rn.f32 	%f2336, %f734, %f744, %f1892;
	ld.shared.f32 	%f1893, [_ZZ34rwkv7_state_clampw_backward_kernelI13__nv_bfloat16Li64ELi16EEviiPT_S2_S2_S2_S2_S2_S2_PfS3_S3_S2_S2_S2_S2_S2_S2_E1w+4];
	ld.shared.f32 	%f1894, [_ZZ34rwkv7_state_clampw_backward_kernelI13__nv_bfloat16Li64ELi16EEviiPT_S2_S2_S2_S2_S2_S2_PfS3_S3_S2_S2_S2_S2_S2_S2_E1a+4];
	mul.f32 	%f1895, %f1756, %f1894;
	fma.rn.f32 	%f2463, %f752, %f1893, %f1895;
	mul.f32 	%f1896, %f589, %f1764;
	fma.rn.f32 	%f2335, %f734, %f753, %f1896;
	ld.shared.f32 	%f1897, [_ZZ34rwkv7_state_clampw_backward_kernelI13__nv_bfloat16Li64ELi16EEviiPT_S2_S2_S2_S2_S2_S2_PfS3_S3_S2_S2_S2_S2_S2_S2_E1w+8];
	ld.shared.f32 	%f1898, [_ZZ34rwkv7_state_clampw_backward_kernelI13__nv_bfloat16Li64ELi16EEviiPT_S2_S2_S2_S2_S2_S2_PfS3_S3_S2_S2_S2_S2_S2_S2_E1a+8];
	mul.f32 	%f1899, %f1756, %f1898;
	fma.rn.f32 	%f2462, %f761, %f1897, %f1899;
	mul.f32 	%f1900, %f589, %f1766;
	fma.rn.f32 	%f2334, %f734, %f762, %f1900;
	ld.shared.f32 	%f1901, [_ZZ34rwkv7_state_clampw_backward_kernelI13__nv_bfloat16Li64ELi16EEviiPT_S2_S2_S2_S2_S2_S2_PfS3_S3_S2_S2_S2_S2_S2_S2_E1w+12];
	ld.shared.f32 	%f1902, [_ZZ34rwkv7_state_clampw_backward_kernelI13__nv_bfloat16Li64ELi16EEviiPT_S2_S2_S2_S2_S2_S2_PfS3_S3_S2_S2_S2_S2_S2_S2_E1a+12];
	mul.f32 	%f1903, %f1756, %f1902;
	fma.rn.f32 	%f2461, %f770, %f1901, %f1903;
	mul.f32 	%f1904, %f589, %f1768;
	fma.rn.f32 	%f2333, %f734, %f771, %f1904;
	ld.shared.f32 	%f1905, [_ZZ34rwkv7_state_clampw_backward_kernelI13__nv_bfloat16Li64ELi16EEviiPT_S2_S2_S2_S2_S2_S2_PfS3_S3_S2_S2_S2_S2_S2_S2_E1w+16];
	ld.shared.f32 	%f1906, [_ZZ34rwkv7_state_clampw_backward_kernelI13__nv_bfloat16Li64ELi16EEviiPT_S2_S2_S2_S2_S2_S2_PfS3_S3_S2_S2_S2_S2_S2_S2_E1a+16];
	mul.f32 	%f1907, %f1756, %f1906;
	fma.rn.f32 	%f2460, %f779, %f1905, %f1907;
	mul.f32 	%f1908, %f589, %f1770;
	fma.rn.f32 	%f2332, %f734, %f780, %f1908;
	ld.shared.f32 	%f1909, [_ZZ34rwkv7_state_clampw_backward_kernelI13__nv_bfloat16Li64ELi16EEviiPT_S2_S2_S2_S2_S2_S2_PfS3_S3_S2_S2_S2_S2_S2_S2_E1w+20];
	ld.shared.f32 	%f1910, [_ZZ34rwkv7_state_clampw_backward_kernelI13__nv_bfloat16Li64ELi16EEviiPT_S2_S2_S2_S2_S2_S2_PfS3_S3_S2_S2_S2_S2_S2_S2_E1a+20];
	mul.f32 	%f1911, %f1756, %f1910;
	fma.rn.f32 	%f2459, %f788, %f1909, %f1911;
	mul.f32 	%f1912, %f589, %f1772;
	fma.rn.f32 	%f2331, %f734, %f789, %f1912;
	ld.shared.f32 	%f1913, [_ZZ34rwkv7_state_clampw_backward_kernelI13__nv_bfloat16Li64ELi16EEviiPT_S2_S2_S2_S2_S2_S2_PfS3_S3_S2_S2_S2_S2_S2_S2_E1w+24];
	ld.shared.f32 	%f1914, [_ZZ34rwkv7_state_clampw_backward_kernelI13__nv_bfloat16Li64ELi16EEviiPT_S2_S2_S2_S2_S2_S2_PfS3_S3_S2_S2_S2_S2_S2_S2_E1a+24];
	mul.f32 	%f1915, %f1756, %f1914;
	fma.rn.f32 	%f2458, %f797, %f1913, %f1915;
	mul.f32 	%f1916, %f589, %f1774;
	fma.rn.f32 	%f2330, %f734, %f798, %f1916;
	ld.shared.f32 	%f1917, [_ZZ34rwkv7_state_clampw_backward_kernelI13__nv_bfloat16Li64ELi16EEviiPT_S2_S2_S2_S2_S2_S2_PfS3_S3_S2_S2_S2_S2_S2_S2_E1w+28];
	ld.shared.f32 	%f1918, [_ZZ34rwkv7_state_clampw_backward_kernelI13__nv_bfloat16Li64ELi16EEviiPT_S2_S2_S2_S2_S2_S2_PfS3_S3_S2_S2_S2_S2_S2_S2_E1a+28];
	mul.f32 	%f1919, %f1756, %f1918;
	fma.rn.f32 	%f2457, %f806, %f1917, %f1919;
	mul.f32 	%f1920, %f589, %f1776;
	fma.rn.f32 	%f2329, %f734, %f807, %f1920;
	ld.shared.f32 	%f1921, [_ZZ34rwkv7_state_clampw_backward_kernelI13__nv_bfloat16Li64ELi16EEviiPT_S2_S2_S2_S2_S2_S2_PfS3_S3_S2_S2_S2_S2_S2_S2_E1w+32];
	ld.shared.f32 	%f1922, [_ZZ34rwkv7_state_clampw_backward_kernelI13__nv_bfloat16Li64ELi16EEviiPT_S2_S2_S2_S2_S2_S2_PfS3_S3_S2_S2_S2_S2_S2_S2_E1a+32];
	mul.f32 	%f1923, %f1756, %f1922;
	fma.rn.f32 	%f2456, %f815, %f1921, %f1923;
	mul.f32 	%f1924, %f589, %f1778;
	fma.rn.f32 	%f2328, %f734, %f816, %f1924;
	ld.shared.f32 	%f1925, [_ZZ34rwkv7_state_clampw_backward_kernelI13__nv_bfloat16Li64ELi16EEviiPT_S2_S2_S2_S2_S2_S2_PfS3_S3_S2_S2_S2_S2_S2_S2_E1w+36];
	ld.shared.f32 	%f1926, [_ZZ34rwkv7_state_clampw_backward_kernelI13__nv_bfloat16Li64ELi16EEviiPT_S2_S2_S2_S2_S2_S2_PfS3_S3_S2_S2_S2_S2_S2_S2_E1a+36];
	mul.f32 	%f1927, %f1756, %f1926;
	fma.rn.f32 	%f2455, %f824, %f1925, %f1927;
	mul.f32 	%f1928, %f589, %f1780;
	fma.rn.f32 	%f2327, %f734, %f825, %f1928;
	ld.shared.f32 	%f1929, [_ZZ34rwkv7_state_clampw_backward_kernelI13__nv_bfloat16Li64ELi16EEviiPT_S2_S2_S2_S2_S2_S2_PfS3_S3_S2_S2_S2_S2_S2_S2_E1w+40];
	ld.shared.f32 	%f1930, [_ZZ34rwkv7_state_clampw_backward_kernelI13__nv_bfloat16Li64ELi16EEviiPT_S2_S2_S2_S2_S2_S2_PfS3_S3_S2_S2_S2_S2_S2_S2_E1a+40];
	mul.f32 	%f1931, %f1756, %f1930;
	fma.rn.f32 	%f2454, %f833, %f1929, %f1931;
	mul.f32 	%f1932, %f589, %f1782;
	fma.rn.f32 	%f2326, %f734, %f834, %f1932;
	ld.shared.f32 	%f1933, [_ZZ34rwkv7_state_clampw_backward_kernelI13__nv_bfloat16Li64ELi16EEviiPT_S2_S2_S2_S2_S2_S2_PfS3_S3_S2_S2_S2_S2_S2_S2_E1w+44];
	ld.shared.f32 	%f1934, [_ZZ34rwkv7_state_clampw_backward_kernelI13__nv_bfloat16Li64ELi16EEviiPT_S2_S2_S2_S2_S2_S2_PfS3_S3_S2_S2_S2_S2_S2_S2_E1a+44];
	mul.f32 	%f1935, %f1756, %f1934;
	fma.rn.f32 	%f2453, %f842, %f1933, %f1935;
	mul.f32 	%f1936, %f589, %f1784;
	fma.rn.f32 	%f2325, %f734, %f843, %f1936;
	ld.shared.f32 	%f1937, [_ZZ34rwkv7_state_clampw_backward_kernelI13__nv_bfloat16Li64ELi16EEviiPT_S2_S2_S2_S2_S2_S2_PfS3_S3_S2_S2_S2_S2_S2_S2_E1w+48];
	ld.shared.f32 	%f1938, [_ZZ34rwkv7_state_clampw_backward_kernelI13__nv_bfloat16Li64ELi16EEviiPT_S2_S2_S2_S2_S2_S2_PfS3_S3_S2_S2_S2_S2_S2_S2_E1a+48];
	mul.f32 	%f1939, %f1756, %f1938;
	fma.rn.f32 	%f2452, %f851, %f1937, %f1939;
	mul.f32 	%f1940, %f589, %f1786;
	fma.rn.f32 	%f2324, %f734, %f852, %f1940;
	ld.shared.f32 	%f1941, [_ZZ34rwkv7_state_clampw_backward_kernelI13__nv_bfloat16Li64ELi16EEviiPT_S2_S2_S2_S2_S2_S2_PfS3_S3_S2_S2_S2_S2_S2_S2_E1w+52];
	ld.shared.f32 	%f1942, [_ZZ34rwkv7_state_clampw_backward_kernelI13__nv_bfloat16Li64ELi16EEviiPT_S2_S2_S2_S2_S2_S2_PfS3_S3_S2_S2_S2_S2_S2_S2_E1a+52];
	mul.f32 	%f1943, %f1756, %f1942;
	fma.rn.f32 	%f2451, %f860, %f1941, %f1943;
	mul.f32 	%f1944, %f589, %f1788;
	fma.rn.f32 	%f2323, %f734, %f861, %f1944;
	ld.shared.f32 	%f1945, [_ZZ34rwkv7_state_clampw_backward_kernelI13__nv_bfloat16Li64ELi16EEviiPT_S2_S2_S2_S2_S2_S2_PfS3_S3_S2_S2_S2_S2_S2_S2_E1w+56];
	ld.shared.f32 	%f1946, [_ZZ34rwkv7_state_clampw_backward_kernelI13__nv_bfloat16Li64ELi16EEviiPT_S2_S2_S2_S2_S2_S2_PfS3_S3_S2_S2_S2_S2_S2_S2_E1a+56];
	mul.f32 	%f1947, %f1756, %f1946;
	fma.rn.f32 	%f2450, %f869, %f1945, %f1947;
	mul.f32 	%f1948, %f589, %f1790;
	fma.rn.f32 	%f2322, %f734, %f870, %f1948;
	ld.shared.f32 	%f1949, [_ZZ34rwkv7_state_clampw_backward_kernelI13__nv_bfloat16Li64ELi16EEviiPT_S2_S2_S2_S2_S2_S2_PfS3_S3_S2_S2_S2_S2_S2_S2_E1w+60];
	ld.shared.f32 	%f1950, [_ZZ34rwkv7_state_clampw_backward_kernelI13__nv_bfloat16Li64ELi16EEviiPT_S2_S2_S2_S2_S2_S2_PfS3_S3_S2_S2_S2_S2_S2_S2_E1a+60];
	mul.f32 	%f1951, %f1756, %f1950;
	fma.rn.f32 	%f2449, %f878, %f1949, %f1951;
	mul.f32 	%f1952, %f589, %f1792;
	fma.rn.f32 	%f2321, %f734, %f879, %f1952;
	ld.shared.f32 	%f1953, [_ZZ34rwkv7_state_clampw_backward_kernelI13__nv_bfloat16Li64ELi16EEviiPT_S2_S2_S2_S2_S2_S2_PfS3_S3_S2_S2_S2_S2_S2_S2_E1w+64];
	ld.shared.f32 	%f1954, [_ZZ34rwkv7_state_clampw_backward_kernelI13__nv_bfloat16Li64ELi16EEviiPT_S2_S2_S2_S2_S2_S2_PfS3_S3_S2_S2_S2_S2_S2_S2_E1a+64];
	mul.f32 	%f1955, %f1756, %f1954;
	fma.rn.f32 	%f2448, %f887, %f1953, %f1955;
	mul.f32 	%f1956, %f589, %f1794;
	fma.rn.f32 	%f2320, %f734, %f888, %f1956;
	ld.shared.f32 	%f1957, [_ZZ34rwkv7_state_clampw_backward_kernelI13__nv_bfloat16Li64ELi16EEviiPT_S2_S2_S2_S2_S2_S2_PfS3_S3_S2_S2_S2_S2_S2_S2_E1w+68];
	ld.shared.f32 	%f1958, [_ZZ34rwkv7_state_clampw_backward_kernelI13__nv_bfloat16Li64ELi16EEviiPT_S2_S2_S2_S2_S2_S2_PfS3_S3_S2_S2_S2_S2_S2_S2_E1a+68];
	mul.f32 	%f1959, %f1756, %f1958;
	fma.rn.f32 	%f2447, %f896, %f1957, %f1959;
	mul.f32 	%f1960, %f589, %f1796;
	fma.rn.f32 	%f2319, %f734, %f897, %f1960;
	ld.shared.f32 	%f1961, [_ZZ34rwkv7_state_clampw_backward_kernelI13__nv_bfloat16Li64ELi16EEviiPT_S2_S2_S2_S2_S2_S2_PfS3_S3_S2_S2_S2_S2_S2_S2_E1w+72];
	ld.shared.f32 	%f1962, [_ZZ34rwkv7_state_clampw_backward_kernelI13__nv_bfloat16Li64ELi16EEviiPT_S2_S2_S2_S2_S2_S2_PfS3_S3_S2_S2_S2_S2_S2_S2_E1a+72];
	mul.f32 	%f1963, %f1756, %f1962;
	fma.rn.f32 	%f2446, %f905, %f1961, %f1963;
	mul.f32 	%f1964, %f589, %f1798;
	fma.rn.f32 	%f2318, %f734, %f906, %f1964;
	ld.shared.f32 	%f1965, [_ZZ34rwkv7_state_clampw_backward_kernelI13__nv_bfloat16Li64ELi16EEviiPT_S2_S2_S2_S2_S2_S2_PfS3_S3_S2_S2_S2_S2_S2_S2_E1w+76];
	ld.shared.f32 	%f1966, [_ZZ34rwkv7_state_clampw_backward_kernelI13__nv_bfloat16Li64ELi16EEviiPT_S2_S2_S2_S2_S2_S2_PfS3_S3_S2_S2_S2_S2_S2_S2_E1a+76];
	mul.f32 	%f1967, %f1756, %f1966;
	fma.rn.f32 	%f2445, %f914, %f1965, %f1967;
	mul.f32 	%f1968, %f589, %f1800;
	fma.rn.f32 	%f2317, %f734, %f915, %f1968;
	ld.shared.f32 	%f1969, [_ZZ34rwkv7_state_clampw_backward_kernelI13__nv_bfloat16Li64ELi16EEviiPT_S2_S2_S2_S2_S2_S2_PfS3_S3_S2_S2_S2_S2_S2_S2_E1w+80];
	ld.shared.f32 	%f1970, [_ZZ34rwkv7_state_clampw_backward_kernelI13__nv_bfloat16Li64ELi16EEviiPT_S2_S2_S2_S2_S2_S2_PfS3_S3_S2_S2_S2_S2_S2_S2_E1a+80];
	mul.f32 	%f1971, %f1756, %f1970;
	fma.rn.f32 	%f2444, %f923, %f1969, %f1971;
	mul.f32 	%f1972, %f589, %f1802;
	fma.rn.f32 	%f2316, %f734, %f924, %f1972;
	ld.shared.f32 	%f1973, [_ZZ34rwkv7_state_clampw_backward_kernelI13__nv_bfloat16Li64ELi16EEviiPT_S2_S2_S2_S2_S2_S2_PfS3_S3_S2_S2_S2_S2_S2_S2_E1w+84];
	ld.shared.f32 	%f1974, [_ZZ34rwkv7_state_clampw_backward_kernelI13__nv_bfloat16Li64ELi16EEviiPT_S2_S2_S2_S2_S2_S2_PfS3_S3_S2_S2_S2_S2_S2_S2_E1a+84];
	mul.f32 	%f1975, %f1756, %f1974;
	fma.rn.f32 	%f2443, %f932, %f1973, %f1975;
	mul.f32 	%f1976, %f589, %f1804;
	fma.rn.f32 	%f2315, %f734, %f933, %f1976;
	ld.shared.f32 	%f1977, [_ZZ34rwkv7_state_clampw_backward_kernelI13__nv_bfloat16Li64ELi16EEviiPT_S2_S2_S2_S2_S2_S2_PfS3_S3_S2_S2_S2_S2_S2_S2_E1w+88];
	ld.shared.f32 	%f1978, [_ZZ34rwkv7_state_clampw_backward_kernelI13__nv_bfloat16Li64ELi16EEviiPT_S2_S2_S2_S2_S2_S2_PfS3_S3_S2_S2_S2_S2_S2_S2_E1a+88];
	mul.f32 	%f1979, %f1756, %f1978;
	fma.rn.f32 	%f2442, %f941, %f1977, %f1979;
	mul.f32 	%f1980, %f589, %f1806;
	fma.rn.f32 	%f2314, %f734, %f942, %f1980;
	ld.shared.f32 	%f1981, [_ZZ34rwkv7_state_clampw_backward_kernelI13__nv_bfloat16Li64ELi16EEviiPT_S2_S2_S2_S2_S2_S2_PfS3_S3_S2_S2_S2_S2_S2_S2_E1w+92];
	ld.shared.f32 	%f1982, [_ZZ34rwkv7_state_clampw_backward_kernelI13__nv_bfloat16Li64ELi16EEviiPT_S2_S2_S2_S2_S2_S2_PfS3_S3_S2_S2_S2_S2_S2_S2_E1a+92];
	mul.f32 	%f1983, %f1756, %f1982;
	fma.rn.f32 	%f2441, %f950, %f1981, %f1983;
	mul.f32 	%f1984, %f589, %f1808;
	fma.rn.f32 	%f2313, %f734, %f951, %f1984;
	ld.shared.f32 	%f1985, [_ZZ34rwkv7_state_clampw_backward_kernelI13__nv_bfloat16Li64ELi16EEviiPT_S2_S2_S2_S2_S2_S2_PfS3_S3_S2_S2_S2_S2_S2_S2_E1w+96];
	ld.shared.f32 	%f1986, [_ZZ34rwkv7_state_clampw_backward_kernelI13__nv_bfloat16Li64ELi16EEviiPT_S2_S2_S2_S2_S2_S2_PfS3_S3_S2_S2_S2_S2_S2_S2_E1a+96];
	mul.f32 	%f1987, %f1756, %f1986;
	fma.rn.f32 	%f2440, %f959, %f1985, %f1987;
	mul.f32 	%f1988, %f589, %f1810;
	fma.rn.f32 	%f2312, %f734, %f960, %f1988;
	ld.shared.f32 	%f1989, [_ZZ34rwkv7_state_clampw_backward_kernelI13__nv_bfloat16Li64ELi16EEviiPT_S2_S2_S2_S2_S2_S2_PfS3_S3_S2_S2_S2_S2_S2_S2_E1w+100];
	ld.shared.f32 	%f1990, [_ZZ34rwkv7_state_clampw_backward_kernelI13__nv_bfloat16Li64ELi16EEviiPT_S2_S2_S2_S2_S2_S2_PfS3_S3_S2_S2_S2_S2_S2_S2_E1a+100];
	mul.f32 	%f1991, %f1756, %f1990;
	fma.rn.f32 	%f2439, %f968, %f1989, %f1991;
	mul.f32 	%f1992, %f589, %f1812;
	fma.rn.f32 	%f2311, %f734, %f969, %f1992;
	ld.shared.f32 	%f1993, [_ZZ34rwkv7_state_clampw_backward_kernelI13__nv_bfloat16Li64ELi16EEviiPT_S2_S2_S2_S2_S2_S2_PfS3_S3_S2_S2_S2_S2_S2_S2_E1w+104];
	ld.shared.f32 	%f1994, [_ZZ34rwkv7_state_clampw_backward_kernelI13__nv_bfloat16Li64ELi16EEviiPT_S2_S2_S2_S2_S2_S2_PfS3_S3_S2_S2_S2_S2_S2_S2_E1a+104];
	mul.f32 	%f1995, %f1756, %f1994;
	fma.rn.f32 	%f2438, %f977, %f1993, %f1995;
	mul.f32 	%f1996, %f589, %f1814;
	fma.rn.f32 	%f2310, %f734, %f978, %f1996;
	ld.shared.f32 	%f1997, [_ZZ34rwkv7_state_clampw_backward_kernelI13__nv_bfloat16Li64ELi16EEviiPT_S2_S2_S2_S2_S2_S2_PfS3_S3_S2_S2_S2_S2_S2_S2_E1w+108];
	ld.shared.f32 	%f1998, [_ZZ34rwkv7_state_clampw_backward_kernelI13__nv_bfloat16Li64ELi16EEviiPT_S2_S2_S2_S2_S2_S2_PfS3_S3_S2_S2_S2_S2_S2_S2_E1a+108];
	mul.f32 	%f1999, %f1756, %f1998;
	fma.rn.f32 	%f2437, %f986, %f1997, %f1999;
	mul.f32 	%f2000, %f589, %f1816;
	fma.rn.f32 	%f2309, %f734, %f987, %f2000;
	ld.shared.f32 	%f2001, [_ZZ34rwkv7_state_clampw_backward_kernelI13__nv_bfloat16Li64ELi16EEviiPT_S2_S2_S2_S2_S2_S2_PfS3_S3_S2_S2_S2_S2_S2_S2_E1w+112];
	ld.shared.f32 	%f2002, [_ZZ34rwkv7_state_clampw_backward_kernelI13__nv_bfloat16Li64ELi16EEviiPT_S2_S2_S2_S2_S2_S2_PfS3_S3_S2_S2_S2_S2_S2_S2_E1a+112];
	mul.f32 	%f2003, %f1756, %f2002;
	fma.rn.f32 	%f2436, %f995, %f2001, %f2003;
	mul.f32 	%f2004, %f589, %f1818;
	fma.rn.f32 	%f2308, %f734, %f996, %f2004;
	ld.shared.f32 	%f2005, [_ZZ34rwkv7_state_clampw_backward_kernelI13__nv_bfloat16Li64ELi16EEviiPT_S2_S2_S2_S2_S2_S2_PfS3_S3_S2_S2_S2_S2_S2_S2_E1w+116];
	ld.shared.f32 	%f2006, [_ZZ34rwkv7_state_clampw_backward_kernelI13__nv_bfloat16Li64ELi16EEviiPT_S2_S2_S2_S2_S2_S2_PfS3_S3_S2_S2_S2_S2_S2_S2_E1a+116];
	mul.f32 	%f2007, %f1756, %f2006;
	fma.rn.f32 	%f2435, %f1004, %f2005, %f2007;
	mul.f32 	%f2008, %f589, %f1820;
	fma.rn.f32 	%f2307, %f734, %f1005, %f2008;
	ld.shared.f32 	%f2009, [_ZZ34rwkv7_state_clampw_backward_kernelI13__nv_bfloat16Li64ELi16EEviiPT_S2_S2_S2_S2_S2_S2_PfS3_S3_S2_S2_S2_S2_S2_S2_E1w+120];
	ld.shared.f32 	%f2010, [_ZZ34rwkv7_state_clampw_backward_kernelI13__nv_bfloat16Li64ELi16EEviiPT_S2_S2_S2_S2_S2_S2_PfS3_S3_S2_S2_S2_S2_S2_S2_E1a+120];
	mul.f32 	%f2011, %f1756, %f2010;
	fma.rn.f32 	%f2434, %f1013, %f2009, %f2011;
	mul.f32 	%f2012, %f589, %f1822;
	fma.rn.f32 	%f2306, %f734, %f1014, %f2012;
	ld.shared.f32 	%f2013, [_ZZ34rwkv7_state_clampw_backward_kernelI13__nv_bfloat16Li64ELi16EEviiPT_S2_S2_S2_S2_S2_S2_PfS3_S3_S2_S2_S2_S2_S2_S2_E1w+124];
	ld.shared.f32 	%f2014, [_ZZ34rwkv7_state_clampw_backward_kernelI13__nv_bfloat16Li64ELi16EEviiPT_S2_S2_S2_S2_S2_S2_PfS3_S3_S2_S2_S2_S2_S2_S2_E1a+124];
	mul.f32 	%f2015, %f1756, %f2014;
	fma.rn.f32 	%f2433, %f1022, %f2013, %f2015;
	mul.f32 	%f2016, %f589, %f1824;
	fma.rn.f32 	%f2305, %f734, %f1023, %f2016;
	ld.shared.f32 	%f2017, [_ZZ34rwkv7_state_clampw_backward_kernelI13__nv_bfloat16Li64ELi16EEviiPT_S2_S2_S2_S2_S2_S2_PfS3_S3_S2_S2_S2_S2_S2_S2_E1w+128];
	ld.shared.f32 	%f2018, [_ZZ34rwkv7_state_clampw_backward_kernelI13__nv_bfloat16Li64ELi16EEviiPT_S2_S2_S2_S2_S2_S2_PfS3_S3_S2_S2_S2_S2_S2_S2_E1a+128];
	mul.f32 	%f2019, %f1756, %f2018;
	fma.rn.f32 	%f2432, %f1031, %f2017, %f2019;
	mul.f32 	%f2020, %f589, %f1826;
	fma.rn.f32 	%f2304, %f734, %f1032, %f2020;
	ld.shared.f32 	%f2021, [_ZZ34rwkv7_state_clampw_backward_kernelI13__nv_bfloat16Li64ELi16EEviiPT_S2_S2_S2_S2_S2_S2_PfS3_S3_S2_S2_S2_S2_S2_S2_E1w+132];
	ld.shared.f32 	%f2022, [_ZZ34rwkv7_state_clampw_backward_kernelI13__nv_bfloat16Li64ELi16EEviiPT_S2_S2_S2_S2_S2_S2_PfS3_S3_S2_S2_S2_S2_S2_S2_E1a+132];
	mul.f32 	%f2023, %f1756, %f2022;
	fma.rn.f32 	%f2431, %f1040, %f2021, %f2023;
	mul.f32 	%f2024, %f589, %f1828;
	fma.rn.f32 	%f2303, %f734, %f1041, %f2024;
	ld.shared.f32 	%f2025, [_ZZ34rwkv7_state_clampw_backward_kernelI13__nv_bfloat16Li64ELi16EEviiPT_S2_S2_S2_S2_S2_S2_PfS3_S3_S2_S2_S2_S2_S2_S2_E1w+136];
	ld.shared.f32 	%f2026, [_ZZ34rwkv7_state_clampw_backward_kernelI13__nv_bfloat16Li64ELi16EEviiPT_S2_S2_S2_S2_S2_S2_PfS3_S3_S2_S2_S2_S2_S2_S2_E1a+136];
	mul.f32 	%f2027, %f1756, %f2026;
	fma.rn.f32 	%f2430, %f1049, %f2025, %f2027;
	mul.f32 	%f2028, %f589, %f1830;
	fma.rn.f32 	%f2302, %f734, %f1050, %f2028;
	ld.shared.f32 	%f2029, [_ZZ34rwkv7_state_clampw_backward_kernelI13__nv_bfloat16Li64ELi16EEviiPT_S2_S2_S2_S2_S2_S2_PfS3_S3_S2_S2_S2_S2_S2_S2_E1w+140];
	ld.shared.f32 	%f2030, [_ZZ34rwkv7_state_clampw_backward_kernelI13__nv_bfloat16Li64ELi16EEviiPT_S2_S2_S2_S2_S2_S2_PfS3_S3_S2_S2_S2_S2_S2_S2_E1a+140];
	mul.f32 	%f2031, %f1756, %f2030;
	fma.rn.f32 	%f2429, %f1058, %f2029, %f2031;
	mul.f32 	%f2032, %f589, %f1832;
	fma.rn.f32 	%f2301, %f734, %f1059, %f2032;
	ld.shared.f32 	%f2033, [_ZZ34rwkv7_state_clampw_backward_kernelI13__nv_bfloat16Li64ELi16EEviiPT_S2_S2_S2_S2_S2_S2_PfS3_S3_S2_S2_S2_S2_S2_S2_E1w+144];
	ld.shared.f32 	%f2034, [_ZZ34rwkv7_state_clampw_backward_kernelI13__nv_bfloat16Li64ELi16EEviiPT_S2_S2_S2_S2_S2_S2_PfS3_S3_S2_S2_S2_S2_S2_S2_E1a+144];
	mul.f32 	%f2035, %f1756, %f2034;
	fma.rn.f32 	%f2428, %f1067, %f2033, %f2035;
	mul.f32 	%f2036, %f589, %f1834;
	fma.rn.f32 	%f2300, %f734, %f1068, %f2036;
	ld.shared.f32 	%f2037, [_ZZ34rwkv7_state_clampw_backward_kernelI13__nv_bfloat16Li64ELi16EEviiPT_S2_S2_S2_S2_S2_S2_PfS3_S3_S2_S2_S2_S2_S2_S2_E1w+148];
	ld.shared.f32 	%f2038, [_ZZ34rwkv7_state_clampw_backward_kernelI13__nv_bfloat16Li64ELi16EEviiPT_S2_S2_S2_S2_S2_S2_PfS3_S3_S2_S2_S2_S2_S2_S2_E1a+148];
	mul.f32 	%f2039, %f1756, %f2038;
	fma.rn.f32 	%f2427, %f1076, %f2037, %f2039;
	mul.f32 	%f2040, %f589, %f1836;
	fma.rn.f32 	%f2299, %f734, %f1077, %f2040;
	ld.shared.f32 	%f2041, [_ZZ34rwkv7_state_clampw_backward_kernelI13__nv_bfloat16Li64ELi16EEviiPT_S2_S2_S2_S2_S2_S2_PfS3_S3_S2_S2_S2_S2_S2_S2_E1w+152];
	ld.shared.f32 	%f2042, [_ZZ34rwkv7_state_clampw_backward_kernelI13__nv_bfloat16Li64ELi16EEviiPT_S2_S2_S2_S2_S2_S2_PfS3_S3_S2_S2_S2_S2_S2_S2_E1a+152];
	mul.f32 	%f2043, %f1756, %f2042;
	fma.rn.f32 	%f2426, %f1085, %f2041, %f2043;
	mul.f32 	%f2044, %f589, %f1838;
	fma.rn.f32 	%f2298, %f734, %f1086, %f2044;
	ld.shared.f32 	%f2045, [_ZZ34rwkv7_state_clampw_backward_kernelI13__nv_bfloat16Li64ELi16EEviiPT_S2_S2_S2_S2_S2_S2_PfS3_S3_S2_S2_S2_S2_S2_S2_E1w+156];
	ld.shared.f32 	%f2046, [_ZZ34rwkv7_state_clampw_backward_kernelI13__nv_bfloat16Li64ELi16EEviiPT_S2_S2_S2_S2_S2_S2_PfS3_S3_S2_S2_S2_S2_S2_S2_E1a+156];
	mul.f32 	%f2047, %f1756, %f2046;
	fma.rn.f32 	%f2425, %f1094, %f2045, %f2047;
	mul.f32 	%f2048, %f589, %f1840;
	fma.rn.f32 	%f2297, %f734, %f1095, %f2048;
	ld.shared.f32 	%f2049, [_ZZ34rwkv7_state_clampw_backward_kernelI13__nv_bfloat16Li64ELi16EEviiPT_S2_S2_S2_S2_S2_S2_PfS3_S3_S2_S2_S2_S2_S2_S2_E1w+160];
	ld.shared.f32 	%f2050, [_ZZ34rwkv7_state_clampw_backward_kernelI13__nv_bfloat16Li64ELi16EEviiPT_S2_S2_S2_S2_S2_S2_PfS3_S3_S2_S2_S2_S2_S2_S2_E1a+160];
	mul.f32 	%f2051, %f1756, %f2050;
	fma.rn.f32 	%f2424, %f1103, %f2049, %f2051;
	mul.f32 	%f2052, %f589, %f1842;
	fma.rn.f32 	%f2296, %f734, %f1104, %f2052;
	ld.shared.f32 	%f2053, [_ZZ34rwkv7_state_clampw_backward_kernelI13__nv_bfloat16Li64ELi16EEviiPT_S2_S2_S2_S2_S2_S2_PfS3_S3_S2_S2_S2_S2_S2_S2_E1w+164];
	ld.shared.f32 	%f2054, [_ZZ34rwkv7_state_clampw_backward_kernelI13__nv_bfloat16Li64ELi16EEviiPT_S2_S2_S2_S2_S2_S2_PfS3_S3_S2_S2_S2_S2_S2_S2_E1a+164];
	mul.f32 	%f2055, %f1756, %f2054;
	fma.rn.f32 	%f2423, %f1112, %f2053, %f2055;
	mul.f32 	%f2056, %f589, %f1844;
	fma.rn.f32 	%f2295, %f734, %f1113, %f2056;
	ld.shared.f32 	%f2057, [_ZZ34rwkv7_state_clampw_backward_kernelI13__nv_bfloat16Li64ELi16EEviiPT_S2_S2_S2_S2_S2_S2_PfS3_S3_S2_S2_S2_S2_S2_S2_E1w+168];
	ld.shared.f32 	%f2058, [_ZZ34rwkv7_state_clampw_backward_kernelI13__nv_bfloat16Li64ELi16EEviiPT_S2_S2_S2_S2_S2_S2_PfS3_S3_S2_S2_S2_S2_S2_S2_E1a+168];
	mul.f32 	%f2059, %f1756, %f2058;
	fma.rn.f32 	%f2422, %f1121, %f2057, %f2059;
	mul.f32 	%f2060, %f589, %f1846;
	fma.rn.f32 	%f2294, %f734, %f1122, %f2060;
	ld.shared.f32 	%f2061, [_ZZ34rwkv7_state_clampw_backward_kernelI13__nv_bfloat16Li64ELi16EEviiPT_S2_S2_S2_S2_S2_S2_PfS3_S3_S2_S2_S2_S2_S2_S2_E1w+172];
	ld.shared.f32 	%f2062, [_ZZ34rwkv7_state_clampw_backward_kernelI13__nv_bfloat16Li64ELi16EEviiPT_S2_S2_S2_S2_S2_S2_PfS3_S3_S2_S2_S2_S2_S2_S2_E1a+172];
	mul.f32 	%f2063, %f1756, %f2062;
	fma.rn.f32 	%f2421, %f1130, %f2061, %f2063;
	mul.f32 	%f2064, %f589, %f1848;
	fma.rn.f32 	%f2293, %f734, %f1131, %f2064;
	ld.shared.f32 	%f2065, [_ZZ34rwkv7_state_clampw_backward_kernelI13__nv_bfloat16Li64ELi16EEviiPT_S2_S2_S2_S2_S2_S2_PfS3_S3_S2_S2_S2_S2_S2_S2_E1w+176];
	ld.shared.f32 	%f2066, [_ZZ34rwkv7_state_clampw_backward_kernelI13__nv_bfloat16Li64ELi16EEviiPT_S2_S2_S2_S2_S2_S2_PfS3_S3_S2_S2_S2_S2_S2_S2_E1a+176];
	mul.f32 	%f2067, %f1756, %f2066;
	fma.rn.f32 	%f2420, %f1139, %f2065, %f2067;
	mul.f32 	%f2068, %f589, %f1850;
	fma.rn.f32 	%f2292, %f734, %f1140, %f2068;
	ld.shared.f32 	%f2069, [_ZZ34rwkv7_state_clampw_backward_kernelI13__nv_bfloat16Li64ELi16EEviiPT_S2_S2_S2_S2_S2_S2_PfS3_S3_S2_S2_S2_S2_S2_S2_E1w+180];
	ld.shared.f32 	%f2070, [_ZZ34rwkv7_state_clampw_backward_kernelI13__nv_bfloat16Li64ELi16EEviiPT_S2_S2_S2_S2_S2_S2_PfS3_S3_S2_S2_S2_S2_S2_S2_E1a+180];
	mul.f32 	%f2071, %f1756, %f2070;
	fma.rn.f32 	%f2419, %f1148, %f2069, %f2071;
	mul.f32 	%f2072, %f589, %f1852;
	fma.rn.f32 	%f2291, %f734, %f1149, %f2072;
	ld.shared.f32 	%f2073, [_ZZ34rwkv7_state_clampw_backward_kernelI13__nv_bfloat16Li64ELi16EEviiPT_S2_S2_S2_S2_S2_S2_PfS3_S3_S2_S2_S2_S2_S2_S2_E1w+184];
	ld.shared.f32 	%f2074, [_ZZ34rwkv7_state_clampw_backward_kernelI13__nv_bfloat16Li64ELi16EEviiPT_S2_S2_S2_S2_S2_S2_PfS3_S3_S2_S2_S2_S2_S2_S2_E1a+184];
	mul.f32 	%f2075, %f1756, %f2074;
	fma.rn.f32 	%f2418, %f1157, %f2073, %f2075;
	mul.f32 	%f2076, %f589, %f1854;
	fma.rn.f32 	%f2290, %f734, %f1158, %f2076;
	ld.shared.f32 	%f2077, [_ZZ34rwkv7_state_clampw_backward_kernelI13__nv_bfloat16Li64ELi16EEviiPT_S2_S2_S2_S2_S2_S2_PfS3_S3_S2_S2_S2_S2_S2_S2_E1w+188];
	ld.shared.f32 	%f2078, [_ZZ34rwkv7_state_clampw_backward_kernelI13__nv_bfloat16Li64ELi16EEviiPT_S2_S2_S2_S2_S2_S2_PfS3_S3_S2_S2_S2_S2_S2_S2_E1a+188];
	mul.f32 	%f2079, %f1756, %f2078;
	fma.rn.f32 	%f2417, %f1166, %f2077, %f2079;
	mul.f32 	%f2080, %f589, %f1856;
	fma.rn.f32 	%f2289, %f734, %f1167, %f2080;
	ld.shared.f32 	%f2081, [_ZZ34rwkv7_state_clampw_backward_kernelI13__nv_bfloat16Li64ELi16EEviiPT_S2_S2_S2_S2_S2_S2_PfS3_S3_S2_S2_S2_S2_S2_S2_E1w+192];
	ld.shared.f32 	%f2082, [_ZZ34rwkv7_state_clampw_backward_kernelI13__nv_bfloat16Li64ELi16EEviiPT_S2_S2_S2_S2_S2_S2_PfS3_S3_S2_S2_S2_S2_S2_S2_E1a+192];
	mul.f32 	%f2083, %f1756, %f2082;
	fma.rn.f32 	%f2416, %f1175, %f2081, %f2083;
	mul.f32 	%f2084, %f589, %f1858;
	fma.rn.f32 	%f2288, %f734, %f1176, %f2084;
	ld.shared.f32 	%f2085, [_ZZ34rwkv7_state_clampw_backward_kernelI13__nv_bfloat16Li64ELi16EEviiPT_S2_S2_S2_S2_S2_S2_PfS3_S3_S2_S2_S2_S2_S2_S2_E1w+196];
	ld.shared.f32 	%f2086, [_ZZ34rwkv7_state_clampw_backward_kernelI13__nv_bfloat16Li64ELi16EEviiPT_S2_S2_S2_S2_S2_S2_PfS3_S3_S2_S2_S2_S2_S2_S2_E1a+196];
	mul.f32 	%f2087, %f1756, %f2086;
	fma.rn.f32 	%f2415, %f1184, %f2085, %f2087;
	mul.f32 	%f2088, %f589, %f1860;
	fma.rn.f32 	%f2287, %f734, %f1185, %f2088;
	ld.shared.f32 	%f2089, [_ZZ34rwkv7_state_clampw_backward_kernelI13__nv_bfloat16Li64ELi16EEviiPT_S2_S2_S2_S2_S2_S2_PfS3_S3_S2_S2_S2_S2_S2_S2_E1w+200];
	ld.shared.f32 	%f2090, [_ZZ34rwkv7_state_clampw_backward_kernelI13__nv_bfloat16Li64ELi16EEviiPT_S2_S2_S2_S2_S2_S2_PfS3_S3_S2_S2_S2_S2_S2_S2_E1a+200];
	mul.f32 	%f2091, %f1756, %f2090;
	fma.rn.f32 	%f2414, %f1193, %f2089, %f2091;
	mul.f32 	%f2092, %f589, %f1862;
	fma.rn.f32 	%f2286, %f734, %f1194, %f2092;
	ld.shared.f32 	%f2093, [_ZZ34rwkv7_state_clampw_backward_kernelI13__nv_bfloat16Li64ELi16EEviiPT_S2_S2_S2_S2_S2_S2_PfS3_S3_S2_S2_S2_S2_S2_S2_E1w+204];
	ld.shared.f32 	%f2094, [_ZZ34rwkv7_state_clampw_backward_kernelI13__nv_bfloat16Li64ELi16EEviiPT_S2_S2_S2_S2_S2_S2_PfS3_S3_S2_S2_S2_S2_S2_S2_E1a+204];
	mul.f32 	%f2095, %f1756, %f2094;
	fma.rn.f32 	%f2413, %f1202, %f2093, %f2095;
	mul.f32 	%f2096, %f589, %f1864;
	fma.rn.f32 	%f2285, %f734, %f1203, %f2096;
	ld.shared.f32 	%f2097, [_ZZ34rwkv7_state_clampw_backward_kernelI13__nv_bfloat16Li64ELi16EEviiPT_S2_S2_S2_S2_S2_S2_PfS3_S3_S2_S2_S2_S2_S2_S2_E1w+208];
	ld.shared.f32 	%f2098, [_ZZ34rwkv7_state_clampw_backward_kernelI13__nv_bfloat16Li64ELi16EEviiPT_S2_S2_S2_S2_S2_S2_PfS3_S3_S2_S2_S2_S2_S2_S2_E1a+208];
	mul.f32 	%f2099, %f1756, %f2098;
	fma.rn.f32 	%f2412, %f1211, %f2097, %f2099;
	mul.f32 	%f2100, %f589, %f1866;
	fma.rn.f32 	%f2284, %f734, %f1212, %f2100;
	ld.shared.f32 	%f2101, [_ZZ34rwkv7_state_clampw_backward_kernelI13__nv_bfloat16Li64ELi16EEviiPT_S2_S2_S2_S2_S2_S2_PfS3_S3_S2_S2_S2_S2_S2_S2_E1w+212];
	ld.shared.f32 	%f2102, [_ZZ34rwkv7_state_clampw_backward_kernelI13__nv_bfloat16Li64ELi16EEviiPT_S2_S2_S2_S2_S2_S2_PfS3_S3_S2_S2_S2_S2_S2_S2_E1a+212];
	mul.f32 	%f2103, %f1756, %f2102;
	fma.rn.f32 	%f2411, %f1220, %f2101, %f2103;
	mul.f32 	%f2104, %f589, %f1868;
	fma.rn.f32 	%f2283, %f734, %f1221, %f2104;
	ld.shared.f32 	%f2105, [_ZZ34rwkv7_state_clampw_backward_kernelI13__nv_bfloat16Li64ELi16EEviiPT_S2_S2_S2_S2_S2_S2_PfS3_S3_S2_S2_S2_S2_S2_S2_E1w+216];
	ld.shared.f32 	%f2106, [_ZZ34rwkv7_state_clampw_backward_kernelI13__nv_bfloat16Li64ELi16EEviiPT_S2_S2_S2_S2_S2_S2_PfS3_S3_S2_S2_S2_S2_S2_S2_E1a+216];
	mul.f32 	%f2107, %f1756, %f2106;
	fma.rn.f32 	%f2410, %f1229, %f2105, %f2107;
	mul.f32 	%f2108, %f589, %f1870;
	fma.rn.f32 	%f2282, %f734, %f1230, %f2108;
	ld.shared.f32 	%f2109, [_ZZ34rwkv7_state_clampw_backward_kernelI13__nv_bfloat16Li64ELi16EEviiPT_S2_S2_S2_S2_S2_S2_PfS3_S3_S2_S2_S2_S2_S2_S2_E1w+220];
	ld.shared.f32 	%f2110, [_ZZ34rwkv7_state_clampw_backward_kernelI13__nv_bfloat16Li64ELi16EEviiPT_S2_S2_S2_S2_S2_S2_PfS3_S3_S2_S2_S2_S2_S2_S2_E1a+220];
	mul.f32 	%f2111, %f1756, %f2110;
	fma.rn.f32 	%f2409, %f1238, %f2109, %f2111;
	mul.f32 	%f2112, %f589, %f1872;
	fma.rn.f32 	%f2281, %f734, %f1239, %f2112;
	ld.shared.f32 	%f2113, [_ZZ34rwkv7_state_clampw_backward_kernelI13__nv_bfloat16Li64ELi16EEviiPT_S2_S2_S2_S2_S2_S2_PfS3_S3_S2_S2_S2_S2_S2_S2_E1w+224];
	ld.shared.f32 	%f2114, [_ZZ34rwkv7_state_clampw_backward_kernelI13__nv_bfloat16Li64ELi16EEviiPT_S2_S2_S2_S2_S2_S2_PfS3_S3_S2_S2_S2_S2_S2_S2_E1a+224];
	mul.f32 	%f2115, %f1756, %f2114;
	fma.rn.f32 	%f2408, %f1247, %f2113, %f2115;
	mul.f32 	%f2116, %f589, %f1874;
	fma.rn.f32 	%f2280, %f734, %f1248, %f2116;
	ld.shared.f32 	%f2117, [_ZZ34rwkv7_state_clampw_backward_kernelI13__nv_bfloat16Li64ELi16EEviiPT_S2_S2_S2_S2_S2_S2_PfS3_S3_S2_S2_S2_S2_S2_S2_E1w+228];
	ld.shared.f32 	%f2118, [_ZZ34rwkv7_state_clampw_backward_kernelI13__nv_bfloat16Li64ELi16EEviiPT_S2_S2_S2_S2_S2_S2_PfS3_S3_S2_S2_S2_S2_S2_S2_E1a+228];
	mul.f32 	%f2119, %f1756, %f2118;
	fma.rn.f32 	%f2407, %f1256, %f2117, %f2119;
	mul.f32 	%f2120, %f589, %f1876;
	fma.rn.f32 	%f2279, %f734, %f1257, %f2120;
	ld.shared.f32 	%f2121, [_ZZ34rwkv7_state_clampw_backward_kernelI13__nv_bfloat16Li64ELi16EEviiPT_S2_S2_S2_S2_S2_S2_PfS3_S3_S2_S2_S2_S2_S2_S2_E1w+232];
	ld.shared.f32 	%f2122, [_ZZ34rwkv7_state_clampw_backward_kernelI13__nv_bfloat16Li64ELi16EEviiPT_S2_S2_S2_S2_S2_S2_PfS3_S3_S2_S2_S2_S2_S2_S2_E1a+232];
	mul.f32 	%f2123, %f1756, %f2122;
	fma.rn.f32 	%f2406, %f1265, %f2121, %f2123;
	mul.f32 	%f2124, %f589, %f1878;
	fma.rn.f32 	%f2278, %f734, %f1266, %f2124;
	ld.shared.f32 	%f2125, [_ZZ34rwkv7_state_clampw_backward_kernelI13__nv_bfloat16Li64ELi16EEviiPT_S2_S2_S2_S2_S2_S2_PfS3_S3_S2_S2_S2_S2_S2_S2_E1w+236];
	ld.shared.f32 	%f2126, [_ZZ34rwkv7_state_clampw_backward_kernelI13__nv_bfloat16Li64ELi16EEviiPT_S2_S2_S2_S2_S2_S2_PfS3_S3_S2_S2_S2_S2_S2_S2_E1a+236];
	mul.f32 	%f2127, %f1756, %f2126;
	fma.rn.f32 	%f2405, %f1274, %f2125, %f2127;
	mul.f32 	%f2128, %f589, %f1880;
	fma.rn.f32 	%f2277, %f734, %f1275, %f2128;
	ld.shared.f32 	%f2129, [_ZZ34rwkv7_state_clampw_backward_kernelI13__nv_bfloat16Li64ELi16EEviiPT_S2_S2_S2_S2_S2_S2_PfS3_S3_S2_S2_S2_S2_S2_S2_E1w+240];
	ld.shared.f32 	%f2130, [_ZZ34rwkv7_state_clampw_backward_kernelI13__nv_bfloat16Li64ELi16EEviiPT_S2_S2_S2_S2_S2_S2_PfS3_S3_S2_S2_S2_S2_S2_S2_E1a+240];
	mul.f32 	%f2131, %f1756, %f2130;
	fma.rn.f32 	%f2404, %f1283, %f2129, %f2131;
	mul.f32 	%f2132, %f589, %f1882;
	fma.rn.f32 	%f2276, %f734, %f1284, %f2132;
	ld.shared.f32 	%f2133, [_ZZ34rwkv7_state_clampw_backward_kernelI13__nv_bfloat16Li64ELi16EEviiPT_S2_S2_S2_S2_S2_S2_PfS3_S3_S2_S2_S2_S2_S2_S2_E1w+244];
	ld.shared.f32 	%f2134, [_ZZ34rwkv7_state_clampw_backward_kernelI13__nv_bfloat16Li64ELi16EEviiPT_S2_S2_S2_S2_S2_S2_PfS3_S3_S2_S2_S2_S2_S2_S2_E1a+244];
	mul.f32 	%f2135, %f1756, %f2134;
	fma.rn.f32 	%f2403, %f1292, %f2133, %f2135;
	mul.f32 	%f2136, %f589, %f1884;
	fma.rn.f32 	%f2275, %f734, %f1293, %f2136;
	ld.shared.f32 	%f2137, [_ZZ34rwkv7_state_clampw_backward_kernelI13__nv_bfloat16Li64ELi16EEviiPT_S2_S2_S2_S2_S2_S2_PfS3_S3_S2_S2_S2_S2_S2_S2_E1w+248];
	ld.shared.f32 	%f2138, [_ZZ34rwkv7_state_clampw_backward_kernelI13__nv_bfloat16Li64ELi16EEviiPT_S2_S2_S2_S2_S2_S2_PfS3_S3_S2_S2_S2_S2_S2_S2_E1a+248];
	mul.f32 	%f2139, %f1756, %f2138;
	fma.rn.f32 	%f2402, %f1301, %f2137, %f2139;
	mul.f32 	%f2140, %f589, %f1886;
	fma.rn.f32 	%f2274, %f734, %f1302, %f2140;
	ld.shared.f32 	%f2141, [_ZZ34rwkv7_state_clampw_backward_kernelI13__nv_bfloat16Li64ELi16EEviiPT_S2_S2_S2_S2_S2_S2_PfS3_S3_S2_S2_S2_S2_S2_S2_E1w+252];
	ld.shared.f32 	%f2142, [_ZZ34rwkv7_state_clampw_backward_kernelI13__nv_bfloat16Li64ELi16EEviiPT_S2_S2_S2_S2_S2_S2_PfS3_S3_S2_S2_S2_S2_S2_S2_E1a+252];
	mul.f32 	%f2143, %f1756, %f2142;
	fma.rn.f32 	%f2401, %f1310, %f2141, %f2143;
	mul.f32 	%f2144, %f589, %f1888;
	fma.rn.f32 	%f2273, %f734, %f1311, %f2144;
	shl.b32 	%r57, %r65, 6;
	sub.s32 	%r68, %r68, %r57;
	add.s32 	%r67, %r67, -256;
	setp.gt.u32 	%p3, %r69, 1;
	add.s32 	%r69, %r69, -1;
	@%p3 bra 	$L__BB35_2;
$L__BB35_5:
	ld.param.u64 	%rd69, [_Z34rwkv7_state_clampw_backward_kernelI13__nv_bfloat16Li64ELi16EEviiPT_S2_S2_S2_S2_S2_S2_PfS3_S3_S2_S2_S2_S2_S2_S2__param_11];
	ld.param.u32 	%r66, [_Z34rwkv7_state_clampw_backward_kernelI13__nv_bfloat16Li64ELi16EEviiPT_S2_S2_S2_S2_S2_S2_PfS3_S3_S2_S2_S2_S2_S2_S2__param_1];
	cvta.to.global.u64 	%rd54, %rd69;
	mov.u32 	%r58, %tid.x;
	shl.b32 	%r59, %r58, 6;
	cvt.u64.u32 	%rd55, %r59;
	mov.u32 	%r60, %ctaid.y;
	mov.u32 	%r61, %ctaid.x;
	mad.lo.s32 	%r62, %r66, %r60, %r61;
	mul.wide.s32 	%rd56, %r62, 4096;
	add.s64 	%rd57, %rd56, %rd55;
	shl.b64 	%rd58, %rd57, 2;
	add.s64 	%rd59, %rd54, %rd58;
	st.global.f32 	[%rd59], %f2464;
	st.global.f32 	[%rd59+4], %f2463;
	st.global.f32 	[%rd59+8], %f2462;
	st.global.f32 	[%rd59+12], %f2461;
	st.global.f32 	[%rd59+16], %f2460;
	st.global.f32 	[%rd59+20], %f2459;
	st.global.f32 	[%rd59+24], %f2458;
	st.global.f32 	[%rd59+28], %f2457;
	st.global.f32 	[%rd59+32], %f2456;
	st.global.f32 	[%rd59+36], %f2455;
	st.global.f32 	[%rd59+40], %f2454;
	st.global.f32 	[%rd59+44], %f2453;
	st.global.f32 	[%rd59+48], %f2452;
	st.global.f32 	[%rd59+52], %f2451;
	st.global.f32 	[%rd59+56], %f2450;
	st.global.f32 	[%rd59+60], %f2449;
	st.global.f32 	[%rd59+64], %f2448;
	st.global.f32 	[%rd59+68], %f2447;
	st.global.f32 	[%rd59+72], %f2446;
	st.global.f32 	[%rd59+76], %f2445;
	st.global.f32 	[%rd59+80], %f2444;
	st.global.f32 	[%rd59+84], %f2443;
	st.global.f32 	[%rd59+88], %f2442;
	st.global.f32 	[%rd59+92], %f2441;
	st.global.f32 	[%rd59+96], %f2440;
	st.global.f32 	[%rd59+100], %f2439;
	st.global.f32 	[%rd59+104], %f2438;
	st.global.f32 	[%rd59+108], %f2437;
	st.global.f32 	[%rd59+112], %f2436;
	st.global.f32 	[%rd59+116], %f2435;
	st.global.f32 	[%rd59+120], %f2434;
	st.global.f32 	[%rd59+124], %f2433;
	st.global.f32 	[%rd59+128], %f2432;
	st.global.f32 	[%rd59+132], %f2431;
	st.global.f32 	[%rd59+136], %f2430;
	st.global.f32 	[%rd59+140], %f2429;
	st.global.f32 	[%rd59+144], %f2428;
	st.global.f32 	[%rd59+148], %f2427;
	st.global.f32 	[%rd59+152], %f2426;
	st.global.f32 	[%rd59+156], %f2425;
	st.global.f32 	[%rd59+160], %f2424;
	st.global.f32 	[%rd59+164], %f2423;
	st.global.f32 	[%rd59+168], %f2422;
	st.global.f32 	[%rd59+172], %f2421;
	st.global.f32 	[%rd59+176], %f2420;
	st.global.f32 	[%rd59+180], %f2419;
	st.global.f32 	[%rd59+184], %f2418;
	st.global.f32 	[%rd59+188], %f2417;
	st.global.f32 	[%rd59+192], %f2416;
	st.global.f32 	[%rd59+196], %f2415;
	st.global.f32 	[%rd59+200], %f2414;
	st.global.f32 	[%rd59+204], %f2413;
	st.global.f32 	[%rd59+208], %f2412;
	st.global.f32 	[%rd59+212], %f2411;
	st.global.f32 	[%rd59+216], %f2410;
	st.global.f32 	[%rd59+220], %f2409;
	st.global.f32 	[%rd59+224], %f2408;
	st.global.f32 	[%rd59+228], %f2407;
	st.global.f32 	[%rd59+232], %f2406;
	st.global.f32 	[%rd59+236], %f2405;
	st.global.f32 	[%rd59+240], %f2404;
	st.global.f32 	[%rd59+244], %f2403;
	st.global.f32 	[%rd59+248], %f2402;
	st.global.f32 	[%rd59+252], %f2401;
	ret;

}


// ===== COMPILED SASS (sm_100) =====

	.target	sm_100

	.elftype	@"ET_EXEC"


//--------------------- .note.nv.tkinfo           --------------------------
	.section	.note.nv.tkinfo,"",@"SHT_NOTE"
	.sectionflags	@"SHF_NOTE_NV_TKINFO"
	.tkinfo
        /*0018*/ 	.word	0x00000002
        /*0030*/ 	.string	""
        /*0030*/ 	.string	"ptxas"
        /*0030*/ 	.string	"Cuda compilation tools, release 13.0, V13.0.88"
        /*0030*/ 	.string	"Build cuda_13.0.r13.0/compiler.36424714_0"
        /*0030*/ 	.string	"-arch sm_100 -m 64 "



//--------------------- .note.nv.cuinfo           --------------------------
	.section	.note.nv.cuinfo,"",@"SHT_NOTE"
	.sectionflags	@"SHF_NOTE_NV_CUINFO"
        /*0018*/ 	.short	0x0002
        /*001a*/ 	.short	0x0064
        /*001c*/ 	.short	0x0082
	.zero		2


//--------------------- .nv.info                  --------------------------
	.section	.nv.info,"",@"SHT_CUDA_INFO"
	.align	4


	//----- nvinfo : EIATTR_REGCOUNT
	.align		4
        /*0000*/ 	.byte	0x04, 0x2f
        /*0002*/ 	.short	(.L_1 - .L_0)
	.align		4
.L_0:
        /*0004*/ 	.word	index@(_Z33rwkv7_state_clampw_forward_kernelIfLi2ELi16EEviiPfPT_S2_S2_S2_S2_S2_S2_S0_S0_)
        /*0008*/ 	.word	0x00000038


	//----- nvinfo : EIATTR_FRAME_SIZE
	.align		4
.L_1:
        /*000c*/ 	.byte	0x04, 0x11
        /*000e*/ 	.short	(.L_3 - .L_2)
	.align		4
.L_2:
        /*0010*/ 	.word	index@($__internal_35_$__cuda_sm3x_div_rn_noftz_f32_slowpath)
        /*0014*/ 	.word	0x00000000


	//----- nvinfo : EIATTR_FRAME_SIZE
	.align		4
.L_3:
        /*0018*/ 	.byte	0x04, 0x11
        /*001a*/ 	.short	(.L_5 - .L_4)
	.align		4
.L_4:
        /*001c*/ 	.word	index@(_Z33rwkv7_state_clampw_forward_kernelIfLi2ELi16EEviiPfPT_S2_S2_S2_S2_S2_S2_S0_S0_)
        /*0020*/ 	.word	0x00000000


	//----- nvinfo : EIATTR_REGCOUNT
	.align		4
.L_5:
        /*0024*/ 	.byte	0x04, 0x2f
        /*0026*/ 	.short	(.L_7 - .L_6)
	.align		4
.L_6:
        /*0028*/ 	.word	index@(_Z33rwkv7_state_clampw_forward_kernelIfLi4ELi16EEviiPfPT_S2_S2_S2_S2_S2_S2_S0_S0_)
        /*002c*/ 	.word	0x00000038


	//----- nvinfo : EIATTR_FRAME_SIZE
	.align		4
.L_7:
        /*0030*/ 	.byte	0x04, 0x11
        /*0032*/ 	.short	(.L_9 - .L_8)
	.align		4
.L_8:
        /*0034*/ 	.word	index@($__internal_34_$__cuda_sm3x_div_rn_noftz_f32_slowpath)
        /*0038*/ 	.word	0x00000000


	//----- nvinfo : EIATTR_FRAME_SIZE
	.align		4
.L_9:
        /*003c*/ 	.byte	0x04, 0x11
        /*003e*/ 	.short	(.L_11 - .L_10)
	.align		4
.L_10:
        /*0040*/ 	.word	index@(_Z33rwkv7_state_clampw_forward_kernelIfLi4ELi16EEviiPfPT_S2_S2_S2_S2_S2_S2_S0_S0_)
        /*0044*/ 	.word	0x00000000


	//----- nvinfo : EIATTR_REGCOUNT
	.align		4
.L_11:
        /*0048*/ 	.byte	0x04, 0x2f
        /*004a*/ 	.short	(.L_13 - .L_12)
	.align		4
.L_12:
        /*004c*/ 	.word	index@(_Z33rwkv7_state_clampw_forward_kernelIfLi8ELi16EEviiPfPT_S2_S2_S2_S2_S2_S2_S0_S0_)
        /*0050*/ 	.word	0x0000004e


	//----- nvinfo : EIATTR_FRAME_SIZE
	.align		4
.L_13:
        /*0054*/ 	.byte	0x04, 0x11
        /*0056*/ 	.short	(.L_15 - .L_14)
	.align		4
.L_14:
        /*0058*/ 	.word	index@($__internal_33_$__cuda_sm3x_div_rn_noftz_f32_slowpath)
        /*005c*/ 	.word	0x00000000


	//----- nvinfo : EIATTR_FRAME_SIZE
	.align		4
.L_15:
        /*0060*/ 	.byte	0x04, 0x11
        /*0062*/ 	.short	(.L_17 - .L_16)
	.align		4
.L_16:
        /*0064*/ 	.word	index@(_Z33rwkv7_state_clampw_forward_kernelIfLi8ELi16EEviiPfPT_S2_S2_S2_S2_S2_S2_S0_S0_)
        /*0068*/ 	.word	0x00000000


	//----- nvinfo : EIATTR_REGCOUNT
	.align		4
.L_17:
        /*006c*/ 	.byte	0x04, 0x2f
        /*006e*/ 	.short	(.L_19 - .L_18)
	.align		4
.L_18:
        /*0070*/ 	.word	index@(_Z33rwkv7_state_clampw_forward_kernelIfLi16ELi16EEviiPfPT_S2_S2_S2_S2_S2_S2_S0_S0_)
        /*0074*/ 	.word	0x00000066


	//----- nvinfo : EIATTR_FRAME_SIZE
	.align		4
.L_19:
        /*0078*/ 	.byte	0x04, 0x11
        /*007a*/ 	.short	(.L_21 - .L_20)
	.align		4
.L_20:
        /*007c*/ 	.word	index@($__internal_32_$__cuda_sm3x_div_rn_noftz_f32_slowpath)
        /*0080*/ 	.word	0x00000000


	//----- nvinfo : EIATTR_FRAME_SIZE
	.align		4
.L_21:
        /*0084*/ 	.byte	0x04, 0x11
        /*0086*/ 	.short	(.L_23 - .L_22)
	.align		4
.L_22:
        /*0088*/ 	.word	index@(_Z33rwkv7_state_clampw_forward_kernelIfLi16ELi16EEviiPfPT_S2_S2_S2_S2_S2_S2_S0_S0_)
        /*008c*/ 	.word	0x00000000


	//----- nvinfo : EIATTR_REGCOUNT
	.align		4
.L_23:
        /*0090*/ 	.byte	0x04, 0x2f
        /*0092*/ 	.short	(.L_25 - .L_24)
	.align		4
.L_24:
        /*0094*/ 	.word	index@(_Z33rwkv7_state_clampw_forward_kernelIfLi32ELi16EEviiPfPT_S2_S2_S2_S2_S2_S2_S0_S0_)
        /*0098*/ 	.word	0x00000076


	//----- nvinfo : EIATTR_FRAME_SIZE
	.align		4
.L_25:
        /*009c*/ 	.byte	0x04, 0x11
        /*009e*/ 	.short	(.L_27 - .L_26)
	.align		4
.L_26:
        /*00a0*/ 	.word	index@($__internal_31_$__cuda_sm3x_div_rn_noftz_f32_slowpath)
        /*00a4*/ 	.word	0x00000000


	//----- nvinfo : EIATTR_FRAME_SIZE
	.align		4
.L_27:
        /*00a8*/ 	.byte	0x04, 0x11
        /*00aa*/ 	.short	(.L_29 - .L_28)
	.align		4
.L_28:
        /*00ac*/ 	.word	index@(_Z33rwkv7_state_clampw_forward_kernelIfLi32ELi16EEviiPfPT_S2_S2_S2_S2_S2_S2_S0_S0_)
        /*00b0*/ 	.word	0x00000000


	//----- nvinfo : EIATTR_REGCOUNT
	.align		4
.L_29:
        /*00b4*/ 	.byte	0x04, 0x2f
        /*00b6*/ 	.short	(.L_31 - .L_30)
	.align		4
.L_30:
        /*00b8*/ 	.word	index@(_Z33rwkv7_state_clampw_forward_kernelIfLi64ELi16EEviiPfPT_S2_S2_S2_S2_S2_S2_S0_S0_)
        /*00bc*/ 	.word	0x00000096


	//----- nvinfo : EIATTR_FRAME_SIZE
	.align		4
.L_31:
        /*00c0*/ 	.byte	0x04, 0x11
        /*00c2*/ 	.short	(.L_33 - .L_32)
	.align		4
.L_32:
        /*00c4*/ 	.word	index@($__internal_30_$__cuda_sm3x_div_rn_noftz_f32_slowpath)
        /*00c8*/ 	.word	0x00000000


	//----- nvinfo : EIATTR_FRAME_SIZE
	.align		4
.L_33:
        /*00cc*/ 	.byte	0x04, 0x11
        /*00ce*/ 	.short	(.L_35 - .L_34)
	.align		4
.L_34:
        /*00d0*/ 	.word	index@(_Z33rwkv7_state_clampw_forward_kernelIfLi64ELi16EEviiPfPT_S2_S2_S2_S2_S2_S2_S0_S0_)
        /*00d4*/ 	.word	0x00000000


	//----- nvinfo : EIATTR_REGCOUNT
	.align		4
.L_35:
        /*00d8*/ 	.byte	0x04, 0x2f
        /*00da*/ 	.short	(.L_37 - .L_36)
	.align		4
.L_36:
        /*00dc*/ 	.word	index@(_Z33rwkv7_state_clampw_forward_kernelI6__halfLi2ELi16EEviiPfPT_S3_S3_S3_S3_S3_S3_S1_S1_)
        /*00e0*/ 	.word	0x00000038


	//----- nvinfo : EIATTR_FRAME_SIZE
	.align		4
.L_37:
        /*00e4*/ 	.byte	0x04, 0x11
        /*00e6*/ 	.short	(.L_39 - .L_38)
	.align		4
.L_38:
        /*00e8*/ 	.word	index@($__internal_29_$__cuda_sm3x_div_rn_noftz_f32_slowpath)
        /*00ec*/ 	.word	0x00000000


	//----- nvinfo : EIATTR_FRAME_SIZE
	.align		4
.L_39:
        /*00f0*/ 	.byte	0x04, 0x11
        /*00f2*/ 	.short	(.L_41 - .L_40)
	.align		4
.L_40:
        /*00f4*/ 	.word	index@(_Z33rwkv7_state_clampw_forward_kernelI6__halfLi2ELi16EEviiPfPT_S3_S3_S3_S3_S3_S3_S1_S1_)
        /*00f8*/ 	.word	0x00000000


	//----- nvinfo : EIATTR_REGCOUNT
	.align		4
.L_41:
        /*00fc*/ 	.byte	0x04, 0x2f
        /*00fe*/ 	.short	(.L_43 - .L_42)
	.align		4
.L_42:
        /*0100*/ 	.word	index@(_Z33rwkv7_state_clampw_forward_kernelI6__halfLi4ELi16EEviiPfPT_S3_S3_S3_S3_S3_S3_S1_S1_)
        /*0104*/ 	.word	0x00000038


	//----- nvinfo : EIATTR_FRAME_SIZE
	.align		4
.L_43:
        /*0108*/ 	.byte	0x04, 0x11
        /*010a*/ 	.short	(.L_45 - .L_44)
	.align		4
.L_44:
        /*010c*/ 	.word	index@($__internal_28_$__cuda_sm3x_div_rn_noftz_f32_slowpath)
        /*0110*/ 	.word	0x00000000


	//----- nvinfo : EIATTR_FRAME_SIZE
	.align		4
.L_45:
        /*0114*/ 	.byte	0x04, 0x11
        /*0116*/ 	.short	(.L_47 - .L_46)
	.align		4
.L_46:
        /*0118*/ 	.word	index@(_Z33rwkv7_state_clampw_forward_kernelI6__halfLi4ELi16EEviiPfPT_S3_S3_S3_S3_S3_S3_S1_S1_)
        /*011c*/ 	.word	0x00000000


	//----- nvinfo : EIATTR_REGCOUNT
	.align		4
.L_47:
        /*0120*/ 	.byte	0x04, 0x2f
        /*0122*/ 	.short	(.L_49 - .L_48)
	.align		4
.L_48:
        /*0124*/ 	.word	index@(_Z33rwkv7_state_clampw_forward_kernelI6__halfLi8ELi16EEviiPfPT_S3_S3_S3_S3_S3_S3_S1_S1_)
        /*0128*/ 	.word	0x0000004e


	//----- nvinfo : EIATTR_FRAME_SIZE
	.align		4
.L_49:
        /*012c*/ 	.byte	0x04, 0x11
        /*012e*/ 	.short	(.L_51 - .L_50)
	.align		4
.L_50:
        /*0130*/ 	.word	index@($__internal_27_$__cuda_sm3x_div_rn_noftz_f32_slowpath)
        /*0134*/ 	.word	0x00000000


	//----- nvinfo : EIATTR_FRAME_SIZE
	.align		4
.L_51:
        /*0138*/ 	.byte	0x04, 0x11
        /*013a*/ 	.short	(.L_53 - .L_52)
	.align		4
.L_52:
        /*013c*/ 	.word	index@(_Z33rwkv7_state_clampw_forward_kernelI6__halfLi8ELi16EEviiPfPT_S3_S3_S3_S3_S3_S3_S1_S1_)
        /*0140*/ 	.word	0x00000000


	//----- nvinfo : EIATTR_REGCOUNT
	.align		4
.L_53:
        /*0144*/ 	.byte	0x04, 0x2f
        /*0146*/ 	.short	(.L_55 - .L_54)
	.align		4
.L_54:
        /*0148*/ 	.word	index@(_Z33rwkv7_state_clampw_forward_kernelI6__halfLi16ELi16EEviiPfPT_S3_S3_S3_S3_S3_S3_S1_S1_)
        /*014c*/ 	.word	0x00000066


	//----- nvinfo : EIATTR_FRAME_SIZE
	.align		4
.L_55:
        /*0150*/ 	.byte	0x04, 0x11
        /*0152*/ 	.short	(.L_57 - .L_56)
	.align		4
.L_56:
        /*0154*/ 	.word	index@($__internal_26_$__cuda_sm3x_div_rn_noftz_f32_slowpath)
        /*0158*/ 	.word	0x00000000


	//----- nvinfo : EIATTR_FRAME_SIZE
	.align		4
.L_57:
        /*015c*/ 	.byte	0x04, 0x11
        /*015e*/ 	.short	(.L_59 - .L_58)
	.align		4
.L_58:
        /*0160*/ 	.word	index@(_Z33rwkv7_state_clampw_forward_kernelI6__halfLi16ELi16EEviiPfPT_S3_S3_S3_S3_S3_S3_S1_S1_)
        /*0164*/ 	.word	0x00000000


	//----- nvinfo : EIATTR_REGCOUNT
	.align		4
.L_59:
        /*0168*/ 	.byte	0x04, 0x2f
        /*016a*/ 	.short	(.L_61 - .L_60)
	.align		4
.L_60:
        /*016c*/ 	.word	index@(_Z33rwkv7_state_clampw_forward_kernelI6__halfLi32ELi16EEviiPfPT_S3_S3_S3_S3_S3_S3_S1_S1_)
        /*0170*/ 	.word	0x00000076


	//----- nvinfo : EIATTR_FRAME_SIZE
	.align		4
.L_61:
        /*0174*/ 	.byte	0x04, 0x11
        /*0176*/ 	.short	(.L_63 - .L_62)
	.align		4
.L_62:
        /*0178*/ 	.word	index@($__internal_25_$__cuda_sm3x_div_rn_noftz_f32_slowpath)
        /*017c*/ 	.word	0x00000000


	//----- nvinfo : EIATTR_FRAME_SIZE
	.align		4
.L_63:
        /*0180*/ 	.byte	0x04, 0x11
        /*0182*/ 	.short	(.L_65 - .L_64)
	.align		4
.L_64:
        /*0184*/ 	.word	index@(_Z33rwkv7_state_clampw_forward_kernelI6__halfLi32ELi16EEviiPfPT_S3_S3_S3_S3_S3_S3_S1_S1_)
        /*0188*/ 	.word	0x00000000


	//----- nvinfo : EIATTR_REGCOUNT
	.align		4
.L_65:
        /*018c*/ 	.byte	0x04, 0x2f
        /*018e*/ 	.short	(.L_67 - .L_66)
	.align		4
.L_66:
        /*0190*/ 	.word	index@(_Z33rwkv7_state_clampw_forward_kernelI6__halfLi64ELi16EEviiPfPT_S3_S3_S3_S3_S3_S3_S1_S1_)
        /*0194*/ 	.word	0x00000096


	//----- nvinfo : EIATTR_FRAME_SIZE
	.align		4
.L_67:
        /*0198*/ 	.byte	0x04, 0x11
        /*019a*/ 	.short	(.L_69 - .L_68)
	.align		4
.L_68:
        /*019c*/ 	.word	index@($__internal_24_$__cuda_sm3x_div_rn_noftz_f32_slowpath)
        /*01a0*/ 	.word	0x00000000


	//----- nvinfo : EIATTR_FRAME_SIZE
	.align		4
.L_69:
        /*01a4*/ 	.byte	0x04, 0x11
        /*01a6*/ 	.short	(.L_71 - .L_70)
	.align		4
.L_70:
        /*01a8*/ 	.word	index@(_Z33rwkv7_state_clampw_forward_kernelI6__halfLi64ELi16EEviiPfPT_S3_S3_S3_S3_S3_S3_S1_S1_)
        /*01ac*/ 	.word	0x00000000


	//----- nvinfo : EIATTR_REGCOUNT
	.align		4
.L_71:
        /*01b0*/ 	.byte	0x04, 0x2f
        /*01b2*/ 	.short	(.L_73 - .L_72)
	.align		4
.L_72:
        /*01b4*/ 	.word	index@(_Z33rwkv7_state_clampw_forward_kernelI13__nv_bfloat16Li2ELi16EEviiPfPT_S3_S3_S3_S3_S3_S3_S1_S1_)
        /*01b8*/ 	.word	0x00000038


	//----- nvinfo : EIATTR_FRAME_SIZE
	.align		4
.L_73:
        /*01bc*/ 	.byte	0x04, 0x11
        /*01be*/ 	.short	(.L_75 - .L_74)
	.align		4
.L_74:
        /*01c0*/ 	.word	index@($__internal_23_$__cuda_sm3x_div_rn_noftz_f32_slowpath)
        /*01c4*/ 	.word	0x00000000


	//----- nvinfo : EIATTR_FRAME_SIZE
	.align		4
.L_75:
        /*01c8*/ 	.byte	0x04, 0x11
        /*01ca*/ 	.short	(.L_77 - .L_76)
	.align		4
.L_76:
        /*01cc*/ 	.word	index@(_Z33rwkv7_state_clampw_forward_kernelI13__nv_bfloat16Li2ELi16EEviiPfPT_S3_S3_S3_S3_S3_S3_S1_S1_)
        /*01d0*/ 	.word	0x00000000


	//----- nvinfo : EIATTR_REGCOUNT
	.align		4
.L_77:
        /*01d4*/ 	.byte	0x04, 0x2f
        /*01d6*/ 	.short	(.L_79 - .L_78)
	.align		4
.L_78:
        /*01d8*/ 	.word	index@(_Z33rwkv7_state_clampw_forward_kernelI13__nv_bfloat16Li4ELi16EEviiPfPT_S3_S3_S3_S3_S3_S3_S1_S1_)
        /*01dc*/ 	.word	0x00000038


	//----- nvinfo : EIATTR_FRAME_SIZE
	.align		4
.L_79:
        /*01e0*/ 	.byte	0x04, 0x11
        /*01e2*/ 	.short	(.L_81 - .L_80)
	.align		4
.L_80:
        /*01e4*/ 	.word	index@($__internal_22_$__cuda_sm3x_div_rn_noftz_f32_slowpath)
        /*01e8*/ 	.word	0x00000000


	//----- nvinfo : EIATTR_FRAME_SIZE
	.align		4
.L_81:
        /*01ec*/ 	.byte	0x04, 0x11
        /*01ee*/ 	.short	(.L_83 - .L_82)
	.align		4
.L_82:
        /*01f0*/ 	.word	index@(_Z33rwkv7_state_clampw_forward_kernelI13__nv_bfloat16Li4ELi16EEviiPfPT_S3_S3_S3_S3_S3_S3_S1_S1_)
        /*01f4*/ 	.word	0x00000000


	//----- nvinfo : EIATTR_REGCOUNT
	.align		4
.L_83:
        /*01f8*/ 	.byte	0x04, 0x2f
        /*01fa*/ 	.short	(.L_85 - .L_84)
	.align		4
.L_84:
        /*01fc*/ 	.word	index@(_Z33rwkv7_state_clampw_forward_kernelI13__nv_bfloat16Li8ELi16EEviiPfPT_S3_S3_S3_S3_S3_S3_S1_S1_)
        /*0200*/ 	.word	0x0000004e


	//----- nvinfo : EIATTR_FRAME_SIZE
	.align		4
.L_85:
        /*0204*/ 	.byte	0x04, 0x11
        /*0206*/ 	.short	(.L_87 - .L_86)
	.align		4
.L_86:
        /*0208*/ 	.word	index@($__internal_21_$__cuda_sm3x_div_rn_noftz_f32_slowpath)
        /*020c*/ 	.word	0x00000000


	//----- nvinfo : EIATTR_FRAME_SIZE
	.align		4
.L_87:
        /*0210*/ 	.byte	0x04, 0x11
        /*0212*/ 	.short	(.L_89 - .L_88)
	.align		4
.L_88:
        /*0214*/ 	.word	index@(_Z33rwkv7_state_clampw_forward_kernelI13__nv_bfloat16Li8ELi16EEviiPfPT_S3_S3_S3_S3_S3_S3_S1_S1_)
        /*0218*/ 	.word	0x00000000


	//----- nvinfo : EIATTR_REGCOUNT
	.align		4
.L_89:
        /*021c*/ 	.byte	0x04, 0x2f
        /*021e*/ 	.short	(.L_91 - .L_90)
	.align		4
.L_90:
        /*0220*/ 	.word	index@(_Z33rwkv7_state_clampw_forward_kernelI13__nv_bfloat16Li16ELi16EEviiPfPT_S3_S3_S3_S3_S3_S3_S1_S1_)
        /*0224*/ 	.word	0x00000066


	//----- nvinfo : EIATTR_FRAME_SIZE
	.align		4
.L_91:
        /*0228*/ 	.byte	0x04, 0x11
        /*022a*/ 	.short	(.L_93 - .L_92)
	.align		4
.L_92:
        /*022c*/ 	.word	index@($__internal_20_$__cuda_sm3x_div_rn_noftz_f32_slowpath)
        /*0230*/ 	.word	0x00000000


	//----- nvinfo : EIATTR_FRAME_SIZE
	.align		4
.L_93:
        /*0234*/ 	.byte	0x04, 0x11
        /*0236*/ 	.short	(.L_95 - .L_94)
	.align		4
.L_94:
        /*0238*/ 	.word	index@(_Z33rwkv7_state_clampw_forward_kernelI13__nv_bfloat16Li16ELi16EEviiPfPT_S3_S3_S3_S3_S3_S3_S1_S1_)
        /*023c*/ 	.word	0x00000000


	//----- nvinfo : EIATTR_REGCOUNT
	.align		4
.L_95:
        /*0240*/ 	.byte	0x04, 0x2f
        /*0242*/ 	.short	(.L_97 - .L_96)
	.align		4
.L_96:
        /*0244*/ 	.word	index@(_Z33rwkv7_state_clampw_forward_kernelI13__nv_bfloat16Li32ELi16EEviiPfPT_S3_S3_S3_S3_S3_S3_S1_S1_)
        /*0248*/ 	.word	0x00000076


	//----- nvinfo : EIATTR_FRAME_SIZE
	.align		4
.L_97:
        /*024c*/ 	.byte	0x04, 0x11
        /*024e*/ 	.short	(.L_99 - .L_98)
	.align		4
.L_98:
        /*0250*/ 	.word	index@($__internal_19_$__cuda_sm3x_div_rn_noftz_f32_slowpath)
        /*0254*/ 	.word	0x00000000


	//----- nvinfo : EIATTR_FRAME_SIZE
	.align		4
.L_99:
        /*0258*/ 	.byte	0x04, 0x11
        /*025a*/ 	.short	(.L_101 - .L_100)
	.align		4
.L_100:
        /*025c*/ 	.word	index@(_Z33rwkv7_state_clampw_forward_kernelI13__nv_bfloat16Li32ELi16EEviiPfPT_S3_S3_S3_S3_S3_S3_S1_S1_)
        /*0260*/ 	.word	0x00000000


	//----- nvinfo : EIATTR_REGCOUNT
	.align		4
.L_101:
        /*0264*/ 	.byte	0x04, 0x2f
        /*0266*/ 	.short	(.L_103 - .L_102)
	.align		4
.L_102:
        /*0268*/ 	.word	index@(_Z33rwkv7_state_clampw_forward_kernelI13__nv_bfloat16Li64ELi16EEviiPfPT_S3_S3_S3_S3_S3_S3_S1_S1_)
        /*026c*/ 	.word	0x00000096


	//----- nvinfo : EIATTR_FRAME_SIZE
	.align		4
.L_103:
        /*0270*/ 	.byte	0x04, 0x11
        /*0272*/ 	.short	(.L_105 - .L_104)
	.align		4
.L_104:
        /*0274*/ 	.word	index@($__internal_18_$__cuda_sm3x_div_rn_noftz_f32_slowpath)
        /*0278*/ 	.word	0x00000000


	//----- nvinfo : EIATTR_FRAME_SIZE
	.align		4
.L_105:
        /*027c*/ 	.byte	0x04, 0x11
        /*027e*/ 	.short	(.L_107 - .L_106)
	.align		4
.L_106:
        /*0280*/ 	.word	index@(_Z33rwkv7_state_clampw_forward_kernelI13__nv_bfloat16Li64ELi16EEviiPfPT_S3_S3_S3_S3_S3_S3_S1_S1_)
        /*0284*/ 	.word	0x00000000


	//----- nvinfo : EIATTR_REGCOUNT
	.align		4
.L_107:
        /*0288*/ 	.byte	0x04, 0x2f
        /*028a*/ 	.short	(.L_109 - .L_108)
	.align		4
.L_108:
        /*028c*/ 	.word	index@(_Z34rwkv7_state_clampw_backward_kernelIfLi2ELi16EEviiPT_S1_S1_S1_S1_S1_S1_PfS2_S2_S1_S1_S1_S1_S1_S1_)
        /*0290*/ 	.word	0x00000020


	//----- nvinfo : EIATTR_FRAME_SIZE
	.align		4
.L_109:
        /*0294*/ 	.byte	0x04, 0x11
        /*0296*/ 	.short	(.L_111 - .L_110)
	.align		4
.L_110:
        /*0298*/ 	.word	index@($__internal_17_$__cuda_sm20_rcp_rn_f32_slowpath)
        /*029c*/ 	.word	0x00000000


	//----- nvinfo : EIATTR_FRAME_SIZE
	.align		4
.L_111:
        /*02a0*/ 	.byte	0x04, 0x11
        /*02a2*/ 	.short	(.L_113 - .L_112)
	.align		4
.L_112:
        /*02a4*/ 	.word	index@(_Z34rwkv7_state_clampw_backward_kernelIfLi2ELi16EEviiPT_S1_S1_S1_S1_S1_S1_PfS2_S2_S1_S1_S1_S1_S1_S1_)
        /*02a8*/ 	.word	0x00000000


	//----- nvinfo : EIATTR_REGCOUNT
	.align		4
.L_113:
        /*02ac*/ 	.byte	0x04, 0x2f
        /*02ae*/ 	.short	(.L_115 - .L_114)
	.align		4
.L_114:
        /*02b0*/ 	.word	index@(_Z34rwkv7_state_clampw_backward_kernelIfLi4ELi16EEviiPT_S1_S1_S1_S1_S1_S1_PfS2_S2_S1_S1_S1_S1_S1_S1_)
        /*02b4*/ 	.word	0x0000002a


	//----- nvinfo : EIATTR_FRAME_SIZE
	.align		4
.L_115:
        /*02b8*/ 	.byte	0x04, 0x11
        /*02ba*/ 	.short	(.L_117 - .L_116)
	.align		4
.L_116:
        /*02bc*/ 	.word	index@($__internal_16_$__cuda_sm20_rcp_rn_f32_slowpath)
        /*02c0*/ 	.word	0x00000000


	//----- nvinfo : EIATTR_FRAME_SIZE
	.align		4
.L_117:
        /*02c4*/ 	.byte	0x04, 0x11
        /*02c6*/ 	.short	(.L_119 - .L_118)
	.align		4
.L_118:
        /*02c8*/ 	.word	index@(_Z34rwkv7_state_clampw_backward_kernelIfLi4ELi16EEviiPT_S1_S1_S1_S1_S1_S1_PfS2_S2_S1_S1_S1_S1_S1_S1_)
        /*02cc*/ 	.word	0x00000000


	//----- nvinfo : EIATTR_REGCOUNT
	.align		4
.L_119:
        /*02d0*/ 	.byte	0x04, 0x2f
        /*02d2*/ 	.short	(.L_121 - .L_120)
	.align		4
.L_120:
        /*02d4*/ 	.word	index@(_Z34rwkv7_state_clampw_backward_kernelIfLi8ELi16EEviiPT_S1_S1_S1_S1_S1_S1_PfS2_S2_S1_S1_S1_S1_S1_S1_)
        /*02d8*/ 	.word	0x00000040


	//----- nvinfo : EIATTR_FRAME_SIZE
	.align		4
.L_121:
        /*02dc*/ 	.byte	0x04, 0x11
        /*02de*/ 	.short	(.L_123 - .L_122)
	.align		4
.L_122:
        /*02e0*/ 	.word	index@($__internal_15_$__cuda_sm20_rcp_rn_f32_slowpath)
        /*02e4*/ 	.word	0x00000000


	//----- nvinfo : EIATTR_FRAME_SIZE
	.align		4
.L_123:
        /*02e8*/ 	.byte	0x04, 0x11
        /*02ea*/ 	.short	(.L_125 - .L_124)
	.align		4
.L_124:
        /*02ec*/ 	.word	index@(_Z34rwkv7_state_clampw_backward_kernelIfLi8ELi16EEviiPT_S1_S1_S1_S1_S1_S1_PfS2_S2_S1_S1_S1_S1_S1_S1_)
        /*02f0*/ 	.word	0x00000000


	//----- nvinfo : EIATTR_REGCOUNT
	.align		4
.L_125:
        /*02f4*/ 	.byte	0x04, 0x2f
        /*02f6*/ 	.short	(.L_127 - .L_126)
	.align		4
.L_126:
        /*02f8*/ 	.word	index@(_Z34rwkv7_state_clampw_backward_kernelIfLi16ELi16EEviiPT_S1_S1_S1_S1_S1_S1_PfS2_S2_S1_S1_S1_S1_S1_S1_)
        /*02fc*/ 	.word	0x00000068


	//----- nvinfo : EIATTR_FRAME_SIZE
	.align		4
.L_127:
        /*0300*/ 	.byte	0x04, 0x11
        /*0302*/ 	.short	(.L_129 - .L_128)
	.align		4
.L_128:
        /*0304*/ 	.word	index@($__internal_14_$__cuda_sm20_rcp_rn_f32_slowpath)
        /*0308*/ 	.word	0x00000000


	//----- nvinfo : EIATTR_FRAME_SIZE
	.align		4
.L_129:
        /*030c*/ 	.byte	0x04, 0x11
        /*030e*/ 	.short	(.L_131 - .L_130)
	.align		4
.L_130:
        /*0310*/ 	.word	index@(_Z34rwkv7_state_clampw_backward_kernelIfLi16ELi16EEviiPT_S1_S1_S1_S1_S1_S1_PfS2_S2_S1_S1_S1_S1_S1_S1_)
        /*0314*/ 	.word	0x00000000


	//----- nvinfo : EIATTR_REGCOUNT
	.align		4
.L_131:
        /*0318*/ 	.byte	0x04, 0x2f
        /*031a*/ 	.short	(.L_133 - .L_132)
	.align		4
.L_132:
        /*031c*/ 	.word	index@(_Z34rwkv7_state_clampw_backward_kernelIfLi32ELi16EEviiPT_S1_S1_S1_S1_S1_S1_PfS2_S2_S1_S1_S1_S1_S1_S1_)
        /*0320*/ 	.word	0x000000a8


	//----- nvinfo : EIATTR_FRAME_SIZE
	.align		4
.L_133:
        /*0324*/ 	.byte	0x04, 0x11
        /*0326*/ 	.short	(.L_135 - .L_134)
	.align		4
.L_134:
        /*0328*/ 	.word	index@($__internal_13_$__cuda_sm20_rcp_rn_f32_slowpath)
        /*032c*/ 	.word	0x00000000


	//----- nvinfo : EIATTR_FRAME_SIZE
	.align		4
.L_135:
        /*0330*/ 	.byte	0x04, 0x11
        /*0332*/ 	.short	(.L_137 - .L_136)
	.align		4
.L_136:
        /*0334*/ 	.word	index@(_Z34rwkv7_state_clampw_backward_kernelIfLi32ELi16EEviiPT_S1_S1_S1_S1_S1_S1_PfS2_S2_S1_S1_S1_S1_S1_S1_)
        /*0338*/ 	.word	0x00000000


	//----- nvinfo : EIATTR_REGCOUNT
	.align		4
.L_137:
        /*033c*/ 	.byte	0x04, 0x2f
        /*033e*/ 	.short	(.L_139 - .L_138)
	.align		4
.L_138:
        /*0340*/ 	.word	index@(_Z34rwkv7_state_clampw_backward_kernelIfLi64ELi16EEviiPT_S1_S1_S1_S1_S1_S1_PfS2_S2_S1_S1_S1_S1_S1_S1_)
        /*0344*/ 	.word	0x000000ff


	//----- nvinfo : EIATTR_FRAME_SIZE
	.align		4
.L_139:
        /*0348*/ 	.byte	0x04, 0x11
        /*034a*/ 	.short	(.L_141 - .L_140)
	.align		4
.L_140:
        /*034c*/ 	.word	index@($__internal_12_$__cuda_sm20_rcp_rn_f32_slowpath)
        /*0350*/ 	.word	0x00000110


	//----- nvinfo : EIATTR_FRAME_SIZE
	.align		4
.L_141:
        /*0354*/ 	.byte	0x04, 0x11
        /*0356*/ 	.short	(.L_143 - .L_142)
	.align		4
.L_142:
        /*0358*/ 	.word	index@(_Z34rwkv7_state_clampw_backward_kernelIfLi64ELi16EEviiPT_S1_S1_S1_S1_S1_S1_PfS2_S2_S1_S1_S1_S1_S1_S1_)
        /*035c*/ 	.word	0x00000110


	//----- nvinfo : EIATTR_REGCOUNT
	.align		4
.L_143:
        /*0360*/ 	.byte	0x04, 0x2f
        /*0362*/ 	.short	(.L_145 - .L_144)
	.align		4
.L_144:
        /*0364*/ 	.word	index@(_Z34rwkv7_state_clampw_backward_kernelI6__halfLi2ELi16EEviiPT_S2_S2_S2_S2_S2_S2_PfS3_S3_S2_S2_S2_S2_S2_S2_)
        /*0368*/ 	.word	0x00000020


	//----- nvinfo : EIATTR_FRAME_SIZE
	.align		4
.L_145:
        /*036c*/ 	.byte	0x04, 0x11
        /*036e*/ 	.short	(.L_147 - .L_146)
	.align		4
.L_146:
        /*0370*/ 	.word	index@($__internal_11_$__cuda_sm20_rcp_rn_f32_slowpath)
        /*0374*/ 	.word	0x00000000


	//----- nvinfo : EIATTR_FRAME_SIZE
	.align		4
.L_147:
        /*0378*/ 	.byte	0x04, 0x11
        /*037a*/ 	.short	(.L_149 - .L_148)
	.align		4
.L_148:
        /*037c*/ 	.word	index@(_Z34rwkv7_state_clampw_backward_kernelI6__halfLi2ELi16EEviiPT_S2_S2_S2_S2_S2_S2_PfS3_S3_S2_S2_S2_S2_S2_S2_)
        /*0380*/ 	.word	0x00000000


	//----- nvinfo : EIATTR_REGCOUNT
	.align		4
.L_149:
        /*0384*/ 	.byte	0x04, 0x2f
        /*0386*/ 	.short	(.L_151 - .L_150)
	.align		4
.L_150:
        /*0388*/ 	.word	index@(_Z34rwkv7_state_clampw_backward_kernelI6__halfLi4ELi16EEviiPT_S2_S2_S2_S2_S2_S2_PfS3_S3_S2_S2_S2_S2_S2_S2_)
        /*038c*/ 	.word	0x00000028


	//----- nvinfo : EIATTR_FRAME_SIZE
	.align		4
.L_151:
        /*0390*/ 	.byte	0x04, 0x11
        /*0392*/ 	.short	(.L_153 - .L_152)
	.align		4
.L_152:
        /*0394*/ 	.word	index@($__internal_10_$__cuda_sm20_rcp_rn_f32_slowpath)
        /*0398*/ 	.word	0x00000000


	//----- nvinfo : EIATTR_FRAME_SIZE
	.align		4
.L_153:
        /*039c*/ 	.byte	0x04, 0x11
        /*039e*/ 	.short	(.L_155 - .L_154)
	.align		4
.L_154:
        /*03a0*/ 	.word	index@(_Z34rwkv7_state_clampw_backward_kernelI6__halfLi4ELi16EEviiPT_S2_S2_S2_S2_S2_S2_PfS3_S3_S2_S2_S2_S2_S2_S2_)
        /*03a4*/ 	.word	0x00000000


	//----- nvinfo : EIATTR_REGCOUNT
	.align		4
.L_155:
        /*03a8*/ 	.byte	0x04, 0x2f
        /*03aa*/ 	.short	(.L_157 - .L_156)
	.align		4
.L_156:
        /*03ac*/ 	.word	index@(_Z34rwkv7_state_clampw_backward_kernelI6__halfLi8ELi16EEviiPT_S2_S2_S2_S2_S2_S2_PfS3_S3_S2_S2_S2_S2_S2_S2_)
        /*03b0*/ 	.word	0x00000040


	//----- nvinfo : EIATTR_FRAME_SIZE
	.align		4
.L_157:
        /*03b4*/ 	.byte	0x04, 0x11
        /*03b6*/ 	.short	(.L_159 - .L_158)
	.align		4
.L_158:
        /*03b8*/ 	.word	index@($__internal_9_$__cuda_sm20_rcp_rn_f32_slowpath)
        /*03bc*/ 	.word	0x00000000


	//----- nvinfo : EIATTR_FRAME_SIZE
	.align		4
.L_159:
        /*03c0*/ 	.byte	0x04, 0x11
        /*03c2*/ 	.short	(.L_161 - .L_160)
	.align		4
.L_160:
        /*03c4*/ 	.word	index@(_Z34rwkv7_state_clampw_backward_kernelI6__halfLi8ELi16EEviiPT_S2_S2_S2_S2_S2_S2_PfS3_S3_S2_S2_S2_S2_S2_S2_)
        /*03c8*/ 	.word	0x00000000


	//----- nvinfo : EIATTR_REGCOUNT
	.align		4
.L_161:
        /*03cc*/ 	.byte	0x04, 0x2f
        /*03ce*/ 	.short	(.L_163 - .L_162)
	.align		4
.L_162:
        /*03d0*/ 	.word	index@(_Z34rwkv7_state_clampw_backward_kernelI6__halfLi16ELi16EEviiPT_S2_S2_S2_S2_S2_S2_PfS3_S3_S2_S2_S2_S2_S2_S2_)
        /*03d4*/ 	.word	0x0000006e


	//----- nvinfo : EIATTR_FRAME_SIZE
	.align		4
.L_163:
        /*03d8*/ 	.byte	0x04, 0x11
        /*03da*/ 	.short	(.L_165 - .L_164)
	.align		4
.L_164:
        /*03dc*/ 	.word	index@($__internal_8_$__cuda_sm20_rcp_rn_f32_slowpath)
        /*03e0*/ 	.word	0x00000000


	//----- nvinfo : EIATTR_FRAME_SIZE
	.align		4
.L_165:
        /*03e4*/ 	.byte	0x04, 0x11
        /*03e6*/ 	.short	(.L_167 - .L_166)
	.align		4
.L_166:
        /*03e8*/ 	.word	index@(_Z34rwkv7_state_clampw_backward_kernelI6__halfLi16ELi16EEviiPT_S2_S2_S2_S2_S2_S2_PfS3_S3_S2_S2_S2_S2_S2_S2_)
        /*03ec*/ 	.word	0x00000000


	//----- nvinfo : EIATTR_REGCOUNT
	.align		4
.L_167:
        /*03f0*/ 	.byte	0x04, 0x2f
        /*03f2*/ 	.short	(.L_169 - .L_168)
	.align		4
.L_168:
        /*03f4*/ 	.word	index@(_Z34rwkv7_state_clampw_backward_kernelI6__halfLi32ELi16EEviiPT_S2_S2_S2_S2_S2_S2_PfS3_S3_S2_S2_S2_S2_S2_S2_)
        /*03f8*/ 	.word	0x000000a6


	//----- nvinfo : EIATTR_FRAME_SIZE
	.align		4
.L_169:
        /*03fc*/ 	.byte	0x04, 0x11
        /*03fe*/ 	.short	(.L_171 - .L_170)
	.align		4
.L_170:
        /*0400*/ 	.word	index@($__internal_7_$__cuda_sm20_rcp_rn_f32_slowpath)
        /*0404*/ 	.word	0x00000000


	//----- nvinfo : EIATTR_FRAME_SIZE
	.align		4
.L_171:
        /*0408*/ 	.byte	0x04, 0x11
        /*040a*/ 	.short	(.L_173 - .L_172)
	.align		4
.L_172:
        /*040c*/ 	.word	index@(_Z34rwkv7_state_clampw_backward_kernelI6__halfLi32ELi16EEviiPT_S2_S2_S2_S2_S2_S2_PfS3_S3_S2_S2_S2_S2_S2_S2_)
        /*0410*/ 	.word	0x00000000


	//----- nvinfo : EIATTR_REGCOUNT
	.align		4
.L_173:
        /*0414*/ 	.byte	0x04, 0x2f
        /*0416*/ 	.short	(.L_175 - .L_174)
	.align		4
.L_174:
        /*0418*/ 	.word	index@(_Z34rwkv7_state_clampw_backward_kernelI6__halfLi64ELi16EEviiPT_S2_S2_S2_S2_S2_S2_PfS3_S3_S2_S2_S2_S2_S2_S2_)
        /*041c*/ 	.word	0x000000ff


	//----- nvinfo : EIATTR_FRAME_SIZE
	.align		4
.L_175:
        /*0420*/ 	.byte	0x04, 0x11
        /*0422*/ 	.short	(.L_177 - .L_176)
	.align		4
.L_176:
        /*0424*/ 	.word	index@($__internal_6_$__cuda_sm20_rcp_rn_f32_slowpath)
        /*0428*/ 	.word	0x00000120


	//----- nvinfo : EIATTR_FRAME_SIZE
	.align		4
.L_177:
        /*042c*/ 	.byte	0x04, 0x11
        /*042e*/ 	.short	(.L_179 - .L_178)
	.align		4
.L_178:
        /*0430*/ 	.word	index@(_Z34rwkv7_state_clampw_backward_kernelI6__halfLi64ELi16EEviiPT_S2_S2_S2_S2_S2_S2_PfS3_S3_S2_S2_S2_S2_S2_S2_)
        /*0434*/ 	.word	0x00000120


	//----- nvinfo : EIATTR_REGCOUNT
	.align		4
.L_179:
        /*0438*/ 	.byte	0x04, 0x2f
        /*043a*/ 	.short	(.L_181 - .L_180)
	.align		4
.L_180:
        /*043c*/ 	.word	index@(_Z34rwkv7_state_clampw_backward_kernelI13__nv_bfloat16Li2ELi16EEviiPT_S2_S2_S2_S2_S2_S2_PfS3_S3_S2_S2_S2_S2_S2_S2_)
        /*0440*/ 	.word	0x00000020


	//----- nvinfo : EIATTR_FRAME_SIZE
	.align		4
.L_181:
        /*0444*/ 	.byte	0x04, 0x11
        /*0446*/ 	.short	(.L_183 - .L_182)
	.align		4
.L_182:
        /*0448*/ 	.word	index@($__internal_5_$__cuda_sm20_rcp_rn_f32_slowpath)
        /*044c*/ 	.word	0x00000000


	//----- nvinfo : EIATTR_FRAME_SIZE
	.align		4
.L_183:
        /*0450*/ 	.byte	0x04, 0x11
        /*0452*/ 	.short	(.L_185 - .L_184)
	.align		4
.L_184:
        /*0454*/ 	.word	index@(_Z34rwkv7_state_clampw_backward_kernelI13__nv_bfloat16Li2ELi16EEviiPT_S2_S2_S2_S2_S2_S2_PfS3_S3_S2_S2_S2_S2_S2_S2_)
        /*0458*/ 	.word	0x00000000


	//----- nvinfo : EIATTR_REGCOUNT
	.align		4
.L_185:
        /*045c*/ 	.byte	0x04, 0x2f
        /*045e*/ 	.short	(.L_187 - .L_186)
	.align		4
.L_186:
        /*0460*/ 	.word	index@(_Z34rwkv7_state_clampw_backward_kernelI13__nv_bfloat16Li4ELi16EEviiPT_S2_S2_S2_S2_S2_S2_PfS3_S3_S2_S2_S2_S2_S2_S2_)
        /*0464*/ 	.word	0x00000028


	//----- nvinfo : EIATTR_FRAME_SIZE
	.align		4
.L_187:
        /*0468*/ 	.byte	0x04, 0x11
        /*046a*/ 	.short	(.L_189 - .L_188)
	.align		4
.L_188:
        /*046c*/ 	.word	index@($__internal_4_$__cuda_sm20_rcp_rn_f32_slowpath)
        /*0470*/ 	.word	0x00000000


	//----- nvinfo : EIATTR_FRAME_SIZE
	.align		4
.L_189:
        /*0474*/ 	.byte	0x04, 0x11
        /*0476*/ 	.short	(.L_191 - .L_190)
	.align		4
.L_190:
        /*0478*/ 	.word	index@(_Z34rwkv7_state_clampw_backward_kernelI13__nv_bfloat16Li4ELi16EEviiPT_S2_S2_S2_S2_S2_S2_PfS3_S3_S2_S2_S2_S2_S2_S2_)
        /*047c*/ 	.word	0x00000000


	//----- nvinfo : EIATTR_REGCOUNT
	.align		4
.L_191:
        /*0480*/ 	.byte	0x04, 0x2f
        /*0482*/ 	.short	(.L_193 - .L_192)
	.align		4
.L_192:
        /*0484*/ 	.word	index@(_Z34rwkv7_state_clampw_backward_kernelI13__nv_bfloat16Li8ELi16EEviiPT_S2_S2_S2_S2_S2_S2_PfS3_S3_S2_S2_S2_S2_S2_S2_)
        /*0488*/ 	.word	0x00000040


	//----- nvinfo : EIATTR_FRAME_SIZE
	.align		4
.L_193:
        /*048c*/ 	.byte	0x04, 0x11
        /*048e*/ 	.short	(.L_195 - .L_194)
	.align		4
.L_194:
        /*0490*/ 	.word	index@($__internal_3_$__cuda_sm20_rcp_rn_f32_slowpath)
        /*0494*/ 	.word	0x00000000


	//----- nvinfo : EIATTR_FRAME_SIZE
	.align		4
.L_195:
        /*0498*/ 	.byte	0x04, 0x11
        /*049a*/ 	.short	(.L_197 - .L_196)
	.align		4
.L_196:
        /*049c*/ 	.word	index@(_Z34rwkv7_state_clampw_backward_kernelI13__nv_bfloat16Li8ELi16EEviiPT_S2_S2_S2_S2_S2_S2_PfS3_S3_S2_S2_S2_S2_S2_S2_)
        /*04a0*/ 	.word	0x00000000


	//----- nvinfo : EIATTR_REGCOUNT
	.align		4
.L_197:
        /*04a4*/ 	.byte	0x04, 0x2f
        /*04a6*/ 	.short	(.L_199 - .L_198)
	.align		4
.L_198:
        /*04a8*/ 	.word	index@(_Z34rwkv7_state_clampw_backward_kernelI13__nv_bfloat16Li16ELi16EEviiPT_S2_S2_S2_S2_S2_S2_PfS3_S3_S2_S2_S2_S2_S2_S2_)
        /*04ac*/ 	.word	0x0000006e


	//----- nvinfo : EIATTR_FRAME_SIZE
	.align		4
.L_199:
        /*04b0*/ 	.byte	0x04, 0x11
        /*04b2*/ 	.short	(.L_201 - .L_200)
	.align		4
.L_200:
        /*04b4*/ 	.word	index@($__internal_2_$__cuda_sm20_rcp_rn_f32_slowpath)
        /*04b8*/ 	.word	0x00000000


	//----- nvinfo : EIATTR_FRAME_SIZE
	.align		4
.L_201:
        /*04bc*/ 	.byte	0x04, 0x11
        /*04be*/ 	.short	(.L_203 - .L_202)
	.align		4
.L_202:
        /*04c0*/ 	.word	index@(_Z34rwkv7_state_clampw_backward_kernelI13__nv_bfloat16Li16ELi16EEviiPT_S2_S2_S2_S2_S2_S2_PfS3_S3_S2_S2_S2_S2_S2_S2_)
        /*04c4*/ 	.word	0x00000000


	//----- nvinfo : EIATTR_REGCOUNT
	.align		4
.L_203:
        /*04c8*/ 	.byte	0x04, 0x2f
        /*04ca*/ 	.short	(.L_205 - .L_204)
	.align		4
.L_204:
        /*04cc*/ 	.word	index@(_Z34rwkv7_state_clampw_backward_kernelI13__nv_bfloat16Li32ELi16EEviiPT_S2_S2_S2_S2_S2_S2_PfS3_S3_S2_S2_S2_S2_S2_S2_)
        /*04d0*/ 	.word	0x000000a6


	//----- nvinfo : EIATTR_FRAME_SIZE
	.align		4
.L_205:
        /*04d4*/ 	.byte	0x04, 0x11
        /*04d6*/ 	.short	(.L_207 - .L_206)
	.align		4
.L_206:
        /*04d8*/ 	.word	index@($__internal_1_$__cuda_sm20_rcp_rn_f32_slowpath)
        /*04dc*/ 	.word	0x00000000


	//----- nvinfo : EIATTR_FRAME_SIZE
	.align		4
.L_207:
        /*04e0*/ 	.byte	0x04, 0x11
        /*04e2*/ 	.short	(.L_209 - .L_208)
	.align		4
.L_208:
        /*04e4*/ 	.word	index@(_Z34rwkv7_state_clampw_backward_kernelI13__nv_bfloat16Li32ELi16EEviiPT_S2_S2_S2_S2_S2_S2_PfS3_S3_S2_S2_S2_S2_S2_S2_)
        /*04e8*/ 	.word	0x00000000


	//----- nvinfo : EIATTR_REGCOUNT
	.align		4
.L_209:
        /*04ec*/ 	.byte	0x04, 0x2f
        /*04ee*/ 	.short	(.L_211 - .L_210)
	.align		4
.L_210:
        /*04f0*/ 	.word	index@(_Z34rwkv7_state_clampw_backward_kernelI13__nv_bfloat16Li64ELi16EEviiPT_S2_S2_S2_S2_S2_S2_PfS3_S3_S2_S2_S2_S2_S2_S2_)
        /*04f4*/ 	.word	0x000000ff


	//----- nvinfo : EIATTR_FRAME_SIZE
	.align		4
.L_211:
        /*04f8*/ 	.byte	0x04, 0x11
        /*04fa*/ 	.short	(.L_213 - .L_212)
	.align		4
.L_212:
        /*04fc*/ 	.word	index@($__internal_0_$__cuda_sm20_rcp_rn_f32_slowpath)
        /*0500*/ 	.word	0x00000120


	//----- nvinfo : EIATTR_FRAME_SIZE
	.align		4
.L_213:
        /*0504*/ 	.byte	0x04, 0x11
        /*0506*/ 	.short	(.L_215 - .L_214)
	.align		4
.L_214:
        /*0508*/ 	.word	index@(_Z34rwkv7_state_clampw_backward_kernelI13__nv_bfloat16Li64ELi16EEviiPT_S2_S2_S2_S2_S2_S2_PfS3_S3_S2_S2_S2_S2_S2_S2_)
        /*050c*/ 	.word	0x00000120


	//----- nvinfo : EIATTR_MIN_STACK_SIZE
	.align		4
.L_215:
        /*0510*/ 	.byte	0x04, 0x12
        /*0512*/ 	.short	(.L_217 - .L_216)
	.align		4
.L_216:
        /*0514*/ 	.word	index@(_Z34rwkv7_state_clampw_backward_kernelI13__nv_bfloat16Li64ELi16EEviiPT_S2_S2_S2_S2_S2_S2_PfS3_S3_S2_S2_S2_S2_S2_S2_)
        /*0518*/ 	.word	0x00000120


	//----- nvinfo : EIATTR_MIN_STACK_SIZE
	.align		4
.L_217:
        /*051c*/ 	.byte	0x04, 0x12
        /*051e*/ 	.short	(.L_219 - .L_218)
	.align		4
.L_218:
        /*0520*/ 	.word	index@(_Z34rwkv7_state_clampw_backward_kernelI13__nv_bfloat16Li32ELi16EEviiPT_S2_S2_S2_S2_S2_S2_PfS3_S3_S2_S2_S2_S2_S2_S2_)
        /*0524*/ 	.word	0x00000000


	//----- nvinfo : EIATTR_MIN_STACK_SIZE
	.align		4
.L_219:
        /*0528*/ 	.byte	0x04, 0x12
        /*052a*/ 	.short	(.L_221 - .L_220)
	.align		4
.L_220:
        /*052c*/ 	.word	index@(_Z34rwkv7_state_clampw_backward_kernelI13__nv_bfloat16Li16ELi16EEviiPT_S2_S2_S2_S2_S2_S2_PfS3_S3_S2_S2_S2_S2_S2_S2_)
        /*0530*/ 	.word	0x00000000


	//----- nvinfo : EIATTR_MIN_STACK_SIZE
	.align		4
.L_221:
        /*0534*/ 	.byte	0x04, 0x12
        /*0536*/ 	.short	(.L_223 - .L_222)
	.align		4
.L_222:
        /*0538*/ 	.word	index@(_Z34rwkv7_state_clampw_backward_kernelI13__nv_bfloat16Li8ELi16EEviiPT_S2_S2_S2_S2_S2_S2_PfS3_S3_S2_S2_S2_S2_S2_S2_)
        /*053c*/ 	.word	0x00000000


	//----- nvinfo : EIATTR_MIN_STACK_SIZE
	.align		4
.L_223:
        /*0540*/ 	.byte	0x04, 0x12
        /*0542*/ 	.short	(.L_225 - .L_224)
	.align		4
.L_224:
        /*0544*/ 	.word	index@(_Z34rwkv7_state_clampw_backward_kernelI13__nv_bfloat16Li4ELi16EEviiPT_S2_S2_S2_S2_S2_S2_PfS3_S3_S2_S2_S2_S2_S2_S2_)
        /*0548*/ 	.word	0x00000000


	//----- nvinfo : EIATTR_MIN_STACK_SIZE
	.align		4
.L_225:
        /*054c*/ 	.byte	0x04, 0x12
        /*054e*/ 	.short	(.L_227 - .L_226)
	.align		4
.L_226:
        /*0550*/ 	.word	index@(_Z34rwkv7_state_clampw_backward_kernelI13__nv_bfloat16Li2ELi16EEviiPT_S2_S2_S2_S2_S2_S2_PfS3_S3_S2_S2_S2_S2_S2_S2_)
        /*0554*/ 	.word	0x00000000


	//----- nvinfo : EIATTR_MIN_STACK_SIZE
	.align		4
.L_227:
        /*0558*/ 	.byte	0x04, 0x12
        /*055a*/ 	.short	(.L_229 - .L_228)
	.align		4
.L_228:
        /*055c*/ 	.word	index@(_Z34rwkv7_state_clampw_backward_kernelI6__halfLi64ELi16EEviiPT_S2_S2_S2_S2_S2_S2_PfS3_S3_S2_S2_S2_S2_S2_S2_)
        /*0560*/ 	.word	0x00000120


	//----- nvinfo : EIATTR_MIN_STACK_SIZE
	.align		4
.L_229:
        /*0564*/ 	.byte	0x04, 0x12
        /*0566*/ 	.short	(.L_231 - .L_230)
	.align		4
.L_230:
        /*0568*/ 	.word	index@(_Z34rwkv7_state_clampw_backward_kernelI6__halfLi32ELi16EEviiPT_S2_S2_S2_S2_S2_S2_PfS3_S3_S2_S2_S2_S2_S2_S2_)
        /*056c*/ 	.word	0x00000000


	//----- nvinfo : EIATTR_MIN_STACK_SIZE
	.align		4
.L_231:
        /*0570*/ 	.byte	0x04, 0x12
        /*0572*/ 	.short	(.L_233 - .L_232)
	.align		4
.L_232:
        /*0574*/ 	.word	index@(_Z34rwkv7_state_clampw_backward_kernelI6__halfLi16ELi16EEviiPT_S2_S2_S2_S2_S2_S2_PfS3_S3_S2_S2_S2_S2_S2_S2_)
        /*0578*/ 	.word	0x00000000


	//----- nvinfo : EIATTR_MIN_STACK_SIZE
	.align		4
.L_233:
        /*057c*/ 	.byte	0x04, 0x12
        /*057e*/ 	.short	(.L_235 - .L_234)
	.align		4
.L_234:
        /*0580*/ 	.word	index@(_Z34rwkv7_state_clampw_backward_kernelI6__halfLi8ELi16EEviiPT_S2_S2_S2_S2_S2_S2_PfS3_S3_S2_S2_S2_S2_S2_S2_)
        /*0584*/ 	.word	0x00000000


	//----- nvinfo : EIATTR_MIN_STACK_SIZE
	.align		4
.L_235:
        /*0588*/ 	.byte	0x04, 0x12
        /*058a*/ 	.short	(.L_237 - .L_236)
	.align		4
.L_236:
        /*058c*/ 	.word	index@(_Z34rwkv7_state_clampw_backward_kernelI6__halfLi4ELi16EEviiPT_S2_S2_S2_S2_S2_S2_PfS3_S3_S2_S2_S2_S2_S2_S2_)
        /*0590*/ 	.word	0x00000000


	//----- nvinfo : EIATTR_MIN_STACK_SIZE
	.align		4
.L_237:
        /*0594*/ 	.byte	0x04, 0x12
        /*0596*/ 	.short	(.L_239 - .L_238)
	.align		4
.L_238:
        /*0598*/ 	.word	index@(_Z34rwkv7_state_clampw_backward_kernelI6__halfLi2ELi16EEviiPT_S2_S2_S2_S2_S2_S2_PfS3_S3_S2_S2_S2_S2_S2_S2_)
        /*059c*/ 	.word	0x00000000


	//----- nvinfo : EIATTR_MIN_STACK_SIZE
	.align		4
.L_239:
        /*05a0*/ 	.byte	0x04, 0x12
        /*05a2*/ 	.short	(.L_241 - .L_240)
	.align		4
.L_240:
        /*05a4*/ 	.word	index@(_Z34rwkv7_state_clampw_backward_kernelIfLi64ELi16EEviiPT_S1_S1_S1_S1_S1_S1_PfS2_S2_S1_S1_S1_S1_S1_S1_)
        /*05a8*/ 	.word	0x00000110


	//----- nvinfo : EIATTR_MIN_STACK_SIZE
	.align		4
.L_241:
        /*05ac*/ 	.byte	0x04, 0x12
        /*05ae*/ 	.short	(.L_243 - .L_242)
	.align		4
.L_242:
        /*05b0*/ 	.word	index@(_Z34rwkv7_state_clampw_backward_kernelIfLi32ELi16EEviiPT_S1_S1_S1_S1_S1_S1_PfS2_S2_S1_S1_S1_S1_S1_S1_)
        /*05b4*/ 	.word	0x00000000


	//----- nvinfo : EIATTR_MIN_STACK_SIZE
	.align		4
.L_243:
        /*05b8*/ 	.byte	0x04, 0x12
        /*05ba*/ 	.short	(.L_245 - .L_244)
	.align		4
.L_244:
        /*05bc*/ 	.word	index@(_Z34rwkv7_state_clampw_backward_kernelIfLi16ELi16EEviiPT_S1_S1_S1_S1_S1_S1_PfS2_S2_S1_S1_S1_S1_S1_S1_)
        /*05c0*/ 	.word	0x00000000


	//----- nvinfo : EIATTR_MIN_STACK_SIZE
	.align		4
.L_245:
        /*05c4*/ 	.byte	0x04, 0x12
        /*05c6*/ 	.short	(.L_247 - .L_246)
	.align		4
.L_246:
        /*05c8*/ 	.word	index@(_Z34rwkv7_state_clampw_backward_kernelIfLi8ELi16EEviiPT_S1_S1_S1_S1_S1_S1_PfS2_S2_S1_S1_S1_S1_S1_S1_)
        /*05cc*/ 	.word	0x00000000


	//----- nvinfo : EIATTR_MIN_STACK_SIZE
	.align		4
.L_247:
        /*05d0*/ 	.byte	0x04, 0x12
        /*05d2*/ 	.short	(.L_249 - .L_248)
	.align		4
.L_248:
        /*05d4*/ 	.word	index@(_Z34rwkv7_state_clampw_backward_kernelIfLi4ELi16EEviiPT_S1_S1_S1_S1_S1_S1_PfS2_S2_S1_S1_S1_S1_S1_S1_)
        /*05d8*/ 	.word	0x00000000


	//----- nvinfo : EIATTR_MIN_STACK_SIZE
	.align		4
.L_249:
        /*05dc*/ 	.byte	0x04, 0x12
        /*05de*/ 	.short	(.L_251 - .L_250)
	.align		4
.L_250:
        /*05e0*/ 	.word	index@(_Z34rwkv7_state_clampw_backward_kernelIfLi2ELi16EEviiPT_S1_S1_S1_S1_S1_S1_PfS2_S2_S1_S1_S1_S1_S1_S1_)
        /*05e4*/ 	.word	0x00000000


	//----- nvinfo : EIATTR_MIN_STACK_SIZE
	.align		4
.L_251:
        /*05e8*/ 	.byte	0x04, 0x12
        /*05ea*/ 	.short	(.L_253 - .L_252)
	.align		4
.L_252:
        /*05ec*/ 	.word	index@(_Z33rwkv7_state_clampw_forward_kernelI13__nv_bfloat16Li64ELi16EEviiPfPT_S3_S3_S3_S3_S3_S3_S1_S1_)
        /*05f0*/ 	.word	0x00000000


	//----- nvinfo : EIATTR_MIN_STACK_SIZE
	.align		4
.L_253:
        /*05f4*/ 	.byte	0x04, 0x12
        /*05f6*/ 	.short	(.L_255 - .L_254)
	.align		4
.L_254:
        /*05f8*/ 	.word	index@(_Z33rwkv7_state_clampw_forward_kernelI13__nv_bfloat16Li32ELi16EEviiPfPT_S3_S3_S3_S3_S3_S3_S1_S1_)
        /*05fc*/ 	.word	0x00000000


	//----- nvinfo : EIATTR_MIN_STACK_SIZE
	.align		4
.L_255:
        /*0600*/ 	.byte	0x04, 0x12
        /*0602*/ 	.short	(.L_257 - .L_256)
	.align		4
.L_256:
        /*0604*/ 	.word	index@(_Z33rwkv7_state_clampw_forward_kernelI13__nv_bfloat16Li16ELi16EEviiPfPT_S3_S3_S3_S3_S3_S3_S1_S1_)
        /*0608*/ 	.word	0x00000000


	//----- nvinfo : EIATTR_MIN_STACK_SIZE
	.align		4
.L_257:
        /*060c*/ 	.byte	0x04, 0x12
        /*060e*/ 	.short	(.L_259 - .L_258)
	.align		4
.L_258:
        /*0610*/ 	.word	index@(_Z33rwkv7_state_clampw_forward_kernelI13__nv_bfloat16Li8ELi16EEviiPfPT_S3_S3_S3_S3_S3_S3_S1_S1_)
        /*0614*/ 	.word	0x00000000


	//----- nvinfo : EIATTR_MIN_STACK_SIZE
	.align		4
.L_259:
        /*0618*/ 	.byte	0x04, 0x12
        /*061a*/ 	.short	(.L_261 - .L_260)
	.align		4
.L_260:
        /*061c*/ 	.word	index@(_Z33rwkv7_state_clampw_forward_kernelI13__nv_bfloat16Li4ELi16EEviiPfPT_S3_S3_S3_S3_S3_S3_S1_S1_)
        /*0620*/ 	.word	0x00000000


	//----- nvinfo : EIATTR_MIN_STACK_SIZE
	.align		4
.L_261:
        /*0624*/ 	.byte	0x04, 0x12
        /*0626*/ 	.short	(.L_263 - .L_262)
	.align		4
.L_262:
        /*0628*/ 	.word	index@(_Z33rwkv7_state_clampw_forward_kernelI13__nv_bfloat16Li2ELi16EEviiPfPT_S3_S3_S3_S3_S3_S3_S1_S1_)
        /*062c*/ 	.word	0x00000000


	//----- nvinfo : EIATTR_MIN_STACK_SIZE
	.align		4
.L_263:
        /*0630*/ 	.byte	0x04, 0x12
        /*0632*/ 	.short	(.L_265 - .L_264)
	.align		4
.L_264:
        /*0634*/ 	.word	index@(_Z33rwkv7_state_clampw_forward_kernelI6__halfLi64ELi16EEviiPfPT_S3_S3_S3_S3_S3_S3_S1_S1_)
        /*0638*/ 	.word	0x00000000


	//----- nvinfo : EIATTR_MIN_STACK_SIZE
	.align		4
.L_265:
        /*063c*/ 	.byte	0x04, 0x12
        /*063e*/ 	.short	(.L_267 - .L_266)
	.align		4
.L_266:
        /*0640*/ 	.word	index@(_Z33rwkv7_state_clampw_forward_kernelI6__halfLi32ELi16EEviiPfPT_S3_S3_S3_S3_S3_S3_S1_S1_)
        /*0644*/ 	.word	0x00000000


	//----- nvinfo : EIATTR_MIN_STACK_SIZE
	.align		4
.L_267:
        /*0648*/ 	.byte	0x04, 0x12
        /*064a*/ 	.short	(.L_269 - .L_268)
	.align		4
.L_268:
        /*064c*/ 	.word	index@(_Z33rwkv7_state_clampw_forward_kernelI6__halfLi16ELi16EEviiPfPT_S3_S3_S3_S3_S3_S3_S1_S1_)
        /*0650*/ 	.word	0x00000000


	//----- nvinfo : EIATTR_MIN_STACK_SIZE
	.align		4
.L_269:
        /*0654*/ 	.byte	0x04, 0x12
        /*0656*/ 	.short	(.L_271 - .L_270)
	.align		4
.L_270:
        /*0658*/ 	.word	index@(_Z33rwkv7_state_clampw_forward_kernelI6__halfLi8ELi16EEviiPfPT_S3_S3_S3_S3_S3_S3_S1_S1_)
        /*065c*/ 	.word	0x00000000


	//----- nvinfo : EIATTR_MIN_STACK_SIZE
	.align		4
.L_271:
        /*0660*/ 	.byte	0x04, 0x12
        /*0662*/ 	.short	(.L_273 - .L_272)
	.align		4
.L_272:
        /*0664*/ 	.word	index@(_Z33rwkv7_state_clampw_forward_kernelI6__halfLi4ELi16EEviiPfPT_S3_S3_S3_S3_S3_S3_S1_S1_)
        /*0668*/ 	.word	0x00000000


	//----- nvinfo : EIATTR_MIN_STACK_SIZE
	.align		4
.L_273:
        /*066c*/ 	.byte	0x04, 0x12
        /*066e*/ 	.short	(.L_275 - .L_274)
	.align		4
.L_274:
        /*0670*/ 	.word	index@(_Z33rwkv7_state_clampw_forward_kernelI6__halfLi2ELi16EEviiPfPT_S3_S3_S3_S3_S3_S3_S1_S1_)
        /*0674*/ 	.word	0x00000000


	//----- nvinfo : EIATTR_MIN_STACK_SIZE
	.align		4
.L_275:
        /*0678*/ 	.byte	0x04, 0x12
        /*067a*/ 	.short	(.L_277 - .L_276)
	.align		4
.L_276:
        /*067c*/ 	.word	index@(_Z33rwkv7_state_clampw_forward_kernelIfLi64ELi16EEviiPfPT_S2_S2_S2_S2_S2_S2_S0_S0_)
        /*0680*/ 	.word	0x00000000


	//----- nvinfo : EIATTR_MIN_STACK_SIZE
	.align		4
.L_277:
        /*0684*/ 	.byte	0x04, 0x12
        /*0686*/ 	.short	(.L_279 - .L_278)
	.align		4
.L_278:
        /*0688*/ 	.word	index@(_Z33rwkv7_state_clampw_forward_kernelIfLi32ELi16EEviiPfPT_S2_S2_S2_S2_S2_S2_S0_S0_)
        /*068c*/ 	.word	0x00000000


	//----- nvinfo : EIATTR_MIN_STACK_SIZE
	.align		4
.L_279:
        /*0690*/ 	.byte	0x04, 0x12
        /*0692*/ 	.short	(.L_281 - .L_280)
	.align		4
.L_280:
        /*0694*/ 	.word	index@(_Z33rwkv7_state_clampw_forward_kernelIfLi16ELi16EEviiPfPT_S2_S2_S2_S2_S2_S2_S0_S0_)
        /*0698*/ 	.word	0x00000000


	//----- nvinfo : EIATTR_MIN_STACK_SIZE
	.align		4
.L_281:
        /*069c*/ 	.byte	0x04, 0x12
        /*069e*/ 	.short	(.L_283 - .L_282)
	.align		4
.L_282:
        /*06a0*/ 	.word	index@(_Z33rwkv7_state_clampw_forward_kernelIfLi8ELi16EEviiPfPT_S2_S2_S2_S2_S2_S2_S0_S0_)
        /*06a4*/ 	.word	0x00000000


	//----- nvinfo : EIATTR_MIN_STACK_SIZE
	.align		4
.L_283:
        /*06a8*/ 	.byte	0x04, 0x12
        /*06aa*/ 	.short	(.L_285 - .L_284)
	.align		4
.L_284:
        /*06ac*/ 	.word	index@(_Z33rwkv7_state_clampw_forward_kernelIfLi4ELi16EEviiPfPT_S2_S2_S2_S2_S2_S2_S0_S0_)
        /*06b0*/ 	.word	0x00000000


	//----- nvinfo : EIATTR_MIN_STACK_SIZE
	.align		4
.L_285:
        /*06b4*/ 	.byte	0x04, 0x12
        /*06b6*/ 	.short	(.L_287 - .L_286)
	.align		4
.L_286:
        /*06b8*/ 	.word	index@(_Z33rwkv7_state_clampw_forward_kernelIfLi2ELi16EEviiPfPT_S2_S2_S2_S2_S2_S2_S0_S0_)
        /*06bc*/ 	.word	0x00000000
.L_287:


//--------------------- .nv.compat                --------------------------
	.section	.nv.compat,"",@"SHT_CUDA_COMPAT_INFO"
	.align	4
        /*0000*/ 	.byte	0x02, 0x09, 0x00, 0x00, 0x02, 0x02, 0x01, 0x00, 0x02, 0x05, 0x05, 0x00, 0x03, 0x07, 0x01, 0x01
        /*0010*/ 	.byte	0x02, 0x03, 0x00, 0x00, 0x02, 0x06, 0x01, 0x00, 0x04, 0x0b, 0x08, 0x00, 0x01, 0x00, 0x00, 0x00
        /*0020*/ 	.byte	0x00, 0x00, 0x00, 0x00


//--------------------- .nv.info._Z34rwkv7_state_clampw_backward_kernelI13__nv_bfloat16Li64ELi16EEviiPT_S2_S2_S2_S2_S2_S2_PfS3_S3_S2_S2_S2_S2_S2_S2_ --------------------------
	.section	.nv.info._Z34rwkv7_state_clampw_backward_kernelI13__nv_bfloat16Li64ELi16EEviiPT_S2_S2_S2_S2_S2_S2_PfS3_S3_S2_S2_S2_S2_S2_S2_,"",@"SHT_CUDA_INFO"
	.sectionflags	@""
	.align	4


	//----- nvinfo : EIATTR_CUDA_API_VERSION
	.align		4
        /*0000*/ 	.byte	0x04, 0x37
        /*0002*/ 	.short	(.L_289 - .L_288)
.L_288:
        /*0004*/ 	.word	0x00000082


	//----- nvinfo : EIATTR_KPARAM_INFO
	.align		4
.L_289:
        /*0008*/ 	.byte	0x04, 0x17
        /*000a*/ 	.short	(.L_291 - .L_290)
.L_290:
        /*000c*/ 	.word	0x00000000
        /*0010*/ 	.short	0x0011
        /*0012*/ 	.short	0x0080
        /*0014*/ 	.byte	0x00, 0xf5, 0x21, 0x00


	//----- nvinfo : EIATTR_KPARAM_INFO
	.align		4
.L_291:
        /*0018*/ 	.byte	0x04, 0x17
        /*001a*/ 	.short	(.L_293 - .L_292)
.L_292:
        /*001c*/ 	.word	0x00000000
        /*0020*/ 	.short	0x0010
        /*0022*/ 	.short	0x0078
        /*0024*/ 	.byte	0x00, 0xf5, 0x21, 0x00


	//----- nvinfo : EIATTR_KPARAM_INFO
	.align		4
.L_293:
        /*0028*/ 	.byte	0x04, 0x17
        /*002a*/ 	.short	(.L_295 - .L_294)
.L_294:
        /*002c*/ 	.word	0x00000000
        /*0030*/ 	.short	0x000f
        /*0032*/ 	.short	0x0070
        /*0034*/ 	.byte	0x00, 0xf5, 0x21, 0x00


	//----- nvinfo : EIATTR_KPARAM_INFO
	.align		4
.L_295:
        /*0038*/ 	.byte	0x04, 0x17
        /*003a*/ 	.short	(.L_297 - .L_296)
.L_296:
        /*003c*/ 	.word	0x00000000
        /*0040*/ 	.short	0x000e
        /*0042*/ 	.short	0x0068
        /*0044*/ 	.byte	0x00, 0xf5, 0x21, 0x00


	//----- nvinfo : EIATTR_KPARAM_INFO
	.align		4
.L_297:
        /*0048*/ 	.byte	0x04, 0x17
        /*004a*/ 	.short	(.L_299 - .L_298)
.L_298:
        /*004c*/ 	.word	0x00000000
        /*0050*/ 	.short	0x000d
        /*0052*/ 	.short	0x0060
        /*0054*/ 	.byte	0x00, 0xf5, 0x21, 0x00


	//----- nvinfo : EIATTR_KPARAM_INFO
	.align		4
.L_299:
        /*0058*/ 	.byte	0x04, 0x17
        /*005a*/ 	.short	(.L_301 - .L_300)
.L_300:
        /*005c*/ 	.word	0x00000000
        /*0060*/ 	.short	0x000c
        /*0062*/ 	.short	0x0058
        /*0064*/ 	.byte	0x00, 0xf5, 0x21, 0x00


	//----- nvinfo : EIATTR_KPARAM_INFO
	.align		4
.L_301:
        /*0068*/ 	.byte	0x04, 0x17
        /*006a*/ 	.short	(.L_303 - .L_302)
.L_302:
        /*006c*/ 	.word	0x00000000
        /*0070*/ 	.short	0x000b
        /*0072*/ 	.short	0x0050
        /*0074*/ 	.byte	0x00, 0xf5, 0x21, 0x00


	//----- nvinfo : EIATTR_KPARAM_INFO
	.align		4
.L_303:
        /*0078*/ 	.byte	0x04, 0x17
        /*007a*/ 	.short	(.L_305 - .L_304)
.L_304:
        /*007c*/ 	.word	0x00000000
        /*0080*/ 	.short	0x000a
        /*0082*/ 	.short	0x0048
        /*0084*/ 	.byte	0x00, 0xf5, 0x21, 0x00


	//----- nvinfo : EIATTR_KPARAM_INFO
	.align		4
.L_305:
        /*0088*/ 	.byte	0x04, 0x17
        /*008a*/ 	.short	(.L_307 - .L_306)
.L_306:
        /*008c*/ 	.word	0x00000000
        /*0090*/ 	.short	0x0009
        /*0092*/ 	.short	0x0040
        /*0094*/ 	.byte	0x00, 0xf5, 0x21, 0x00


	//----- nvinfo : EIATTR_KPARAM_INFO
	.align		4
.L_307:
        /*0098*/ 	.byte	0x04, 0x17
        /*009a*/ 	.short	(.L_309 - .L_308)
.L_308:
        /*009c*/ 	.word	0x00000000
        /*00a0*/ 	.short	0x0008
        /*00a2*/ 	.short	0x0038
        /*00a4*/ 	.byte	0x00, 0xf5, 0x21, 0x00


	//----- nvinfo : EIATTR_KPARAM_INFO
	.align		4
.L_309:
        /*00a8*/ 	.byte	0x04, 0x17
        /*00aa*/ 	.short	(.L_311 - .L_310)
.L_310:
        /*00ac*/ 	.word	0x00000000
        /*00b0*/ 	.short	0x0007
        /*00b2*/ 	.short	0x0030
        /*00b4*/ 	.byte	0x00, 0xf5, 0x21, 0x00


	//----- nvinfo : EIATTR_KPARAM_INFO
	.align		4
.L_311:
        /*00b8*/ 	.byte	0x04, 0x17
        /*00ba*/ 	.short	(.L_313 - .L_312)
.L_312:
        /*00bc*/ 	.word	0x00000000
        /*00c0*/ 	.short	0x0006
        /*00c2*/ 	.short	0x0028
        /*00c4*/ 	.byte	0x00, 0xf5, 0x21, 0x00


	//----- nvinfo : EIATTR_KPARAM_INFO
	.align		4
.L_313:
        /*00c8*/ 	.byte	0x04, 0x17
        /*00ca*/ 	.short	(.L_315 - .L_314)
.L_314:
        /*00cc*/ 	.word	0x00000000
        /*00d0*/ 	.short	0x0005
        /*00d2*/ 	.short	0x0020
        /*00d4*/ 	.byte	0x00, 0xf5, 0x21, 0x00


	//----- nvinfo : EIATTR_KPARAM_INFO
	.align		4
.L_315:
        /*00d8*/ 	.byte	0x04, 0x17
        /*00da*/ 	.short	(.L_317 - .L_316)
.L_316:
        /*00dc*/ 	.word	0x00000000
        /*00e0*/ 	.short	0x0004
        /*00e2*/ 	.short	0x0018
        /*00e4*/ 	.byte	0x00, 0xf5, 0x21, 0x00


	//----- nvinfo : EIATTR_KPARAM_INFO
	.align		4
.L_317:
        /*00e8*/ 	.byte	0x04, 0x17
        /*00ea*/ 	.short	(.L_319 - .L_318)
.L_318:
        /*00ec*/ 	.word	0x00000000
        /*00f0*/ 	.short	0x0003
        /*00f2*/ 	.short	0x0010
        /*00f4*/ 	.byte	0x00, 0xf5, 0x21, 0x00


	//----- nvinfo : EIATTR_KPARAM_INFO
	.align		4
.L_319:
        /*00f8*/ 	.byte	0x04, 0x17
        /*00fa*/ 	.short	(.L_321 - .L_320)
.L_320:
        /*00fc*/ 	.word	0x00000000
        /*0100*/ 	.short	0x0002
        /*0102*/ 	.short	0x0008
        /*0104*/ 	.byte	0x00, 0xf5, 0x21, 0x00


	//----- nvinfo : EIATTR_KPARAM_INFO
	.align		4
.L_321:
        /*0108*/ 	.byte	0x04, 0x17
        /*010a*/ 	.short	(.L_323 - .L_322)
.L_322:
        /*010c*/ 	.word	0x00000000
        /*0110*/ 	.short	0x0001
        /*0112*/ 	.short	0x0004
        /*0114*/ 	.byte	0x00, 0xf0, 0x11, 0x00


	//----- nvinfo : EIATTR_KPARAM_INFO
	.align		4
.L_323:
        /*0118*/ 	.byte	0x04, 0x17
        /*011a*/ 	.short	(.L_325 - .L_324)
.L_324:
        /*011c*/ 	.word	0x00000000
        /*0120*/ 	.short	0x0000
        /*0122*/ 	.short	0x0000
        /*0124*/ 	.byte	0x00, 0xf0, 0x11, 0x00


	//----- nvinfo : EIATTR_SPARSE_MMA_MASK
	.align		4
.L_325:
        /*0128*/ 	.byte	0x03, 0x50
        /*012a*/ 	.short	0x0000


	//----- nvinfo : EIATTR_MAXREG_COUNT
	.align		4
        /*012c*/ 	.byte	0x03, 0x1b
        /*012e*/ 	.short	0x00ff


	//----- nvinfo : EIATTR_NUM_BARRIERS
	.align		4
        /*0130*/ 	.byte	0x02, 0x4c
        /*0132*/ 	.byte	0x01
	.zero		1


	//----- nvinfo : EIATTR_ANNOTATIONS
	.align		4
        /*0134*/ 	.byte	0x04, 0x55
        /*0136*/ 	.short	(.L_327 - .L_326)


	//   ....[0]....
.L_326:
        /*0138*/ 	.word	0x00000001
        /*013c*/ 	.byte	0x70, 0x00, 0x00, 0x00, 0x01, 0x00, 0x00, 0x00, 0x90, 0x00, 0x00, 0x00, 0x01, 0x00, 0x00, 0x00
        /* <DEDUP_REMOVED lines=165> */
        /*0b9c*/ 	.byte	0xe0, 0x75, 0x00, 0x00, 0x01, 0x00, 0x00, 0x00, 0x00, 0x76, 0x00, 0x00


	//----- nvinfo : EIATTR_MERCURY_ISA_VERSION
	.align		4
.L_327:
        /*0ba8*/ 	.byte	0x03, 0x5f
        /*0baa*/ 	.short	0x0101


	//----- nvinfo : EIATTR_VRC_CTA_INIT_COUNT
	.align		4
        /*0bac*/ 	.byte	0x02, 0x4a
	.zero		1
	.zero		1


	//----- nvinfo : EIATTR_EXIT_INSTR_OFFSETS
	.align		4
        /*0bb0*/ 	.byte	0x04, 0x1c
        /*0bb2*/ 	.short	(.L_329 - .L_328)


	//   ....[0]....
.L_328:
        /*0bb4*/ 	.word	0x00007830


	//----- nvinfo : EIATTR_CRS_STACK_SIZE
	.align		4
.L_329:
        /*0bb8*/ 	.byte	0x04, 0x1e
        /*0bba*/ 	.short	(.L_331 - .L_330)
.L_330:
        /*0bbc*/ 	.word	0x00000000


	//----- nvinfo : EIATTR_CBANK_PARAM_SIZE
	.align		4
.L_331:
        /*0bc0*/ 	.byte	0x03, 0x19
        /*0bc2*/ 	.short	0x0088


	//----- nvinfo : EIATTR_PARAM_CBANK
	.align		4
        /*0bc4*/ 	.byte	0x04, 0x0a
        /*0bc6*/ 	.short	(.L_333 - .L_332)
	.align		4
.L_332:
        /*0bc8*/ 	.word	index@(.nv.constant0._Z34rwkv7_state_clampw_backward_kernelI13__nv_bfloat16Li64ELi16EEviiPT_S2_S2_S2_S2_S2_S2_PfS3_S3_S2_S2_S2_S2_S2_S2_)
        /*0bcc*/ 	.short	0x0380
        /*0bce*/ 	.short	0x0088


	//----- nvinfo : EIATTR_SW_WAR
	.align		4
.L_333:
        /*0bd0*/ 	.byte	0x04, 0x36
        /*0bd2*/ 	.short	(.L_335 - .L_334)
.L_334:
        /*0bd4*/ 	.word	0x00000008
.L_335:


//--------------------- .nv.info._Z34rwkv7_state_clampw_backward_kernelI13__nv_bfloat16Li32ELi16EEviiPT_S2_S2_S2_S2_S2_S2_PfS3_S3_S2_S2_S2_S2_S2_S2_ --------------------------
	.section	.nv.info._Z34rwkv7_state_clampw_backward_kernelI13__nv_bfloat16Li32ELi16EEviiPT_S2_S2_S2_S2_S2_S2_PfS3_S3_S2_S2_S2_S2_S2_S2_,"",@"SHT_CUDA_INFO"
	.sectionflags	@""
	.align	4


	//----- nvinfo : EIATTR_CUDA_API_VERSION
	.align		4
        /*0000*/ 	.byte	0x04, 0x37
        /*0002*/ 	.short	(.L_337 - .L_336)
.L_336:
        /*0004*/ 	.word	0x00000082


	//----- nvinfo : EIATTR_KPARAM_INFO
	.align		4
.L_337:
        /*0008*/ 	.byte	0x04, 0x17
        /*000a*/ 	.short	(.L_339 - .L_338)
.L_338:
        /*000c*/ 	.word	0x00000000
        /*0010*/ 	.short	0x0011
        /*0012*/ 	.short	0x0080
        /*0014*/ 	.byte	0x00, 0xf5, 0x21, 0x00


	//----- nvinfo : EIATTR_KPARAM_INFO
	.align		4
.L_339:
        /*0018*/ 	.byte	0x04, 0x17
        /*001a*/ 	.short	(.L_341 - .L_340)
.L_340:
        /*001c*/ 	.word	0x00000000
        /*0020*/ 	.short	0x0010
        /*0022*/ 	.short	0x0078
        /*0024*/ 	.byte	0x00, 0xf5, 0x21, 0x00


	//----- nvinfo : EIATTR_KPARAM_INFO
	.align		4
.L_341:
        /*0028*/ 	.byte	0x04, 0x17
        /*002a*/ 	.short	(.L_343 - .L_342)
.L_342:
        /*002c*/ 	.word	0x00000000
        /*0030*/ 	.short	0x000f
        /*0032*/ 	.short	0x0070
        /*0034*/ 	.byte	0x00, 0xf5, 0x21, 0x00


	//----- nvinfo : EIATTR_KPARAM_INFO
	.align		4
.L_343:
        /*0038*/ 	.byte	0x04, 0x17
        /*003a*/ 	.short	(.L_345 - .L_344)
.L_344:
        /*003c*/ 	.word	0x00000000
        /*0040*/ 	.short	0x000e
        /*0042*/ 	.short	0x0068
        /*0044*/ 	.byte	0x00, 0xf5, 0x21, 0x00


	//----- nvinfo : EIATTR_KPARAM_INFO
	.align		4
.L_345:
        /*0048*/ 	.byte	0x04, 0x17
        /*004a*/ 	.short	(.L_347 - .L_346)
.L_346:
        /*004c*/ 	.word	0x00000000
        /*0050*/ 	.short	0x000d
        /*0052*/ 	.short	0x0060
        /*0054*/ 	.byte	0x00, 0xf5, 0x21, 0x00


	//----- nvinfo : EIATTR_KPARAM_INFO
	.align		4
.L_347:
        /*0058*/ 	.byte	0x04, 0x17
        /*005a*/ 	.short	(.L_349 - .L_348)
.L_348:
        /*005c*/ 	.word	0x00000000
        /*0060*/ 	.short	0x000c
        /*0062*/ 	.short	0x0058
        /*0064*/ 	.byte	0x00, 0xf5, 0x21, 0x00


	//----- nvinfo : EIATTR_KPARAM_INFO
	.align		4
.L_349:
        /*0068*/ 	.byte	0x04, 0x17
        /*006a*/ 	.short	(.L_351 - .L_350)
.L_350:
        /*006c*/ 	.word	0x00000000
        /*0070*/ 	.short	0x000b
        /*0072*/ 	.short	0x0050
        /*0074*/ 	.byte	0x00, 0xf5, 0x21, 0x00


	//----- nvinfo : EIATTR_KPARAM_INFO
	.align		4
.L_351:
        /*0078*/ 	.byte	0x04, 0x17
        /*007a*/ 	.short	(.L_353 - .L_352)
.L_352:
        /*007c*/ 	.word	0x00000000
        /*0080*/ 	.short	0x000a
        /*0082*/ 	.short	0x0048
        /*0084*/ 	.byte	0x00, 0xf5, 0x21, 0x00


	//----- nvinfo : EIATTR_KPARAM_INFO
	.align		4
.L_353:
        /*0088*/ 	.byte	0x04, 0x17
        /*008a*/ 	.short	(.L_355 - .L_354)
.L_354:
        /*008c*/ 	.word	0x00000000
        /*0090*/ 	.short	0x0009
        /*0092*/ 	.short	0x0040
        /*0094*/ 	.byte	0x00, 0xf5, 0x21, 0x00


	//----- nvinfo : EIATTR_KPARAM_INFO
	.align		4
.L_355:
        /*0098*/ 	.byte	0x04, 0x17
        /*009a*/ 	.short	(.L_357 - .L_356)
.L_356:
        /*009c*/ 	.word	0x00000000
        /*00a0*/ 	.short	0x0008
        /*00a2*/ 	.short	0x0038
        /*00a4*/ 	.byte	0x00, 0xf5, 0x21, 0x00


	//----- nvinfo : EIATTR_KPARAM_INFO
	.align		4
.L_357:
        /*00a8*/ 	.byte	0x04, 0x17
        /*00aa*/ 	.short	(.L_359 - .L_358)
.L_358:
        /*00ac*/ 	.word	0x00000000
        /*00b0*/ 	.short	0x0007
        /*00b2*/ 	.short	0x0030
        /*00b4*/ 	.byte	0x00, 0xf5, 0x21, 0x00


	//----- nvinfo : EIATTR_KPARAM_INFO
	.align		4
.L_359:
        /*00b8*/ 	.byte	0x04, 0x17
        /*00ba*/ 	.short	(.L_361 - .L_360)
.L_360:
        /*00bc*/ 	.word	0x00000000
        /*00c0*/ 	.short	0x0006
        /*00c2*/ 	.short	0x0028
        /*00c4*/ 	.byte	0x00, 0xf5, 0x21, 0x00


	//----- nvinfo : EIATTR_KPARAM_INFO
	.align		4
.L_361:
        /*00c8*/ 	.byte	0x04, 0x17
        /*00ca*/ 	.short	(.L_363 - .L_362)
.L_362:
        /*00cc*/ 	.word	0x00000000
        /*00d0*/ 	.short	0x0005
        /*00d2*/ 	.short	0x0020
        /*00d4*/ 	.byte	0x00, 0xf5, 0x21, 0x00


	//----- nvinfo : EIATTR_KPARAM_INFO
	.align		4
.L_363:
        /*00d8*/ 	.byte	0x04, 0x17
        /*00da*/ 	.short	(.L_365 - .L_364)
.L_364:
        /*00dc*/ 	.word	0x00000000
        /*00e0*/ 	.short	0x0004
        /*00e2*/ 	.short	0x0018
        /*00e4*/ 	.byte	0x00, 0xf5, 0x21, 0x00


	//----- nvinfo : EIATTR_KPARAM_INFO
	.align		4
.L_365:
        /*00e8*/ 	.byte	0x04, 0x17
        /*00ea*/ 	.short	(.L_367 - .L_366)
.L_366:
        /*00ec*/ 	.word	0x00000000
        /*00f0*/ 	.short	0x0003
        /*00f2*/ 	.short	0x0010
        /*00f4*/ 	.byte	0x00, 0xf5, 0x21, 0x00


	//----- nvinfo : EIATTR_KPARAM_INFO
	.align		4
.L_367:
        /*00f8*/ 	.byte	0x04, 0x17
        /*00fa*/ 	.short	(.L_369 - .L_368)
.L_368:
        /*00fc*/ 	.word	0x00000000
        /*0100*/ 	.short	0x0002
        /*0102*/ 	.short	0x0008
        /*0104*/ 	.byte	0x00, 0xf5, 0x21, 0x00


	//----- nvinfo : EIATTR_KPARAM_INFO
	.align		4
.L_369:
        /*0108*/ 	.byte	0x04, 0x17
        /*010a*/ 	.short	(.L_371 - .L_370)
.L_370:
        /*010c*/ 	.word	0x00000000
        /*0110*/ 	.short	0x0001
        /*0112*/ 	.short	0x0004
        /*0114*/ 	.byte	0x00, 0xf0, 0x11, 0x00


	//----- nvinfo : EIATTR_KPARAM_INFO
	.align		4
.L_371:
        /*0118*/ 	.byte	0x04, 0x17
        /*011a*/ 	.short	(.L_373 - .L_372)
.L_372:
        /*011c*/ 	.word	0x00000000
        /*0120*/ 	.short	0x0000
        /*0122*/ 	.short	0x0000
        /*0124*/ 	.byte	0x00, 0xf0, 0x11, 0x00


	//----- nvinfo : EIATTR_SPARSE_MMA_MASK
	.align		4
.L_373:
        /*0128*/ 	.byte	0x03, 0x50
        /*012a*/ 	.short	0x0000


	//----- nvinfo : EIATTR_MAXREG_COUNT
	.align		4
        /*012c*/ 	.byte	0x03, 0x1b
        /*012e*/ 	.short	0x00ff


	//----- nvinfo : EIATTR_NUM_BARRIERS
	.align		4
        /*0130*/ 	.byte	0x02, 0x4c
        /*0132*/ 	.byte	0x01
	.zero		1


	//----- nvinfo : EIATTR_MERCURY_ISA_VERSION
	.align		4
        /*0134*/ 	.byte	0x03, 0x5f
        /*0136*/ 	.short	0x0101


	//----- nvinfo : EIATTR_VRC_CTA_INIT_COUNT
	.align		4
        /*0138*/ 	.byte	0x02, 0x4a
	.zero		1
	.zero		1


	//----- nvinfo : EIATTR_EXIT_INSTR_OFFSETS
	.align		4
        /*013c*/ 	.byte	0x04, 0x1c
        /*013e*/ 	.short	(.L_375 - .L_374)


	//   ....[0]....
.L_374:
        /*0140*/ 	.word	0x00003a00


	//----- nvinfo : EIATTR_CRS_STACK_SIZE
	.align		4
.L_375:
        /*0144*/ 	.byte	0x04, 0x1e
        /*0146*/ 	.short	(.L_377 - .L_376)
.L_376:
        /*0148*/ 	.word	0x00000000


	//----- nvinfo : EIATTR_CBANK_PARAM_SIZE
	.align		4
.L_377:
        /*014c*/ 	.byte	0x03, 0x19
        /*014e*/ 	.short	0x0088


	//----- nvinfo : EIATTR_PARAM_CBANK
	.align		4
        /*0150*/ 	.byte	0x04, 0x0a
        /*0152*/ 	.short	(.L_379 - .L_378)
	.align		4
.L_378:
        /*0154*/ 	.word	index@(.nv.constant0._Z34rwkv7_state_clampw_backward_kernelI13__nv_bfloat16Li32ELi16EEviiPT_S2_S2_S2_S2_S2_S2_PfS3_S3_S2_S2_S2_S2_S2_S2_)
        /*0158*/ 	.short	0x0380
        /*015a*/ 	.short	0x0088


	//----- nvinfo : EIATTR_SW_WAR
	.align		4
.L_379:
        /*015c*/ 	.byte	0x04, 0x36
        /*015e*/ 	.short	(.L_381 - .L_380)
.L_380:
        /*0160*/ 	.word	0x00000008
.L_381:


//--------------------- .nv.info._Z34rwkv7_state_clampw_backward_kernelI13__nv_bfloat16Li16ELi16EEviiPT_S2_S2_S2_S2_S2_S2_PfS3_S3_S2_S2_S2_S2_S2_S2_ --------------------------
	.section	.nv.info._Z34rwkv7_state_clampw_backward_kernelI13__nv_bfloat16Li16ELi16EEviiPT_S2_S2_S2_S2_S2_S2_PfS3_S3_S2_S2_S2_S2_S2_S2_,"",@"SHT_CUDA_INFO"
	.sectionflags	@""
	.align	4


	//----- nvinfo : EIATTR_CUDA_API_VERSION
	.align		4
        /*0000*/ 	.byte	0x04, 0x37
        /*0002*/ 	.short	(.L_383 - .L_382)
.L_382:
        /*0004*/ 	.word	0x00000082


	//----- nvinfo : EIATTR_KPARAM_INFO
	.align		4
.L_383:
        /*0008*/ 	.byte	0x04, 0x17
        /*000a*/ 	.short	(.L_385 - .L_384)
.L_384:
        /*000c*/ 	.word	0x00000000
        /*0010*/ 	.short	0x0011
        /*0012*/ 	.short	0x0080
        /*0014*/ 	.byte	0x00, 0xf5, 0x21, 0x00


	//----- nvinfo : EIATTR_KPARAM_INFO
	.align		4
.L_385:
        /*0018*/ 	.byte	0x04, 0x17
        /*001a*/ 	.short	(.L_387 - .L_386)
.L_386:
        /*001c*/ 	.word	0x00000000
        /*0020*/ 	.short	0x0010
        /*0022*/ 	.short	0x0078
        /*0024*/ 	.byte	0x00, 0xf5, 0x21, 0x00


	//----- nvinfo : EIATTR_KPARAM_INFO
	.align		4
.L_387:
        /*0028*/ 	.byte	0x04, 0x17
        /*002a*/ 	.short	(.L_389 - .L_388)
.L_388:
        /*002c*/ 	.word	0x00000000
        /*0030*/ 	.short	0x000f
        /*0032*/ 	.short	0x0070
        /*0034*/ 	.byte	0x00, 0xf5, 0x21, 0x00


	//----- nvinfo : EIATTR_KPARAM_INFO
	.align		4
.L_389:
        /*0038*/ 	.byte	0x04, 0x17
        /*003a*/ 	.short	(.L_391 - .L_390)
.L_390:
        /*003c*/ 	.word	0x00000000
        /*0040*/ 	.short	0x000e
        /*0042*/ 	.short	0x0068
        /*0044*/ 	.byte	0x00, 0xf5, 0x21, 0x00


	//----- nvinfo : EIATTR_KPARAM_INFO
	.align		4
.L_391:
        /*0048*/ 	.byte	0x04, 0x17
        /*004a*/ 	.short	(.L_393 - .L_392)
.L_392:
        /*004c*/ 	.word	0x00000000
        /*0050*/ 	.short	0x000d
        /*0052*/ 	.short	0x0060
        /*0054*/ 	.byte	0x00, 0xf5, 0x21, 0x00


	//----- nvinfo : EIATTR_KPARAM_INFO
	.align		4
.L_393:
        /*0058*/ 	.byte	0x04, 0x17
        /*005a*/ 	.short	(.L_395 - .L_394)
.L_394:
        /*005c*/ 	.word	0x00000000
        /*0060*/ 	.short	0x000c
        /*0062*/ 	.short	0x0058
        /*0064*/ 	.byte	0x00, 0xf5, 0x21, 0x00


	//----- nvinfo : EIATTR_KPARAM_INFO
	.align		4
.L_395:
        /*0068*/ 	.byte	0x04, 0x17
        /*006a*/ 	.short	(.L_397 - .L_396)
.L_396:
        /*006c*/ 	.word	0x00000000
        /*0070*/ 	.short	0x000b
        /*0072*/ 	.short	0x0050
        /*0074*/ 	.byte	0x00, 0xf5, 0x21, 0x00


	//----- nvinfo : EIATTR_KPARAM_INFO
	.align		4
.L_397:
        /*0078*/ 	.byte	0x04, 0x17
        /*007a*/ 	.short	(.L_399 - .L_398)
.L_398:
        /*007c*/ 	.word	0x00000000
        /*0080*/ 	.short	0x000a
        /*0082*/ 	.short	0x0048
        /*0084*/ 	.byte	0x00, 0xf5, 0x21, 0x00


	//----- nvinfo : EIATTR_KPARAM_INFO
	.align		4
.L_399:
        /*0088*/ 	.byte	0x04, 0x17
        /*008a*/ 	.short	(.L_401 - .L_400)
.L_400:
        /*008c*/ 	.word	0x00000000
        /*0090*/ 	.short	0x0009
        /*0092*/ 	.short	0x0040
        /*0094*/ 	.byte	0x00, 0xf5, 0x21, 0x00


	//----- nvinfo : EIATTR_KPARAM_INFO
	.align		4
.L_401:
        /*0098*/ 	.byte	0x04, 0x17
        /*009a*/ 	.short	(.L_403 - .L_402)
.L_402:
        /*009c*/ 	.word	0x00000000
        /*00a0*/ 	.short	0x0008
        /*00a2*/ 	.short	0x0038
        /*00a4*/ 	.byte	0x00, 0xf5, 0x21, 0x00


	//----- nvinfo : EIATTR_KPARAM_INFO
	.align		4
.L_403:
        /*00a8*/ 	.byte	0x04, 0x17
        /*00aa*/ 	.short	(.L_405 - .L_404)
.L_404:
        /*00ac*/ 	.word	0x00000000
        /*00b0*/ 	.short	0x0007
        /*00b2*/ 	.short	0x0030
        /*00b4*/ 	.byte	0x00, 0xf5, 0x21, 0x00


	//----- nvinfo : EIATTR_KPARAM_INFO
	.align		4
.L_405:
        /*00b8*/ 	.byte	0x04, 0x17
        /*00ba*/ 	.short	(.L_407 - .L_406)
.L_406:
        /*00bc*/ 	.word	0x00000000
        /*00c0*/ 	.short	0x0006
        /*00c2*/ 	.short	0x0028
        /*00c4*/ 	.byte	0x00, 0xf5, 0x21, 0x00


	//----- nvinfo : EIATTR_KPARAM_INFO
	.align		4
.L_407:
        /*00c8*/ 	.byte	0x04, 0x17
        /*00ca*/ 	.short	(.L_409 - .L_408)
.L_408:
        /*00cc*/ 	.word	0x00000000
        /*00d0*/ 	.short	0x0005
        /*00d2*/ 	.short	0x0020
        /*00d4*/ 	.byte	0x00, 0xf5, 0x21, 0x00


	//----- nvinfo : EIATTR_KPARAM_INFO
	.align		4
.L_409:
        /*00d8*/ 	.byte	0x04, 0x17
        /*00da*/ 	.short	(.L_411 - .L_410)
.L_410:
        /*00dc*/ 	.word	0x00000000
        /*00e0*/ 	.short	0x0004
        /*00e2*/ 	.short	0x0018
        /*00e4*/ 	.byte	0x00, 0xf5, 0x21, 0x00


	//----- nvinfo : EIATTR_KPARAM_INFO
	.align		4
.L_411:
        /*00e8*/ 	.byte	0x04, 0x17
        /*00ea*/ 	.short	(.L_413 - .L_412)
.L_412:
        /*00ec*/ 	.word	0x00000000
        /*00f0*/ 	.short	0x0003
        /*00f2*/ 	.short	0x0010
        /*00f4*/ 	.byte	0x00, 0xf5, 0x21, 0x00


	//----- nvinfo : EIATTR_KPARAM_INFO
	.align		4
.L_413:
        /*00f8*/ 	.byte	0x04, 0x17
        /*00fa*/ 	.short	(.L_415 - .L_414)
.L_414:
        /*00fc*/ 	.word	0x00000000
        /*0100*/ 	.short	0x0002
        /*0102*/ 	.short	0x0008
        /*0104*/ 	.byte	0x00, 0xf5, 0x21, 0x00


	//----- nvinfo : EIATTR_KPARAM_INFO
	.align		4
.L_415:
        /*0108*/ 	.byte	0x04, 0x17
        /*010a*/ 	.short	(.L_417 - .L_416)
.L_416:
        /*010c*/ 	.word	0x00000000
        /*0110*/ 	.short	0x0001
        /*0112*/ 	.short	0x0004
        /*0114*/ 	.byte	0x00, 0xf0, 0x11, 0x00


	//----- nvinfo : EIATTR_KPARAM_INFO
	.align		4
.L_417:
        /*0118*/ 	.byte	0x04, 0x17
        /*011a*/ 	.short	(.L_419 - .L_418)
.L_418:
        /*011c*/ 	.word	0x00000000
        /*0120*/ 	.short	0x0000
        /*0122*/ 	.short	0x0000
        /*0124*/ 	.byte	0x00, 0xf0, 0x11, 0x00


	//----- nvinfo : EIATTR_SPARSE_MMA_MASK
	.align		4
.L_419:
        /*0128*/ 	.byte	0x03, 0x50
        /*012a*/ 	.short	0x0000


	//----- nvinfo : EIATTR_MAXREG_COUNT
	.align		4
        /*012c*/ 	.byte	0x03, 0x1b
        /*012e*/ 	.short	0x00ff


	//----- nvinfo : EIATTR_NUM_BARRIERS
	.align		4
        /*0130*/ 	.byte	0x02, 0x4c
        /*0132*/ 	.byte	0x01
	.zero		1


	//----- nvinfo : EIATTR_MERCURY_ISA_VERSION
	.align		4
        /*0134*/ 	.byte	0x03, 0x5f
        /*0136*/ 	.short	0x0101


	//----- nvinfo : EIATTR_VRC_CTA_INIT_COUNT
	.align		4
        /*0138*/ 	.byte	0x02, 0x4a
	.zero		1
	.zero		1


	//----- nvinfo : EIATTR_EXIT_INSTR_OFFSETS
	.align		4
        /*013c*/ 	.byte	0x04, 0x1c
        /*013e*/ 	.short	(.L_421 - .L_420)


	//   ....[0]....
.L_420:
        /*0140*/ 	.word	0x00002300


	//----- nvinfo : EIATTR_CRS_STACK_SIZE
	.align		4
.L_421:
        /*0144*/ 	.byte	0x04, 0x1e
        /*0146*/ 	.short	(.L_423 - .L_422)
.L_422:
        /*0148*/ 	.word	0x00000000


	//----- nvinfo : EIATTR_CBANK_PARAM_SIZE
	.align		4
.L_423:
        /*014c*/ 	.byte	0x03, 0x19
        /*014e*/ 	.short	0x0088


	//----- nvinfo : EIATTR_PARAM_CBANK
	.align		4
        /*0150*/ 	.byte	0x04, 0x0a
        /*0152*/ 	.short	(.L_425 - .L_424)
	.align		4
.L_424:
        /*0154*/ 	.word	index@(.nv.constant0._Z34rwkv7_state_clampw_backward_kernelI13__nv_bfloat16Li16ELi16EEviiPT_S2_S2_S2_S2_S2_S2_PfS3_S3_S2_S2_S2_S2_S2_S2_)
        /*0158*/ 	.short	0x0380
        /*015a*/ 	.short	0x0088


	//----- nvinfo : EIATTR_SW_WAR
	.align		4
.L_425:
        /*015c*/ 	.byte	0x04, 0x36
        /*015e*/ 	.short	(.L_427 - .L_426)
.L_426:
        /*0160*/ 	.word	0x00000008
.L_427:


//--------------------- .nv.info._Z34rwkv7_state_clampw_backward_kernelI13__nv_bfloat16Li8ELi16EEviiPT_S2_S2_S2_S2_S2_S2_PfS3_S3_S2_S2_S2_S2_S2_S2_ --------------------------
	.section	.nv.info._Z34rwkv7_state_clampw_backward_kernelI13__nv_bfloat16Li8ELi16EEviiPT_S2_S2_S2_S2_S2_S2_PfS3_S3_S2_S2_S2_S2_S2_S2_,"",@"SHT_CUDA_INFO"
	.sectionflags	@""
	.align	4


	//----- nvinfo : EIATTR_CUDA_API_VERSION
	.align		4
        /*0000*/ 	.byte	0x04, 0x37
        /*0002*/ 	.short	(.L_429 - .L_428)
.L_428:
        /*0004*/ 	.word	0x00000082


	//----- nvinfo : EIATTR_KPARAM_INFO
	.align		4
.L_429:
        /*0008*/ 	.byte	0x04, 0x17
        /*000a*/ 	.short	(.L_431 - .L_430)
.L_430:
        /*000c*/ 	.word	0x00000000
        /*0010*/ 	.short	0x0011
        /*0012*/ 	.short	0x0080
        /*0014*/ 	.byte	0x00, 0xf5, 0x21, 0x00


	//----- nvinfo : EIATTR_KPARAM_INFO
	.align		4
.L_431:
        /*0018*/ 	.byte	0x04, 0x17
        /*001a*/ 	.short	(.L_433 - .L_432)
.L_432:
        /*001c*/ 	.word	0x00000000
        /*0020*/ 	.short	0x0010
        /*0022*/ 	.short	0x0078
        /*0024*/ 	.byte	0x00, 0xf5, 0x21, 0x00


	//----- nvinfo : EIATTR_KPARAM_INFO
	.align		4
.L_433:
        /*0028*/ 	.byte	0x04, 0x17
        /*002a*/ 	.short	(.L_435 - .L_434)
.L_434:
        /*002c*/ 	.word	0x00000000
        /*0030*/ 	.short	0x000f
        /*0032*/ 	.short	0x0070
        /*0034*/ 	.byte	0x00, 0xf5, 0x21, 0x00


	//----- nvinfo : EIATTR_KPARAM_INFO
	.align		4
.L_435:
        /*0038*/ 	.byte	0x04, 0x17
        /*003a*/ 	.short	(.L_437 - .L_436)
.L_436:
        /*003c*/ 	.word	0x00000000
        /*0040*/ 	.short	0x000e
        /*0042*/ 	.short	0x0068
        /*0044*/ 	.byte	0x00, 0xf5, 0x21, 0x00


	//----- nvinfo : EIATTR_KPARAM_INFO
	.align		4
.L_437:
        /*0048*/ 	.byte	0x04, 0x17
        /*004a*/ 	.short	(.L_439 - .L_438)
.L_438:
        /*004c*/ 	.word	0x00000000
        /*0050*/ 	.short	0x000d
        /*0052*/ 	.short	0x0060
        /*0054*/ 	.byte	0x00, 0xf5, 0x21, 0x00


	//----- nvinfo : EIATTR_KPARAM_INFO
	.align		4
.L_439:
        /*0058*/ 	.byte	0x04, 0x17
        /*005a*/ 	.short	(.L_441 - .L_440)
.L_440:
        /*005c*/ 	.word	0x00000000
        /*0060*/ 	.short	0x000c
        /*0062*/ 	.short	0x0058
        /*0064*/ 	.byte	0x00, 0xf5, 0x21, 0x00


	//----- nvinfo : EIATTR_KPARAM_INFO
	.align		4
.L_441:
        /*0068*/ 	.byte	0x04, 0x17
        /*006a*/ 	.short	(.L_443 - .L_442)
.L_442:
        /*006c*/ 	.word	0x00000000
        /*0070*/ 	.short	0x000b
        /*0072*/ 	.short	0x0050
        /*0074*/ 	.byte	0x00, 0xf5, 0x21, 0x00


	//----- nvinfo : EIATTR_KPARAM_INFO
	.align		4
.L_443:
        /*0078*/ 	.byte	0x04, 0x17
        /*007a*/ 	.short	(.L_445 - .L_444)
.L_444:
        /*007c*/ 	.word	0x00000000
        /*0080*/ 	.short	0x000a
        /*0082*/ 	.short	0x0048
        /*0084*/ 	.byte	0x00, 0xf5, 0x21, 0x00


	//----- nvinfo : EIATTR_KPARAM_INFO
	.align		4
.L_445:
        /*0088*/ 	.byte	0x04, 0x17
        /*008a*/ 	.short	(.L_447 - .L_446)
.L_446:
        /*008c*/ 	.word	0x00000000
        /*0090*/ 	.short	0x0009
        /*0092*/ 	.short	0x0040
        /*0094*/ 	.byte	0x00, 0xf5, 0x21, 0x00


	//----- nvinfo : EIATTR_KPARAM_INFO
	.align		4
.L_447:
        /*0098*/ 	.byte	0x04, 0x17
        /*009a*/ 	.short	(.L_449 - .L_448)
.L_448:
        /*009c*/ 	.word	0x00000000
        /*00a0*/ 	.short	0x0008
        /*00a2*/ 	.short	0x0038
        /*00a4*/ 	.byte	0x00, 0xf5, 0x21, 0x00


	//----- nvinfo : EIATTR_KPARAM_INFO
	.align		4
.L_449:
        /*00a8*/ 	.byte	0x04, 0x17
        /*00aa*/ 	.short	(.L_451 - .L_450)
.L_450:
        /*00ac*/ 	.word	0x00000000
        /*00b0*/ 	.short	0x0007
        /*00b2*/ 	.short	0x0030
        /*00b4*/ 	.byte	0x00, 0xf5, 0x21, 0x00


	//----- nvinfo : EIATTR_KPARAM_INFO
	.align		4
.L_451:
        /*00b8*/ 	.byte	0x04, 0x17
        /*00ba*/ 	.short	(.L_453 - .L_452)
.L_452:
        /*00bc*/ 	.word	0x00000000
        /*00c0*/ 	.short	0x0006
        /*00c2*/ 	.short	0x0028
        /*00c4*/ 	.byte	0x00, 0xf5, 0x21, 0x00


	//----- nvinfo : EIATTR_KPARAM_INFO
	.align		4
.L_453:
        /*00c8*/ 	.byte	0x04, 0x17
        /*00ca*/ 	.short	(.L_455 - .L_454)
.L_454:
        /*00cc*/ 	.word	0x00000000
        /*00d0*/ 	.short	0x0005
        /*00d2*/ 	.short	0x0020
        /*00d4*/ 	.byte	0x00, 0xf5, 0x21, 0x00


	//----- nvinfo : EIATTR_KPARAM_INFO
	.align		4
.L_455:
        /*00d8*/ 	.byte	0x04, 0x17
        /*00da*/ 	.short	(.L_457 - .L_456)
.L_456:
        /*00dc*/ 	.word	0x00000000
        /*00e0*/ 	.short	0x0004
        /*00e2*/ 	.short	0x0018
        /*00e4*/ 	.byte	0x00, 0xf5, 0x21, 0x00


	//----- nvinfo : EIATTR_KPARAM_INFO
	.align		4
.L_457:
        /*00e8*/ 	.byte	0x04, 0x17
        /*00ea*/ 	.short	(.L_459 - .L_458)
.L_458:
        /*00ec*/ 	.word	0x00000000
        /*00f0*/ 	.short	0x0003
        /*00f2*/ 	.short	0x0010
        /*00f4*/ 	.byte	0x00, 0xf5, 0x21, 0x00


	//----- nvinfo : EIATTR_KPARAM_INFO
	.align		4
.L_459:
        /*00f8*/ 	.byte	0x04, 0x17
        /*00fa*/ 	.short	(.L_461 - .L_460)
.L_460:
        /*00fc*/ 	.word	0x00000000
        /*0100*/ 	.short	0x0002
        /*0102*/ 	.short	0x0008
        /*0104*/ 	.byte	0x00, 0xf5, 0x21, 0x00


	//----- nvinfo : EIATTR_KPARAM_INFO
	.align		4
.L_461:
        /*0108*/ 	.byte	0x04, 0x17
        /*010a*/ 	.short	(.L_463 - .L_462)
.L_462:
        /*010c*/ 	.word	0x00000000
        /*0110*/ 	.short	0x0001
        /*0112*/ 	.short	0x0004
        /*0114*/ 	.byte	0x00, 0xf0, 0x11, 0x00


	//----- nvinfo : EIATTR_KPARAM_INFO
	.align		4
.L_463:
        /*0118*/ 	.byte	0x04, 0x17
        /*011a*/ 	.short	(.L_465 - .L_464)
.L_464:
        /*011c*/ 	.word	0x00000000
        /*0120*/ 	.short	0x0000
        /*0122*/ 	.short	0x0000
        /*0124*/ 	.byte	0x00, 0xf0, 0x11, 0x00


	//----- nvinfo : EIATTR_SPARSE_MMA_MASK
	.align		4
.L_465:
        /*0128*/ 	.byte	0x03, 0x50
        /*012a*/ 	.short	0x0000


	//----- nvinfo : EIATTR_MAXREG_COUNT
	.align		4
        /*012c*/ 	.byte	0x03, 0x1b
        /*012e*/ 	.short	0x00ff


	//----- nvinfo : EIATTR_NUM_BARRIERS
	.align		4
        /*0130*/ 	.byte	0x02, 0x4c
        /*0132*/ 	.byte	0x01
	.zero		1


	//----- nvinfo : EIATTR_MERCURY_ISA_VERSION
	.align		4
        /*0134*/ 	.byte	0x03, 0x5f
        /*0136*/ 	.short	0x0101


	//----- nvinfo : EIATTR_VRC_CTA_INIT_COUNT
	.align		4
        /*0138*/ 	.byte	0x02, 0x4a
	.zero		1
	.zero		1


	//----- nvinfo : EIATTR_EXIT_INSTR_OFFSETS
	.align		4
        /*013c*/ 	.byte	0x04, 0x1c
        /*013e*/ 	.short	(.L_467 - .L_466)


	//   ....[0]....
.L_466:
        /*0140*/ 	.word	0x00001800


	//----- nvinfo : EIATTR_CRS_STACK_SIZE
	.align		4
.L_467:
        /*0144*/ 	.byte	0x04, 0x1e
        /*0146*/ 	.short	(.L_469 - .L_468)
.L_468:
        /*0148*/ 	.word	0x00000000


	//----- nvinfo : EIATTR_CBANK_PARAM_SIZE
	.align		4
.L_469:
        /*014c*/ 	.byte	0x03, 0x19
        /*014e*/ 	.short	0x0088


	//----- nvinfo : EIATTR_PARAM_CBANK
	.align		4
        /*0150*/ 	.byte	0x04, 0x0a
        /*0152*/ 	.short	(.L_471 - .L_470)
	.align		4
.L_470:
        /*0154*/ 	.word	index@(.nv.constant0._Z34rwkv7_state_clampw_backward_kernelI13__nv_bfloat16Li8ELi16EEviiPT_S2_S2_S2_S2_S2_S2_PfS3_S3_S2_S2_S2_S2_S2_S2_)
        /*0158*/ 	.short	0x0380
        /*015a*/ 	.short	0x0088


	//----- nvinfo : EIATTR_SW_WAR
	.align		4
.L_471:
        /*015c*/ 	.byte	0x04, 0x36
        /*015e*/ 	.short	(.L_473 - .L_472)
.L_472:
        /*0160*/ 	.word	0x00000008
.L_473:


//--------------------- .nv.info._Z34rwkv7_state_clampw_backward_kernelI13__nv_bfloat16Li4ELi16EEviiPT_S2_S2_S2_S2_S2_S2_PfS3_S3_S2_S2_S2_S2_S2_S2_ --------------------------
	.section	.nv.info._Z34rwkv7_state_clampw_backward_kernelI13__nv_bfloat16Li4ELi16EEviiPT_S2_S2_S2_S2_S2_S2_PfS3_S3_S2_S2_S2_S2_S2_S2_,"",@"SHT_CUDA_INFO"
	.sectionflags	@""
	.align	4


	//----- nvinfo : EIATTR_CUDA_API_VERSION
	.align		4
        /*0000*/ 	.byte	0x04, 0x37
        /*0002*/ 	.short	(.L_475 - .L_474)
.L_474:
        /*0004*/ 	.word	0x00000082


	//----- nvinfo : EIATTR_KPARAM_INFO
	.align		4
.L_475:
        /*0008*/ 	.byte	0x04, 0x17
        /*000a*/ 	.short	(.L_477 - .L_476)
.L_476:
        /*000c*/ 	.word	0x00000000
        /*0010*/ 	.short	0x0011
        /*0012*/ 	.short	0x0080
        /*0014*/ 	.byte	0x00, 0xf5, 0x21, 0x00


	//----- nvinfo : EIATTR_KPARAM_INFO
	.align		4
.L_477:
        /*0018*/ 	.byte	0x04, 0x17
        /*001a*/ 	.short	(.L_479 - .L_478)
.L_478:
        /*001c*/ 	.word	0x00000000
        /*0020*/ 	.short	0x0010
        /*0022*/ 	.short	0x0078
        /*0024*/ 	.byte	0x00, 0xf5, 0x21, 0x00


	//----- nvinfo : EIATTR_KPARAM_INFO
	.align		4
.L_479:
        /*0028*/ 	.byte	0x04, 0x17
        /*002a*/ 	.short	(.L_481 - .L_480)
.L_480:
        /*002c*/ 	.word	0x00000000
        /*0030*/ 	.short	0x000f
        /*0032*/ 	.short	0x0070
        /*0034*/ 	.byte	0x00, 0xf5, 0x21, 0x00


	//----- nvinfo : EIATTR_KPARAM_INFO
	.align		4
.L_481:
        /*0038*/ 	.byte	0x04, 0x17
        /*003a*/ 	.short	(.L_483 - .L_482)
.L_482:
        /*003c*/ 	.word	0x00000000
        /*0040*/ 	.short	0x000e
        /*0042*/ 	.short	0x0068
        /*0044*/ 	.byte	0x00, 0xf5, 0x21, 0x00


	//----- nvinfo : EIATTR_KPARAM_INFO
	.align		4
.L_483:
        /*0048*/ 	.byte	0x04, 0x17
        /*004a*/ 	.short	(.L_485 - .L_484)
.L_484:
        /*004c*/ 	.word	0x00000000
        /*0050*/ 	.short	0x000d
        /*0052*/ 	.short	0x0060
        /*0054*/ 	.byte	0x00, 0xf5, 0x21, 0x00


	//----- nvinfo : EIATTR_KPARAM_INFO
	.align		4
.L_485:
        /*0058*/ 	.byte	0x04, 0x17
        /*005a*/ 	.short	(.L_487 - .L_486)
.L_486:
        /*005c*/ 	.word	0x00000000
        /*0060*/ 	.short	0x000c
        /*0062*/ 	.short	0x0058
        /*0064*/ 	.byte	0x00, 0xf5, 0x21, 0x00


	//----- nvinfo : EIATTR_KPARAM_INFO
	.align		4
.L_487:
        /*0068*/ 	.byte	0x04, 0x17
        /*006a*/ 	.short	(.L_489 - .L_488)
.L_488:
        /*006c*/ 	.word	0x00000000
        /*0070*/ 	.short	0x000b
        /*0072*/ 	.short	0x0050
        /*0074*/ 	.byte	0x00, 0xf5, 0x21, 0x00


	//----- nvinfo : EIATTR_KPARAM_INFO
	.align		4
.L_489:
        /*0078*/ 	.byte	0x04, 0x17
        /*007a*/ 	.short	(.L_491 - .L_490)
.L_490:
        /*007c*/ 	.word	0x00000000
        /*0080*/ 	.short	0x000a
        /*0082*/ 	.short	0x0048
        /*0084*/ 	.byte	0x00, 0xf5, 0x21, 0x00


	//----- nvinfo : EIATTR_KPARAM_INFO
	.align		4
.L_491:
        /*0088*/ 	.byte	0x04, 0x17
        /*008a*/ 	.short	(.L_493 - .L_492)
.L_492:
        /*008c*/ 	.word	0x00000000
        /*0090*/ 	.short	0x0009
        /*0092*/ 	.short	0x0040
        /*0094*/ 	.byte	0x00, 0xf5, 0x21, 0x00


	//----- nvinfo : EIATTR_KPARAM_INFO
	.align		4
.L_493:
        /*0098*/ 	.byte	0x04, 0x17
        /*009a*/ 	.short	(.L_495 - .L_494)
.L_494:
        /*009c*/ 	.word	0x00000000
        /*00a0*/ 	.short	0x0008
        /*00a2*/ 	.short	0x0038
        /*00a4*/ 	.byte	0x00, 0xf5, 0x21, 0x00


	//----- nvinfo : EIATTR_KPARAM_INFO
	.align		4
.L_495:
        /*00a8*/ 	.byte	0x04, 0x17
        /*00aa*/ 	.short	(.L_497 - .L_496)
.L_496:
        /*00ac*/ 	.word	0x00000000
        /*00b0*/ 	.short	0x0007
        /*00b2*/ 	.short	0x0030
        /*00b4*/ 	.byte	0x00, 0xf5, 0x21, 0x00


	//----- nvinfo : EIATTR_KPARAM_INFO
	.align		4
.L_497:
        /*00b8*/ 	.byte	0x04, 0x17
        /*00ba*/ 	.short	(.L_499 - .L_498)
.L_498:
        /*00bc*/ 	.word	0x00000000
        /*00c0*/ 	.short	0x0006
        /*00c2*/ 	.short	0x0028
        /*00c4*/ 	.byte	0x00, 0xf5, 0x21, 0x00


	//----- nvinfo : EIATTR_KPARAM_INFO
	.align		4
.L_499:
        /*00c8*/ 	.byte	0x04, 0x17
        /*00ca*/ 	.short	(.L_501 - .L_500)
.L_500:
        /*00cc*/ 	.word	0x00000000
        /*00d0*/ 	.short	0x0005
        /*00d2*/ 	.short	0x0020
        /*00d4*/ 	.byte	0x00, 0xf5, 0x21, 0x00


	//----- nvinfo : EIATTR_KPARAM_INFO
	.align		4
.L_501:
        /*00d8*/ 	.byte	0x04, 0x17
        /*00da*/ 	.short	(.L_503 - .L_502)
.L_502:
        /*00dc*/ 	.word	0x00000000
        /*00e0*/ 	.short	0x0004
        /*00e2*/ 	.short	0x0018
        /*00e4*/ 	.byte	0x00, 0xf5, 0x21, 0x00


	//----- nvinfo : EIATTR_KPARAM_INFO
	.align		4
.L_503:
        /*00e8*/ 	.byte	0x04, 0x17
        /*00ea*/ 	.short	(.L_505 - .L_504)
.L_504:
        /*00ec*/ 	.word	0x00000000
        /*00f0*/ 	.short	0x0003
        /*00f2*/ 	.short	0x0010
        /*00f4*/ 	.byte	0x00, 0xf5, 0x21, 0x00


	//----- nvinfo : EIATTR_KPARAM_INFO
	.align		4
.L_505:
        /*00f8*/ 	.byte	0x04, 0x17
        /*00fa*/ 	.short	(.L_507 - .L_506)
.L_506:
        /*00fc*/ 	.word	0x00000000
        /*0100*/ 	.short	0x0002
        /*0102*/ 	.short	0x0008
        /*0104*/ 	.byte	0x00, 0xf5, 0x21, 0x00


	//----- nvinfo : EIATTR_KPARAM_INFO
	.align		4
.L_507:
        /*0108*/ 	.byte	0x04, 0x17
        /*010a*/ 	.short	(.L_509 - .L_508)
.L_508:
        /*010c*/ 	.word	0x00000000
        /*0110*/ 	.short	0x0001
        /*0112*/ 	.short	0x0004
        /*0114*/ 	.byte	0x00, 0xf0, 0x11, 0x00


	//----- nvinfo : EIATTR_KPARAM_INFO
	.align		4
.L_509:
        /*0118*/ 	.byte	0x04, 0x17
        /*011a*/ 	.short	(.L_511 - .L_510)
.L_510:
        /*011c*/ 	.word	0x00000000
        /*0120*/ 	.short	0x0000
        /*0122*/ 	.short	0x0000
        /*0124*/ 	.byte	0x00, 0xf0, 0x11, 0x00


	//----- nvinfo : EIATTR_SPARSE_MMA_MASK
	.align		4
.L_511:
        /*0128*/ 	.byte	0x03, 0x50
        /*012a*/ 	.short	0x0000


	//----- nvinfo : EIATTR_MAXREG_COUNT
	.align		4
        /*012c*/ 	.byte	0x03, 0x1b
        /*012e*/ 	.short	0x00ff


	//----- nvinfo : EIATTR_NUM_BARRIERS
	.align		4
        /*0130*/ 	.byte	0x02, 0x4c
        /*0132*/ 	.byte	0x01
	.zero		1


	//----- nvinfo : EIATTR_MERCURY_ISA_VERSION
	.align		4
        /*0134*/ 	.byte	0x03, 0x5f
        /*0136*/ 	.short	0x0101


	//----- nvinfo : EIATTR_VRC_CTA_INIT_COUNT
	.align		4
        /*0138*/ 	.byte	0x02, 0x4a
	.zero		1
	.zero		1


	//----- nvinfo : EIATTR_EXIT_INSTR_OFFSETS
	.align		4
        /*013c*/ 	.byte	0x04, 0x1c
        /*013e*/ 	.short	(.L_513 - .L_512)


	//   ....[0]....
.L_512:
        /*0140*/ 	.word	0x00001180


	//----- nvinfo : EIATTR_CRS_STACK_SIZE
	.align		4
.L_513:
        /*0144*/ 	.byte	0x04, 0x1e
        /*0146*/ 	.short	(.L_515 - .L_514)
.L_514:
        /*0148*/ 	.word	0x00000000


	//----- nvinfo : EIATTR_CBANK_PARAM_SIZE
	.align		4
.L_515:
        /*014c*/ 	.byte	0x03, 0x19
        /*014e*/ 	.short	0x0088


	//----- nvinfo : EIATTR_PARAM_CBANK
	.align		4
        /*0150*/ 	.byte	0x04, 0x0a
        /*0152*/ 	.short	(.L_517 - .L_516)
	.align		4
.L_516:
        /*0154*/ 	.word	index@(.nv.constant0._Z34rwkv7_state_clampw_backward_kernelI13__nv_bfloat16Li4ELi16EEviiPT_S2_S2_S2_S2_S2_S2_PfS3_S3_S2_S2_S2_S2_S2_S2_)
        /*0158*/ 	.short	0x0380
        /*015a*/ 	.short	0x0088


	//----- nvinfo : EIATTR_SW_WAR
	.align		4
.L_517:
        /*015c*/ 	.byte	0x04, 0x36
        /*015e*/ 	.short	(.L_519 - .L_518)
.L_518:
        /*0160*/ 	.word	0x00000008
.L_519:


//--------------------- .nv.info._Z34rwkv7_state_clampw_backward_kernelI13__nv_bfloat16Li2ELi16EEviiPT_S2_S2_S2_S2_S2_S2_PfS3_S3_S2_S2_S2_S2_S2_S2_ --------------------------
	.section	.nv.info._Z34rwkv7_state_clampw_backward_kernelI13__nv_bfloat16Li2ELi16EEviiPT_S2_S2_S2_S2_S2_S2_PfS3_S3_S2_S2_S2_S2_S2_S2_,"",@"SHT_CUDA_INFO"
	.sectionflags	@""
	.align	4


	//----- nvinfo : EIATTR_CUDA_API_VERSION
	.align		4
        /*0000*/ 	.byte	0x04, 0x37
        /*0002*/ 	.short	(.L_521 - .L_520)
.L_520:
        /*0004*/ 	.word	0x00000082


	//----- nvinfo : EIATTR_KPARAM_INFO
	.align		4
.L_521:
        /*0008*/ 	.byte	0x04, 0x17
        /*000a*/ 	.short	(.L_523 - .L_522)
.L_522:
        /*000c*/ 	.word	0x00000000
        /*0010*/ 	.short	0x0011
        /*0012*/ 	.short	0x0080
        /*0014*/ 	.byte	0x00, 0xf5, 0x21, 0x00


	//----- nvinfo : EIATTR_KPARAM_INFO
	.align		4
.L_523:
        /*0018*/ 	.byte	0x04, 0x17
        /*001a*/ 	.short	(.L_525 - .L_524)
.L_524:
        /*001c*/ 	.word	0x00000000
        /*0020*/ 	.short	0x0010
        /*0022*/ 	.short	0x0078
        /*0024*/ 	.byte	0x00, 0xf5, 0x21, 0x00


	//----- nvinfo : EIATTR_KPARAM_INFO
	.align		4
.L_525:
        /*0028*/ 	.byte	0x04, 0x17
        /*002a*/ 	.short	(.L_527 - .L_526)
.L_526:
        /*002c*/ 	.word	0x00000000
        /*0030*/ 	.short	0x000f
        /*0032*/ 	.short	0x0070
        /*0034*/ 	.byte	0x00, 0xf5, 0x21, 0x00


	//----- nvinfo : EIATTR_KPARAM_INFO
	.align		4
.L_527:
        /*0038*/ 	.byte	0x04, 0x17
        /*003a*/ 	.short	(.L_529 - .L_528)
.L_528:
        /*003c*/ 	.word	0x00000000
        /*0040*/ 	.short	0x000e
        /*0042*/ 	.short	0x0068
        /*0044*/ 	.byte	0x00, 0xf5, 0x21, 0x00


	//----- nvinfo : EIATTR_KPARAM_INFO
	.align		4
.L_529:
        /*0048*/ 	.byte	0x04, 0x17
        /*004a*/ 	.short	(.L_531 - .L_530)
.L_530:
        /*004c*/ 	.word	0x00000000
        /*0050*/ 	.short	0x000d
        /*0052*/ 	.short	0x0060
        /*0054*/ 	.byte	0x00, 0xf5, 0x21, 0x00


	//----- nvinfo : EIATTR_KPARAM_INFO
	.align		4
.L_531:
        /*0058*/ 	.byte	0x04, 0x17
        /*005a*/ 	.short	(.L_533 - .L_532)
.L_532:
        /*005c*/ 	.word	0x00000000
        /*0060*/ 	.short	0x000c
        /*0062*/ 	.short	0x0058
        /*0064*/ 	.byte	0x00, 0xf5, 0x21, 0x00


	//----- nvinfo : EIATTR_KPARAM_INFO
	.align		4
.L_533:
        /*0068*/ 	.byte	0x04, 0x17
        /*006a*/ 	.short	(.L_535 - .L_534)
.L_534:
        /*006c*/ 	.word	0x00000000
        /*0070*/ 	.short	0x000b
        /*0072*/ 	.short	0x0050
        /*0074*/ 	.byte	0x00, 0xf5, 0x21, 0x00


	//----- nvinfo : EIATTR_KPARAM_INFO
	.align		4
.L_535:
        /*0078*/ 	.byte	0x04, 0x17
        /*007a*/ 	.short	(.L_537 - .L_536)
.L_536:
        /*007c*/ 	.word	0x00000000
        /*0080*/ 	.short	0x000a
        /*0082*/ 	.short	0x0048
        /*0084*/ 	.byte	0x00, 0xf5, 0x21, 0x00


	//----- nvinfo : EIATTR_KPARAM_INFO
	.align		4
.L_537:
        /*0088*/ 	.byte	0x04, 0x17
        /*008a*/ 	.short	(.L_539 - .L_538)
.L_538:
        /*008c*/ 	.word	0x00000000
        /*0090*/ 	.short	0x0009
        /*0092*/ 	.short	0x0040
        /*0094*/ 	.byte	0x00, 0xf5, 0x21, 0x00


	//----- nvinfo : EIATTR_KPARAM_INFO
	.align		4
.L_539:
        /*0098*/ 	.byte	0x04, 0x17
        /*009a*/ 	.short	(.L_541 - .L_540)
.L_540:
        /*009c*/ 	.word	0x00000000
        /*00a0*/ 	.short	0x0008
        /*00a2*/ 	.short	0x0038
        /*00a4*/ 	.byte	0x00, 0xf5, 0x21, 0x00


	//----- nvinfo : EIATTR_KPARAM_INFO
	.align		4
.L_541:
        /*00a8*/ 	.byte	0x04, 0x17
        /*00aa*/ 	.short	(.L_543 - .L_542)
.L_542:
        /*00ac*/ 	.word	0x00000000
        /*00b0*/ 	.short	0x0007
        /*00b2*/ 	.short	0x0030
        /*00b4*/ 	.byte	0x00, 0xf5, 0x21, 0x00


	//----- nvinfo : EIATTR_KPARAM_INFO
	.align		4
.L_543:
        /*00b8*/ 	.byte	0x04, 0x17
        /*00ba*/ 	.short	(.L_545 - .L_544)
.L_544:
        /*00bc*/ 	.word	0x00000000
        /*00c0*/ 	.short	0x0006
        /*00c2*/ 	.short	0x0028
        /*00c4*/ 	.byte	0x00, 0xf5, 0x21, 0x00


	//----- nvinfo : EIATTR_KPARAM_INFO
	.align		4
.L_545:
        /*00c8*/ 	.byte	0x04, 0x17
        /*00ca*/ 	.short	(.L_547 - .L_546)
.L_546:
        /*00cc*/ 	.word	0x00000000
        /*00d0*/ 	.short	0x0005
        /*00d2*/ 	.short	0x0020
        /*00d4*/ 	.byte	0x00, 0xf5, 0x21, 0x00


	//----- nvinfo : EIATTR_KPARAM_INFO
	.align		4
.L_547:
        /*00d8*/ 	.byte	0x04, 0x17
        /*00da*/ 	.short	(.L_549 - .L_548)
.L_548:
        /*00dc*/ 	.word	0x00000000
        /*00e0*/ 	.short	0x0004
        /*00e2*/ 	.short	0x0018
        /*00e4*/ 	.byte	0x00, 0xf5, 0x21, 0x00


	//----- nvinfo : EIATTR_KPARAM_INFO
	.align		4
.L_549:
        /*00e8*/ 	.byte	0x04, 0x17
        /*00ea*/ 	.short	(.L_551 - .L_550)
.L_550:
        /*00ec*/ 	.word	0x00000000
        /*00f0*/ 	.short	0x0003
        /*00f2*/ 	.short	0x0010
        /*00f4*/ 	.byte	0x00, 0xf5, 0x21, 0x00


	//----- nvinfo : EIATTR_KPARAM_INFO
	.align		4
.L_551:
        /*00f8*/ 	.byte	0x04, 0x17
        /*00fa*/ 	.short	(.L_553 - .L_552)
.L_552:
        /*00fc*/ 	.word	0x00000000
        /*0100*/ 	.short	0x0002
        /*0102*/ 	.short	0x0008
        /*0104*/ 	.byte	0x00, 0xf5, 0x21, 0x00


	//----- nvinfo : EIATTR_KPARAM_INFO
	.align		4
.L_553:
        /*0108*/ 	.byte	0x04, 0x17
        /*010a*/ 	.short	(.L_555 - .L_554)
.L_554:
        /*010c*/ 	.word	0x00000000
        /*0110*/ 	.short	0x0001
        /*0112*/ 	.short	0x0004
        /*0114*/ 	.byte	0x00, 0xf0, 0x11, 0x00


	//----- nvinfo : EIATTR_KPARAM_INFO
	.align		4
.L_555:
        /*0118*/ 	.byte	0x04, 0x17
        /*011a*/ 	.short	(.L_557 - .L_556)
.L_556:
        /*011c*/ 	.word	0x00000000
        /*0120*/ 	.short	0x0000
        /*0122*/ 	.short	0x0000
        /*0124*/ 	.byte	0x00, 0xf0, 0x11, 0x00


	//----- nvinfo : EIATTR_SPARSE_MMA_MASK
	.align		4
.L_557:
        /*0128*/ 	.byte	0x03, 0x50
        /*012a*/ 	.short	0x0000


	//----- nvinfo : EIATTR_MAXREG_COUNT
	.align		4
        /*012c*/ 	.byte	0x03, 0x1b
        /*012e*/ 	.short	0x00ff


	//----- nvinfo : EIATTR_NUM_BARRIERS
	.align		4
        /*0130*/ 	.byte	0x02, 0x4c
        /*0132*/ 	.byte	0x01
	.zero		1


	//----- nvinfo : EIATTR_MERCURY_ISA_VERSION
	.align		4
        /*0134*/ 	.byte	0x03, 0x5f
        /*0136*/ 	.short	0x0101


	//----- nvinfo : EIATTR_VRC_CTA_INIT_COUNT
	.align		4
        /*0138*/ 	.byte	0x02, 0x4a
	.zero		1
	.zero		1


	//----- nvinfo : EIATTR_EXIT_INSTR_OFFSETS
	.align		4
        /*013c*/ 	.byte	0x04, 0x1c
        /*013e*/ 	.short	(.L_559 - .L_558)


	//   ....[0]....
.L_558:
        /*0140*/ 	.word	0x00000e10


	//----- nvinfo : EIATTR_CRS_STACK_SIZE
	.align		4
.L_559:
        /*0144*/ 	.byte	0x04, 0x1e
        /*0146*/ 	.short	(.L_561 - .L_560)
.L_560:
        /*0148*/ 	.word	0x00000000


	//----- nvinfo : EIATTR_CBANK_PARAM_SIZE
	.align		4
.L_561:
        /*014c*/ 	.byte	0x03, 0x19
        /*014e*/ 	.short	0x0088


	//----- nvinfo : EIATTR_PARAM_CBANK
	.align		4
        /*0150*/ 	.byte	0x04, 0x0a
        /*0152*/ 	.short	(.L_563 - .L_562)
	.align		4
.L_562:
        /*0154*/ 	.word	index@(.nv.constant0._Z34rwkv7_state_clampw_backward_kernelI13__nv_bfloat16Li2ELi16EEviiPT_S2_S2_S2_S2_S2_S2_PfS3_S3_S2_S2_S2_S2_S2_S2_)
        /*0158*/ 	.short	0x0380
        /*015a*/ 	.short	0x0088


	//----- nvinfo : EIATTR_SW_WAR
	.align		4
.L_563:
        /*015c*/ 	.byte	0x04, 0x36
        /*015e*/ 	.short	(.L_565 - .L_564)
.L_564:
        /*0160*/ 	.word	0x00000008
.L_565:


//--------------------- .nv.info._Z34rwkv7_state_clampw_backward_kernelI6__halfLi64ELi16EEviiPT_S2_S2_S2_S2_S2_S2_PfS3_S3_S2_S2_S2_S2_S2_S2_ --------------------------
	.section	.nv.info._Z34rwkv7_state_clampw_backward_kernelI6__halfLi64ELi16EEviiPT_S2_S2_S2_S2_S2_S2_PfS3_S3_S2_S2_S2_S2_S2_S2_,"",@"SHT_CUDA_INFO"
	.sectionflags	@""
	.align	4


	//----- nvinfo : EIATTR_CUDA_API_VERSION
	.align		4
        /*0000*/ 	.byte	0x04, 0x37
        /*0002*/ 	.short	(.L_567 - .L_566)
.L_566:
        /*0004*/ 	.word	0x00000082


	//----- nvinfo : EIATTR_KPARAM_INFO
	.align		4
.L_567:
        /*0008*/ 	.byte	0x04, 0x17
        /*000a*/ 	.short	(.L_569 - .L_568)
.L_568:
        /*000c*/ 	.word	0x00000000
        /*0010*/ 	.short	0x0011
        /*0012*/ 	.short	0x0080
        /*0014*/ 	.byte	0x00, 0xf5, 0x21, 0x00


	//----- nvinfo : EIATTR_KPARAM_INFO
	.align		4
.L_569:
        /*0018*/ 	.byte	0x04, 0x17
        /*001a*/ 	.short	(.L_571 - .L_570)
.L_570:
        /*001c*/ 	.word	0x00000000
        /*0020*/ 	.short	0x0010
        /*0022*/ 	.short	0x0078
        /*0024*/ 	.byte	0x00, 0xf5, 0x21, 0x00


	//----- nvinfo : EIATTR_KPARAM_INFO
	.align		4
.L_571:
        /*0028*/ 	.byte	0x04, 0x17
        /*002a*/ 	.short	(.L_573 - .L_572)
.L_572:
        /*002c*/ 	.word	0x00000000
        /*0030*/ 	.short	0x000f
        /*0032*/ 	.short	0x0070
        /*0034*/ 	.byte	0x00, 0xf5, 0x21, 0x00


	//----- nvinfo : EIATTR_KPARAM_INFO
	.align		4
.L_573:
        /*0038*/ 	.byte	0x04, 0x17
        /*003a*/ 	.short	(.L_575 - .L_574)
.L_574:
        /*003c*/ 	.word	0x00000000
        /*0040*/ 	.short	0x000e
        /*0042*/ 	.short	0x0068
        /*0044*/ 	.byte	0x00, 0xf5, 0x21, 0x00


	//----- nvinfo : EIATTR_KPARAM_INFO
	.align		4
.L_575:
        /*0048*/ 	.byte	0x04, 0x17
        /*004a*/ 	.short	(.L_577 - .L_576)
.L_576:
        /*004c*/ 	.word	0x00000000
        /*0050*/ 	.short	0x000d
        /*0052*/ 	.short	0x0060
        /*0054*/ 	.byte	0x00, 0xf5, 0x21, 0x00


	//----- nvinfo : EIATTR_KPARAM_INFO
	.align		4
.L_577:
        /*0058*/ 	.byte	0x04, 0x17
        /*005a*/ 	.short	(.L_579 - .L_578)
.L_578:
        /*005c*/ 	.word	0x00000000
        /*0060*/ 	.short	0x000c
        /*0062*/ 	.short	0x0058
        /*0064*/ 	.byte	0x00, 0xf5, 0x21, 0x00


	//----- nvinfo : EIATTR_KPARAM_INFO
	.align		4
.L_579:
        /*0068*/ 	.byte	0x04, 0x17
        /*006a*/ 	.short	(.L_581 - .L_580)
.L_580:
        /*006c*/ 	.word	0x00000000
        /*0070*/ 	.short	0x000b
        /*0072*/ 	.short	0x0050
        /*0074*/ 	.byte	0x00, 0xf5, 0x21, 0x00


	//----- nvinfo : EIATTR_KPARAM_INFO
	.align		4
.L_581:
        /*0078*/ 	.byte	0x04, 0x17
        /*007a*/ 	.short	(.L_583 - .L_582)
.L_582:
        /*007c*/ 	.word	0x00000000
        /*0080*/ 	.short	0x000a
        /*0082*/ 	.short	0x0048
        /*0084*/ 	.byte	0x00, 0xf5, 0x21, 0x00


	//----- nvinfo : EIATTR_KPARAM_INFO
	.align		4
.L_583:
        /*0088*/ 	.byte	0x04, 0x17
        /*008a*/ 	.short	(.L_585 - .L_584)
.L_584:
        /*008c*/ 	.word	0x00000000
        /*0090*/ 	.short	0x0009
        /*0092*/ 	.short	0x0040
        /*0094*/ 	.byte	0x00, 0xf5, 0x21, 0x00


	//----- nvinfo : EIATTR_KPARAM_INFO
	.align		4
.L_585:
        /*0098*/ 	.byte	0x04, 0x17
        /*009a*/ 	.short	(.L_587 - .L_586)
.L_586:
        /*009c*/ 	.word	0x00000000
        /*00a0*/ 	.short	0x0008
        /*00a2*/ 	.short	0x0038
        /*00a4*/ 	.byte	0x00, 0xf5, 0x21, 0x00


	//----- nvinfo : EIATTR_KPARAM_INFO
	.align		4
.L_587:
        /*00a8*/ 	.byte	0x04, 0x17
        /*00aa*/ 	.short	(.L_589 - .L_588)
.L_588:
        /*00ac*/ 	.word	0x00000000
        /*00b0*/ 	.short	0x0007
        /*00b2*/ 	.short	0x0030
        /*00b4*/ 	.byte	0x00, 0xf5, 0x21, 0x00


	//----- nvinfo : EIATTR_KPARAM_INFO
	.align		4
.L_589:
        /*00b8*/ 	.byte	0x04, 0x17
        /*00ba*/ 	.short	(.L_591 - .L_590)
.L_590:
        /*00bc*/ 	.word	0x00000000
        /*00c0*/ 	.short	0x0006
        /*00c2*/ 	.short	0x0028
        /*00c4*/ 	.byte	0x00, 0xf5, 0x21, 0x00


	//----- nvinfo : EIATTR_KPARAM_INFO
	.align		4
.L_591:
        /*00c8*/ 	.byte	0x04, 0x17
        /*00ca*/ 	.short	(.L_593 - .L_592)
.L_592:
        /*00cc*/ 	.word	0x00000000
        /*00d0*/ 	.short	0x0005
        /*00d2*/ 	.short	0x0020
        /*00d4*/ 	.byte	0x00, 0xf5, 0x21, 0x00


	//----- nvinfo : EIATTR_KPARAM_INFO
	.align		4
.L_593:
        /*00d8*/ 	.byte	0x04, 0x17
        /*00da*/ 	.short	(.L_595 - .L_594)
.L_594:
        /*00dc*/ 	.word	0x00000000
        /*00e0*/ 	.short	0x0004
        /*00e2*/ 	.short	0x0018
        /*00e4*/ 	.byte	0x00, 0xf5, 0x21, 0x00


	//----- nvinfo : EIATTR_KPARAM_INFO
	.align		4
.L_595:
        /*00e8*/ 	.byte	0x04, 0x17
        /*00ea*/ 	.short	(.L_597 - .L_596)
.L_596:
        /*00ec*/ 	.word	0x00000000
        /*00f0*/ 	.short	0x0003
        /*00f2*/ 	.short	0x0010
        /*00f4*/ 	.byte	0x00, 0xf5, 0x21, 0x00


	//----- nvinfo : EIATTR_KPARAM_INFO
	.align		4
.L_597:
        /*00f8*/ 	.byte	0x04, 0x17
        /*00fa*/ 	.short	(.L_599 - .L_598)
.L_598:
        /*00fc*/ 	.word	0x00000000
        /*0100*/ 	.short	0x0002
        /*0102*/ 	.short	0x0008
        /*0104*/ 	.byte	0x00, 0xf5, 0x21, 0x00


	//----- nvinfo : EIATTR_KPARAM_INFO
	.align		4
.L_599:
        /*0108*/ 	.byte	0x04, 0x17
        /*010a*/ 	.short	(.L_601 - .L_600)
.L_600:
        /*010c*/ 	.word	0x00000000
        /*0110*/ 	.short	0x0001
        /*0112*/ 	.short	0x0004
        /*0114*/ 	.byte	0x00, 0xf0, 0x11, 0x00


	//----- nvinfo : EIATTR_KPARAM_INFO
	.align		4
.L_601:
        /*0118*/ 	.byte	0x04, 0x17
        /*011a*/ 	.short	(.L_603 - .L_602)
.L_602:
        /*011c*/ 	.word	0x00000000
        /*0120*/ 	.short	0x0000
        /*0122*/ 	.short	0x0000
        /*0124*/ 	.byte	0x00, 0xf0, 0x11, 0x00


	//----- nvinfo : EIATTR_SPARSE_MMA_MASK
	.align		4
.L_603:
        /*0128*/ 	.byte	0x03, 0x50
        /*012a*/ 	.short	0x0000


	//----- nvinfo : EIATTR_MAXREG_COUNT
	.align		4
        /*012c*/ 	.byte	0x03, 0x1b
        /*012e*/ 	.short	0x00ff


	//----- nvinfo : EIATTR_NUM_BARRIERS
	.align		4
        /*0130*/ 	.byte	0x02, 0x4c
        /*0132*/ 	.byte	0x01
	.zero		1


	//----- nvinfo : EIATTR_ANNOTATIONS
	.align		4
        /*0134*/ 	.byte	0x04, 0x55
        /*0136*/ 	.short	(.L_605 - .L_604)


	//   ....[0]....
.L_604:
        /* <DEDUP_REMOVED lines=168> */


	//----- nvinfo : EIATTR_MERCURY_ISA_VERSION
	.align		4
.L_605:
        /*0ba8*/ 	.byte	0x03, 0x5f
        /*0baa*/ 	.short	0x0101


	//----- nvinfo : EIATTR_VRC_CTA_INIT_COUNT
	.align		4
        /*0bac*/ 	.byte	0x02, 0x4a
	.zero		1
	.zero		1


	//----- nvinfo : EIATTR_EXIT_INSTR_OFFSETS
	.align		4
        /*0bb0*/ 	.byte	0x04, 0x1c
        /*0bb2*/ 	.short	(.L_607 - .L_606)


	//   ....[0]....
.L_606:
        /*0bb4*/ 	.word	0x00007830


	//----- nvinfo : EIATTR_CRS_STACK_SIZE
	.align		4
.L_607:
        /*0bb8*/ 	.byte	0x04, 0x1e
        /*0bba*/ 	.short	(.L_609 - .L_608)
.L_608:
        /*0bbc*/ 	.word	0x00000000


	//----- nvinfo : EIATTR_CBANK_PARAM_SIZE
	.align		4
.L_609:
        /*0bc0*/ 	.byte	0x03, 0x19
        /*0bc2*/ 	.short	0x0088


	//----- nvinfo : EIATTR_PARAM_CBANK
	.align		4
        /*0bc4*/ 	.byte	0x04, 0x0a
        /*0bc6*/ 	.short	(.L_611 - .L_610)
	.align		4
.L_610:
        /*0bc8*/ 	.word	index@(.nv.constant0._Z34rwkv7_state_clampw_backward_kernelI6__halfLi64ELi16EEviiPT_S2_S2_S2_S2_S2_S2_PfS3_S3_S2_S2_S2_S2_S2_S2_)
        /*0bcc*/ 	.short	0x0380
        /*0bce*/ 	.short	0x0088


	//----- nvinfo : EIATTR_SW_WAR
	.align		4
.L_611:
        /*0bd0*/ 	.byte	0x04, 0x36
        /*0bd2*/ 	.short	(.L_613 - .L_612)
.L_612:
        /*0bd4*/ 	.word	0x00000008
.L_613:


//--------------------- .nv.info._Z34rwkv7_state_clampw_backward_kernelI6__halfLi32ELi16EEviiPT_S2_S2_S2_S2_S2_S2_PfS3_S3_S2_S2_S2_S2_S2_S2_ --------------------------
	.section	.nv.info._Z34rwkv7_state_clampw_backward_kernelI6__halfLi32ELi16EEviiPT_S2_S2_S2_S2_S2_S2_PfS3_S3_S2_S2_S2_S2_S2_S2_,"",@"SHT_CUDA_INFO"
	.sectionflags	@""
	.align	4


	//----- nvinfo : EIATTR_CUDA_API_VERSION
	.align		4
        /*0000*/ 	.byte	0x04, 0x37
        /*0002*/ 	.short	(.L_615 - .L_614)
.L_614:
        /*0004*/ 	.word	0x00000082


	//----- nvinfo : EIATTR_KPARAM_INFO
	.align		4
.L_615:
        /*0008*/ 	.byte	0x04, 0x17
        /*000a*/ 	.short	(.L_617 - .L_616)
.L_616:
        /*000c*/ 	.word	0x00000000
        /*0010*/ 	.short	0x0011
        /*0012*/ 	.short	0x0080
        /*0014*/ 	.byte	0x00, 0xf5, 0x21, 0x00


	//----- nvinfo : EIATTR_KPARAM_INFO
	.align		4
.L_617:
        /*0018*/ 	.byte	0x04, 0x17
        /*001a*/ 	.short	(.L_619 - .L_618)
.L_618:
        /*001c*/ 	.word	0x00000000
        /*0020*/ 	.short	0x0010
        /*0022*/ 	.short	0x0078
        /*0024*/ 	.byte	0x00, 0xf5, 0x21, 0x00


	//----- nvinfo : EIATTR_KPARAM_INFO
	.align		4
.L_619:
        /*0028*/ 	.byte	0x04, 0x17
        /*002a*/ 	.short	(.L_621 - .L_620)
.L_620:
        /*002c*/ 	.word	0x00000000
        /*0030*/ 	.short	0x000f
        /*0032*/ 	.short	0x0070
        /*0034*/ 	.byte	0x00, 0xf5, 0x21, 0x00


	//----- nvinfo : EIATTR_KPARAM_INFO
	.align		4
.L_621:
        /*0038*/ 	.byte	0x04, 0x17
        /*003a*/ 	.short	(.L_623 - .L_622)
.L_622:
        /*003c*/ 	.word	0x00000000
        /*0040*/ 	.short	0x000e
        /*0042*/ 	.short	0x0068
        /*0044*/ 	.byte	0x00, 0xf5, 0x21, 0x00


	//----- nvinfo : EIATTR_KPARAM_INFO
	.align		4
.L_623:
        /*0048*/ 	.byte	0x04, 0x17
        /*004a*/ 	.short	(.L_625 - .L_624)
.L_624:
        /*004c*/ 	.word	0x00000000
        /*0050*/ 	.short	0x000d
        /*0052*/ 	.short	0x0060
        /*0054*/ 	.byte	0x00, 0xf5, 0x21, 0x00


	//----- nvinfo : EIATTR_KPARAM_INFO
	.align		4
.L_625:
        /*0058*/ 	.byte	0x04, 0x17
        /*005a*/ 	.short	(.L_627 - .L_626)
.L_626:
        /*005c*/ 	.word	0x00000000
        /*0060*/ 	.short	0x000c
        /*0062*/ 	.short	0x0058
        /*0064*/ 	.byte	0x00, 0xf5, 0x21, 0x00


	//----- nvinfo : EIATTR_KPARAM_INFO
	.align		4
.L_627:
        /*0068*/ 	.byte	0x04, 0x17
        /*006a*/ 	.short	(.L_629 - .L_628)
.L_628:
        /*006c*/ 	.word	0x00000000
        /*0070*/ 	.short	0x000b
        /*0072*/ 	.short	0x0050
        /*0074*/ 	.byte	0x00, 0xf5, 0x21, 0x00


	//----- nvinfo : EIATTR_KPARAM_INFO
	.align		4
.L_629:
        /*0078*/ 	.byte	0x04, 0x17
        /*007a*/ 	.short	(.L_631 - .L_630)
.L_630:
        /*007c*/ 	.word	0x00000000
        /*0080*/ 	.short	0x000a
        /*0082*/ 	.short	0x0048
        /*0084*/ 	.byte	0x00, 0xf5, 0x21, 0x00


	//----- nvinfo : EIATTR_KPARAM_INFO
	.align		4
.L_631:
        /*0088*/ 	.byte	0x04, 0x17
        /*008a*/ 	.short	(.L_633 - .L_632)
.L_632:
        /*008c*/ 	.word	0x00000000
        /*0090*/ 	.short	0x0009
        /*0092*/ 	.short	0x0040
        /*0094*/ 	.byte	0x00, 0xf5, 0x21, 0x00


	//----- nvinfo : EIATTR_KPARAM_INFO
	.align		4
.L_633:
        /*0098*/ 	.byte	0x04, 0x17
        /*009a*/ 	.short	(.L_635 - .L_634)
.L_634:
        /*009c*/ 	.word	0x00000000
        /*00a0*/ 	.short	0x0008
        /*00a2*/ 	.short	0x0038
        /*00a4*/ 	.byte	0x00, 0xf5, 0x21, 0x00


	//----- nvinfo : EIATTR_KPARAM_INFO
	.align		4
.L_635:
        /*00a8*/ 	.byte	0x04, 0x17
        /*00aa*/ 	.short	(.L_637 - .L_636)
.L_636:
        /*00ac*/ 	.word	0x00000000
        /*00b0*/ 	.short	0x0007
        /*00b2*/ 	.short	0x0030
        /*00b4*/ 	.byte	0x00, 0xf5, 0x21, 0x00


	//----- nvinfo : EIATTR_KPARAM_INFO
	.align		4
.L_637:
        /*00b8*/ 	.byte	0x04, 0x17
        /*00ba*/ 	.short	(.L_639 - .L_638)
.L_638:
        /*00bc*/ 	.word	0x00000000
        /*00c0*/ 	.short	0x0006
        /*00c2*/ 	.short	0x0028
        /*00c4*/ 	.byte	0x00, 0xf5, 0x21, 0x00


	//----- nvinfo : EIATTR_KPARAM_INFO
	.align		4
.L_639:
        /*00c8*/ 	.byte	0x04, 0x17
        /*00ca*/ 	.short	(.L_641 - .L_640)
.L_640:
        /*00cc*/ 	.word	0x00000000
        /*00d0*/ 	.short	0x0005
        /*00d2*/ 	.short	0x0020
        /*00d4*/ 	.byte	0x00, 0xf5, 0x21, 0x00


	//----- nvinfo : EIATTR_KPARAM_INFO
	.align		4
.L_641:
        /*00d8*/ 	.byte	0x04, 0x17
        /*00da*/ 	.short	(.L_643 - .L_642)
.L_642:
        /*00dc*/ 	.word	0x00000000
        /*00e0*/ 	.short	0x0004
        /*00e2*/ 	.short	0x0018
        /*00e4*/ 	.byte	0x00, 0xf5, 0x21, 0x00


	//----- nvinfo : EIATTR_KPARAM_INFO
	.align		4
.L_643:
        /*00e8*/ 	.byte	0x04, 0x17
        /*00ea*/ 	.short	(.L_645 - .L_644)
.L_644:
        /*00ec*/ 	.word	0x00000000
        /*00f0*/ 	.short	0x0003
        /*00f2*/ 	.short	0x0010
        /*00f4*/ 	.byte	0x00, 0xf5, 0x21, 0x00


	//----- nvinfo : EIATTR_KPARAM_INFO
	.align		4
.L_645:
        /*00f8*/ 	.byte	0x04, 0x17
        /*00fa*/ 	.short	(.L_647 - .L_646)
.L_646:
        /*00fc*/ 	.word	0x00000000
        /*0100*/ 	.short	0x0002
        /*0102*/ 	.short	0x0008
        /*0104*/ 	.byte	0x00, 0xf5, 0x21, 0x00


	//----- nvinfo : EIATTR_KPARAM_INFO
	.align		4
.L_647:
        /*0108*/ 	.byte	0x04, 0x17
        /*010a*/ 	.short	(.L_649 - .L_648)
.L_648:
        /*010c*/ 	.word	0x00000000
        /*0110*/ 	.short	0x0001
        /*0112*/ 	.short	0x0004
        /*0114*/ 	.byte	0x00, 0xf0, 0x11, 0x00


	//----- nvinfo : EIATTR_KPARAM_INFO
	.align		4
.L_649:
        /*0118*/ 	.byte	0x04, 0x17
        /*011a*/ 	.short	(.L_651 - .L_650)
.L_650:
        /*011c*/ 	.word	0x00000000
        /*0120*/ 	.short	0x0000
        /*0122*/ 	.short	0x0000
        /*0124*/ 	.byte	0x00, 0xf0, 0x11, 0x00


	//----- nvinfo : EIATTR_SPARSE_MMA_MASK
	.align		4
.L_651:
        /*0128*/ 	.byte	0x03, 0x50
        /*012a*/ 	.short	0x0000


	//----- nvinfo : EIATTR_MAXREG_COUNT
	.align		4
        /*012c*/ 	.byte	0x03, 0x1b
        /*012e*/ 	.short	0x00ff


	//----- nvinfo : EIATTR_NUM_BARRIERS
	.align		4
        /*0130*/ 	.byte	0x02, 0x4c
        /*0132*/ 	.byte	0x01
	.zero		1


	//----- nvinfo : EIATTR_MERCURY_ISA_VERSION
	.align		4
        /*0134*/ 	.byte	0x03, 0x5f
        /*0136*/ 	.short	0x0101


	//----- nvinfo : EIATTR_VRC_CTA_INIT_COUNT
	.align		4
        /*0138*/ 	.byte	0x02, 0x4a
	.zero		1
	.zero		1


	//----- nvinfo : EIATTR_EXIT_INSTR_OFFSETS
	.align		4
        /*013c*/ 	.byte	0x04, 0x1c
        /*013e*/ 	.short	(.L_653 - .L_652)


	//   ....[0]....
.L_652:
        /*0140*/ 	.word	0x00003a00


	//----- nvinfo : EIATTR_CRS_STACK_SIZE
	.align		4
.L_653:
        /*0144*/ 	.byte	0x04, 0x1e
        /*0146*/ 	.short	(.L_655 - .L_654)
.L_654:
        /*0148*/ 	.word	0x00000000


	//----- nvinfo : EIATTR_CBANK_PARAM_SIZE
	.align		4
.L_655:
        /*014c*/ 	.byte	0x03, 0x19
        /*014e*/ 	.short	0x0088


	//----- nvinfo : EIATTR_PARAM_CBANK
	.align		4
        /*0150*/ 	.byte	0x04, 0x0a
        /*0152*/ 	.short	(.L_657 - .L_656)
	.align		4
.L_656:
        /*0154*/ 	.word	index@(.nv.constant0._Z34rwkv7_state_clampw_backward_kernelI6__halfLi32ELi16EEviiPT_S2_S2_S2_S2_S2_S2_PfS3_S3_S2_S2_S2_S2_S2_S2_)
        /*0158*/ 	.short	0x0380
        /*015a*/ 	.short	0x0088


	//----- nvinfo : EIATTR_SW_WAR
	.align		4
.L_657:
        /*015c*/ 	.byte	0x04, 0x36
        /*015e*/ 	.short	(.L_659 - .L_658)
.L_658:
        /*0160*/ 	.word	0x00000008
.L_659:


//--------------------- .nv.info._Z34rwkv7_state_clampw_backward_kernelI6__halfLi16ELi16EEviiPT_S2_S2_S2_S2_S2_S2_PfS3_S3_S2_S2_S2_S2_S2_S2_ --------------------------
	.section	.nv.info._Z34rwkv7_state_clampw_backward_kernelI6__halfLi16ELi16EEviiPT_S2_S2_S2_S2_S2_S2_PfS3_S3_S2_S2_S2_S2_S2_S2_,"",@"SHT_CUDA_INFO"
	.sectionflags	@""
	.align	4


	//----- nvinfo : EIATTR_CUDA_API_VERSION
	.align		4
        /*0000*/ 	.byte	0x04, 0x37
        /*0002*/ 	.short	(.L_661 - .L_660)
.L_660:
        /*0004*/ 	.word	0x00000082


	//----- nvinfo : EIATTR_KPARAM_INFO
	.align		4
.L_661:
        /*0008*/ 	.byte	0x04, 0x17
        /*000a*/ 	.short	(.L_663 - .L_662)
.L_662:
        /*000c*/ 	.word	0x00000000
        /*0010*/ 	.short	0x0011
        /*0012*/ 	.short	0x0080
        /*0014*/ 	.byte	0x00, 0xf5, 0x21, 0x00


	//----- nvinfo : EIATTR_KPARAM_INFO
	.align		4
.L_663:
        /*0018*/ 	.byte	0x04, 0x17
        /*001a*/ 	.short	(.L_665 - .L_664)
.L_664:
        /*001c*/ 	.word	0x00000000
        /*0020*/ 	.short	0x0010
        /*0022*/ 	.short	0x0078
        /*0024*/ 	.byte	0x00, 0xf5, 0x21, 0x00


	//----- nvinfo : EIATTR_KPARAM_INFO
	.align		4
.L_665:
        /*0028*/ 	.byte	0x04, 0x17
        /*002a*/ 	.short	(.L_667 - .L_666)
.L_666:
        /*002c*/ 	.word	0x00000000
        /*0030*/ 	.short	0x000f
        /*0032*/ 	.short	0x0070
        /*0034*/ 	.byte	0x00, 0xf5, 0x21, 0x00


	//----- nvinfo : EIATTR_KPARAM_INFO
	.align		4
.L_667:
        /*0038*/ 	.byte	0x04, 0x17
        /*003a*/ 	.short	(.L_669 - .L_668)
.L_668:
        /*003c*/ 	.word	0x00000000
        /*0040*/ 	.short	0x000e
        /*0042*/ 	.short	0x0068
        /*0044*/ 	.byte	0x00, 0xf5, 0x21, 0x00


	//----- nvinfo : EIATTR_KPARAM_INFO
	.align		4
.L_669:
        /*0048*/ 	.byte	0x04, 0x17
        /*004a*/ 	.short	(.L_671 - .L_670)
.L_670:
        /*004c*/ 	.word	0x00000000
        /*0050*/ 	.short	0x000d
        /*0052*/ 	.short	0x0060
        /*0054*/ 	.byte	0x00, 0xf5, 0x21, 0x00


	//----- nvinfo : EIATTR_KPARAM_INFO
	.align		4
.L_671:
        /*0058*/ 	.byte	0x04, 0x17
        /*005a*/ 	.short	(.L_673 - .L_672)
.L_672:
        /*005c*/ 	.word	0x00000000
        /*0060*/ 	.short	0x000c
        /*0062*/ 	.short	0x0058
        /*0064*/ 	.byte	0x00, 0xf5, 0x21, 0x00


	//----- nvinfo : EIATTR_KPARAM_INFO
	.align		4
.L_673:
        /*0068*/ 	.byte	0x04, 0x17
        /*006a*/ 	.short	(.L_675 - .L_674)
.L_674:
        /*006c*/ 	.word	0x00000000
        /*0070*/ 	.short	0x000b
        /*0072*/ 	.short	0x0050
        /*0074*/ 	.byte	0x00, 0xf5, 0x21, 0x00


	//----- nvinfo : EIATTR_KPARAM_INFO
	.align		4
.L_675:
        /*0078*/ 	.byte	0x04, 0x17
        /*007a*/ 	.short	(.L_677 - .L_676)
.L_676:
        /*007c*/ 	.word	0x00000000
        /*0080*/ 	.short	0x000a
        /*0082*/ 	.short	0x0048
        /*0084*/ 	.byte	0x00, 0xf5, 0x21, 0x00


	//----- nvinfo : EIATTR_KPARAM_INFO
	.align		4
.L_677:
        /*0088*/ 	.byte	0x04, 0x17
        /*008a*/ 	.short	(.L_679 - .L_678)
.L_678:
        /*008c*/ 	.word	0x00000000
        /*0090*/ 	.short	0x0009
        /*0092*/ 	.short	0x0040
        /*0094*/ 	.byte	0x00, 0xf5, 0x21, 0x00


	//----- nvinfo : EIATTR_KPARAM_INFO
	.align		4
.L_679:
        /*0098*/ 	.byte	0x04, 0x17
        /*009a*/ 	.short	(.L_681 - .L_680)
.L_680:
        /*009c*/ 	.word	0x00000000
        /*00a0*/ 	.short	0x0008
        /*00a2*/ 	.short	0x0038
        /*00a4*/ 	.byte	0x00, 0xf5, 0x21, 0x00


	//----- nvinfo : EIATTR_KPARAM_INFO
	.align		4
.L_681:
        /*00a8*/ 	.byte	0x04, 0x17
        /*00aa*/ 	.short	(.L_683 - .L_682)
.L_682:
        /*00ac*/ 	.word	0x00000000
        /*00b0*/ 	.short	0x0007
        /*00b2*/ 	.short	0x0030
        /*00b4*/ 	.byte	0x00, 0xf5, 0x21, 0x00


	//----- nvinfo : EIATTR_KPARAM_INFO
	.align		4
.L_683:
        /*00b8*/ 	.byte	0x04, 0x17
        /*00ba*/ 	.short	(.L_685 - .L_684)
.L_684:
        /*00bc*/ 	.word	0x00000000
        /*00c0*/ 	.short	0x0006
        /*00c2*/ 	.short	0x0028
        /*00c4*/ 	.byte	0x00, 0xf5, 0x21, 0x00


	//----- nvinfo : EIATTR_KPARAM_INFO
	.align		4
.L_685:
        /*00c8*/ 	.byte	0x04, 0x17
        /*00ca*/ 	.short	(.L_687 - .L_686)
.L_686:
        /*00cc*/ 	.word	0x00000000
        /*00d0*/ 	.short	0x0005
        /*00d2*/ 	.short	0x0020
        /*00d4*/ 	.byte	0x00, 0xf5, 0x21, 0x00


	//----- nvinfo : EIATTR_KPARAM_INFO
	.align		4
.L_687:
        /*00d8*/ 	.byte	0x04, 0x17
        /*00da*/ 	.short	(.L_689 - .L_688)
.L_688:
        /*00dc*/ 	.word	0x00000000
        /*00e0*/ 	.short	0x0004
        /*00e2*/ 	.short	0x0018
        /*00e4*/ 	.byte	0x00, 0xf5, 0x21, 0x00


	//----- nvinfo : EIATTR_KPARAM_INFO
	.align		4
.L_689:
        /*00e8*/ 	.byte	0x04, 0x17
        /*00ea*/ 	.short	(.L_691 - .L_690)
.L_690:
        /*00ec*/ 	.word	0x00000000
        /*00f0*/ 	.short	0x0003
        /*00f2*/ 	.short	0x0010
        /*00f4*/ 	.byte	0x00, 0xf5, 0x21, 0x00


	//----- nvinfo : EIATTR_KPARAM_INFO
	.align		4
.L_691:
        /*00f8*/ 	.byte	0x04, 0x17
        /*00fa*/ 	.short	(.L_693 - .L_692)
.L_692:
        /*00fc*/ 	.word	0x00000000
        /*0100*/ 	.short	0x0002
        /*0102*/ 	.short	0x0008
        /*0104*/ 	.byte	0x00, 0xf5, 0x21, 0x00


	//----- nvinfo : EIATTR_KPARAM_INFO
	.align		4
.L_693:
        /*0108*/ 	.byte	0x04, 0x17
        /*010a*/ 	.short	(.L_695 - .L_694)
.L_694:
        /*010c*/ 	.word	0x00000000
        /*0110*/ 	.short	0x0001
        /*0112*/ 	.short	0x0004
        /*0114*/ 	.byte	0x00, 0xf0, 0x11, 0x00


	//----- nvinfo : EIATTR_KPARAM_INFO
	.align		4
.L_695:
        /*0118*/ 	.byte	0x04, 0x17
        /*011a*/ 	.short	(.L_697 - .L_696)
.L_696:
        /*011c*/ 	.word	0x00000000
        /*0120*/ 	.short	0x0000
        /*0122*/ 	.short	0x0000
        /*0124*/ 	.byte	0x00, 0xf0, 0x11, 0x00


	//----- nvinfo : EIATTR_SPARSE_MMA_MASK
	.align		4
.L_697:
        /*0128*/ 	.byte	0x03, 0x50
        /*012a*/ 	.short	0x0000


	//----- nvinfo : EIATTR_MAXREG_COUNT
	.align		4
        /*012c*/ 	.byte	0x03, 0x1b
        /*012e*/ 	.short	0x00ff


	//----- nvinfo : EIATTR_NUM_BARRIERS
	.align		4
        /*0130*/ 	.byte	0x02, 0x4c
        /*0132*/ 	.byte	0x01
	.zero		1


	//----- nvinfo : EIATTR_MERCURY_ISA_VERSION
	.align		4
        /*0134*/ 	.byte	0x03, 0x5f
        /*0136*/ 	.short	0x0101


	//----- nvinfo : EIATTR_VRC_CTA_INIT_COUNT
	.align		4
        /*0138*/ 	.byte	0x02, 0x4a
	.zero		1
	.zero		1


	//----- nvinfo : EIATTR_EXIT_INSTR_OFFSETS
	.align		4
        /*013c*/ 	.byte	0x04, 0x1c
        /*013e*/ 	.short	(.L_699 - .L_698)


	//   ....[0]....
.L_698:
        /*0140*/ 	.word	0x00002300


	//----- nvinfo : EIATTR_CRS_STACK_SIZE
	.align		4
.L_699:
        /*0144*/ 	.byte	0x04, 0x1e
        /*0146*/ 	.short	(.L_701 - .L_700)
.L_700:
        /*0148*/ 	.word	0x00000000


	//----- nvinfo : EIATTR_CBANK_PARAM_SIZE
	.align		4
.L_701:
        /*014c*/ 	.byte	0x03, 0x19
        /*014e*/ 	.short	0x0088


	//----- nvinfo : EIATTR_PARAM_CBANK
	.align		4
        /*0150*/ 	.byte	0x04, 0x0a
        /*0152*/ 	.short	(.L_703 - .L_702)
	.align		4
.L_702:
        /*0154*/ 	.word	index@(.nv.constant0._Z34rwkv7_state_clampw_backward_kernelI6__halfLi16ELi16EEviiPT_S2_S2_S2_S2_S2_S2_PfS3_S3_S2_S2_S2_S2_S2_S2_)
        /*0158*/ 	.short	0x0380
        /*015a*/ 	.short	0x0088


	//----- nvinfo : EIATTR_SW_WAR
	.align		4
.L_703:
        /*015c*/ 	.byte	0x04, 0x36
        /*015e*/ 	.short	(.L_705 - .L_704)
.L_704:
        /*0160*/ 	.word	0x00000008
.L_705:


//--------------------- .nv.info._Z34rwkv7_state_clampw_backward_kernelI6__halfLi8ELi16EEviiPT_S2_S2_S2_S2_S2_S2_PfS3_S3_S2_S2_S2_S2_S2_S2_ --------------------------
	.section	.nv.info._Z34rwkv7_state_clampw_backward_kernelI6__halfLi8ELi16EEviiPT_S2_S2_S2_S2_S2_S2_PfS3_S3_S2_S2_S2_S2_S2_S2_,"",@"SHT_CUDA_INFO"
	.sectionflags	@""
	.align	4


	//----- nvinfo : EIATTR_CUDA_API_VERSION
	.align		4
        /*0000*/ 	.byte	0x04, 0x37
        /*0002*/ 	.short	(.L_707 - .L_706)
.L_706:
        /*0004*/ 	.word	0x00000082


	//----- nvinfo : EIATTR_KPARAM_INFO
	.align		4
.L_707:
        /*0008*/ 	.byte	0x04, 0x17
        /*000a*/ 	.short	(.L_709 - .L_708)
.L_708:
        /*000c*/ 	.word	0x00000000
        /*0010*/ 	.short	0x0011
        /*0012*/ 	.short	0x0080
        /*0014*/ 	.byte	0x00, 0xf5, 0x21, 0x00


	//----- nvinfo : EIATTR_KPARAM_INFO
	.align		4
.L_709:
        /*0018*/ 	.byte	0x04, 0x17
        /*001a*/ 	.short	(.L_711 - .L_710)
.L_710:
        /*001c*/ 	.word	0x00000000
        /*0020*/ 	.short	0x0010
        /*0022*/ 	.short	0x0078
        /*0024*/ 	.byte	0x00, 0xf5, 0x21, 0x00


	//----- nvinfo : EIATTR_KPARAM_INFO
	.align		4
.L_711:
        /*0028*/ 	.byte	0x04, 0x17
        /*002a*/ 	.short	(.L_713 - .L_712)
.L_712:
        /*002c*/ 	.word	0x00000000
        /*0030*/ 	.short	0x000f
        /*0032*/ 	.short	0x0070
        /*0034*/ 	.byte	0x00, 0xf5, 0x21, 0x00


	//----- nvinfo : EIATTR_KPARAM_INFO
	.align		4
.L_713:
        /*0038*/ 	.byte	0x04, 0x17
        /*003a*/ 	.short	(.L_715 - .L_714)
.L_714:
        /*003c*/ 	.word	0x00000000
        /*0040*/ 	.short	0x000e
        /*0042*/ 	.short	0x0068
        /*0044*/ 	.byte	0x00, 0xf5, 0x21, 0x00


	//----- nvinfo : EIATTR_KPARAM_INFO
	.align		4
.L_715:
        /*0048*/ 	.byte	0x04, 0x17
        /*004a*/ 	.short	(.L_717 - .L_716)
.L_716:
        /*004c*/ 	.word	0x00000000
        /*0050*/ 	.short	0x000d
        /*0052*/ 	.short	0x0060
        /*0054*/ 	.byte	0x00, 0xf5, 0x21, 0x00


	//----- nvinfo : EIATTR_KPARAM_INFO
	.align		4
.L_717:
        /*0058*/ 	.byte	0x04, 0x17
        /*005a*/ 	.short	(.L_719 - .L_718)
.L_718:
        /*005c*/ 	.word	0x00000000
        /*0060*/ 	.short	0x000c
        /*0062*/ 	.short	0x0058
        /*0064*/ 	.byte	0x00, 0xf5, 0x21, 0x00


	//----- nvinfo : EIATTR_KPARAM_INFO
	.align		4
.L_719:
        /*0068*/ 	.byte	0x04, 0x17
        /*006a*/ 	.short	(.L_721 - .L_720)
.L_720:
        /*006c*/ 	.word	0x00000000
        /*0070*/ 	.short	0x000b
        /*0072*/ 	.short	0x0050
        /*0074*/ 	.byte	0x00, 0xf5, 0x21, 0x00


	//----- nvinfo : EIATTR_KPARAM_INFO
	.align		4
.L_721:
        /*0078*/ 	.byte	0x04, 0x17
        /*007a*/ 	.short	(.L_723 - .L_722)
.L_722:
        /*007c*/ 	.word	0x00000000
        /*0080*/ 	.short	0x000a
        /*0082*/ 	.short	0x0048
        /*0084*/ 	.byte	0x00, 0xf5, 0x21, 0x00


	//----- nvinfo : EIATTR_KPARAM_INFO
	.align		4
.L_723:
        /*0088*/ 	.byte	0x04, 0x17
        /*008a*/ 	.short	(.L_725 - .L_724)
.L_724:
        /*008c*/ 	.word	0x00000000
        /*0090*/ 	.short	0x0009
        /*0092*/ 	.short	0x0040
        /*0094*/ 	.byte	0x00, 0xf5, 0x21, 0x00


	//----- nvinfo : EIATTR_KPARAM_INFO
	.align		4
.L_725:
        /*0098*/ 	.byte	0x04, 0x17
        /*009a*/ 	.short	(.L_727 - .L_726)
.L_726:
        /*009c*/ 	.word	0x00000000
        /*00a0*/ 	.short	0x0008
        /*00a2*/ 	.short	0x0038
        /*00a4*/ 	.byte	0x00, 0xf5, 0x21, 0x00


	//----- nvinfo : EIATTR_KPARAM_INFO
	.align		4
.L_727:
        /*00a8*/ 	.byte	0x04, 0x17
        /*00aa*/ 	.short	(.L_729 - .L_728)
.L_728:
        /*00ac*/ 	.word	0x00000000
        /*00b0*/ 	.short	0x0007
        /*00b2*/ 	.short	0x0030
        /*00b4*/ 	.byte	0x00, 0xf5, 0x21, 0x00


	//----- nvinfo : EIATTR_KPARAM_INFO
	.align		4
.L_729:
        /*00b8*/ 	.byte	0x04, 0x17
        /*00ba*/ 	.short	(.L_731 - .L_730)
.L_730:
        /*00bc*/ 	.word	0x00000000
        /*00c0*/ 	.short	0x0006
        /*00c2*/ 	.short	0x0028
        /*00c4*/ 	.byte	0x00, 0xf5, 0x21, 0x00


	//----- nvinfo : EIATTR_KPARAM_INFO
	.align		4
.L_731:
        /*00c8*/ 	.byte	0x04, 0x17
        /*00ca*/ 	.short	(.L_733 - .L_732)
.L_732:
        /*00cc*/ 	.word	0x00000000
        /*00d0*/ 	.short	0x0005
        /*00d2*/ 	.short	0x0020
        /*00d4*/ 	.byte	0x00, 0xf5, 0x21, 0x00


	//----- nvinfo : EIATTR_KPARAM_INFO
	.align		4
.L_733:
        /*00d8*/ 	.byte	0x04, 0x17
        /*00da*/ 	.short	(.L_735 - .L_734)
.L_734:
        /*00dc*/ 	.word	0x00000000
        /*00e0*/ 	.short	0x0004
        /*00e2*/ 	.short	0x0018
        /*00e4*/ 	.byte	0x00, 0xf5, 0x21, 0x00


	//----- nvinfo : EIATTR_KPARAM_INFO
	.align		4
.L_735:
        /*00e8*/ 	.byte	0x04, 0x17
        /*00ea*/ 	.short	(.L_737 - .L_736)
.L_736:
        /*00ec*/ 	.word	0x00000000
        /*00f0*/ 	.short	0x0003
        /*00f2*/ 	.short	0x0010
        /*00f4*/ 	.byte	0x00, 0xf5, 0x21, 0x00


	//----- nvinfo : EIATTR_KPARAM_INFO
	.align		4
.L_737:
        /*00f8*/ 	.byte	0x04, 0x17
        /*00fa*/ 	.short	(.L_739 - .L_738)
.L_738:
        /*00fc*/ 	.word	0x00000000
        /*0100*/ 	.short	0x0002
        /*0102*/ 	.short	0x0008
        /*0104*/ 	.byte	0x00, 0xf5, 0x21, 0x00


	//----- nvinfo : EIATTR_KPARAM_INFO
	.align		4
.L_739:
        /*0108*/ 	.byte	0x04, 0x17
        /*010a*/ 	.short	(.L_741 - .L_740)
.L_740:
        /*010c*/ 	.word	0x00000000
        /*0110*/ 	.short	0x0001
        /*0112*/ 	.short	0x0004
        /*0114*/ 	.byte	0x00, 0xf0, 0x11, 0x00


	//----- nvinfo : EIATTR_KPARAM_INFO
	.align		4
.L_741:
        /*0118*/ 	.byte	0x04, 0x17
        /*011a*/ 	.short	(.L_743 - .L_742)
.L_742:
        /*011c*/ 	.word	0x00000000
        /*0120*/ 	.short	0x0000
        /*0122*/ 	.short	0x0000
        /*0124*/ 	.byte	0x00, 0xf0, 0x11, 0x00


	//----- nvinfo : EIATTR_SPARSE_MMA_MASK
	.align		4
.L_743:
        /*0128*/ 	.byte	0x03, 0x50
        /*012a*/ 	.short	0x0000


	//----- nvinfo : EIATTR_MAXREG_COUNT
	.align		4
        /*012c*/ 	.byte	0x03, 0x1b
        /*012e*/ 	.short	0x00ff


	//----- nvinfo : EIATTR_NUM_BARRIERS
	.align		4
        /*0130*/ 	.byte	0x02, 0x4c
        /*0132*/ 	.byte	0x01
	.zero		1


	//----- nvinfo : EIATTR_MERCURY_ISA_VERSION
	.align		4
        /*0134*/ 	.byte	0x03, 0x5f
        /*0136*/ 	.short	0x0101


	//----- nvinfo : EIATTR_VRC_CTA_INIT_COUNT
	.align		4
        /*0138*/ 	.byte	0x02, 0x4a
	.zero		1
	.zero		1


	//----- nvinfo : EIATTR_EXIT_INSTR_OFFSETS
	.align		4
        /*013c*/ 	.byte	0x04, 0x1c
        /*013e*/ 	.short	(.L_745 - .L_744)


	//   ....[0]....
.L_744:
        /*0140*/ 	.word	0x00001800


	//----- nvinfo : EIATTR_CRS_STACK_SIZE
	.align		4
.L_745:
        /*0144*/ 	.byte	0x04, 0x1e
        /*0146*/ 	.short	(.L_747 - .L_746)
.L_746:
        /*0148*/ 	.word	0x00000000


	//----- nvinfo : EIATTR_CBANK_PARAM_SIZE
	.align		4
.L_747:
        /*014c*/ 	.byte	0x03, 0x19
        /*014e*/ 	.short	0x0088


	//----- nvinfo : EIATTR_PARAM_CBANK
	.align		4
        /*0150*/ 	.byte	0x04, 0x0a
        /*0152*/ 	.short	(.L_749 - .L_748)
	.align		4
.L_748:
        /*0154*/ 	.word	index@(.nv.constant0._Z34rwkv7_state_clampw_backward_kernelI6__halfLi8ELi16EEviiPT_S2_S2_S2_S2_S2_S2_PfS3_S3_S2_S2_S2_S2_S2_S2_)
        /*0158*/ 	.short	0x0380
        /*015a*/ 	.short	0x0088


	//----- nvinfo : EIATTR_SW_WAR
	.align		4
.L_749:
        /*015c*/ 	.byte	0x04, 0x36
        /*015e*/ 	.short	(.L_751 - .L_750)
.L_750:
        /*0160*/ 	.word	0x00000008
.L_751:


//--------------------- .nv.info._Z34rwkv7_state_clampw_backward_kernelI6__halfLi4ELi16EEviiPT_S2_S2_S2_S2_S2_S2_PfS3_S3_S2_S2_S2_S2_S2_S2_ --------------------------
	.section	.nv.info._Z34rwkv7_state_clampw_backward_kernelI6__halfLi4ELi16EEviiPT_S2_S2_S2_S2_S2_S2_PfS3_S3_S2_S2_S2_S2_S2_S2_,"",@"SHT_CUDA_INFO"
	.sectionflags	@""
	.align	4


	//----- nvinfo : EIATTR_CUDA_API_VERSION
	.align		4
        /*0000*/ 	.byte	0x04, 0x37
        /*0002*/ 	.short	(.L_753 - .L_752)
.L_752:
        /*0004*/ 	.word	0x00000082


	//----- nvinfo : EIATTR_KPARAM_INFO
	.align		4
.L_753:
        /*0008*/ 	.byte	0x04, 0x17
        /*000a*/ 	.short	(.L_755 - .L_754)
.L_754:
        /*000c*/ 	.word	0x00000000
        /*0010*/ 	.short	0x0011
        /*0012*/ 	.short	0x0080
        /*0014*/ 	.byte	0x00, 0xf5, 0x21, 0x00


	//----- nvinfo : EIATTR_KPARAM_INFO
	.align		4
.L_755:
        /*0018*/ 	.byte	0x04, 0x17
        /*001a*/ 	.short	(.L_757 - .L_756)
.L_756:
        /*001c*/ 	.word	0x00000000
        /*0020*/ 	.short	0x0010
        /*0022*/ 	.short	0x0078
        /*0024*/ 	.byte	0x00, 0xf5, 0x21, 0x00


	//----- nvinfo : EIATTR_KPARAM_INFO
	.align		4
.L_757:
        /*0028*/ 	.byte	0x04, 0x17
        /*002a*/ 	.short	(.L_759 - .L_758)
.L_758:
        /*002c*/ 	.word	0x00000000
        /*0030*/ 	.short	0x000f
        /*0032*/ 	.short	0x0070
        /*0034*/ 	.byte	0x00, 0xf5, 0x21, 0x00


	//----- nvinfo : EIATTR_KPARAM_INFO
	.align		4
.L_759:
        /*0038*/ 	.byte	0x04, 0x17
        /*003a*/ 	.short	(.L_761 - .L_760)
.L_760:
        /*003c*/ 	.word	0x00000000
        /*0040*/ 	.short	0x000e
        /*0042*/ 	.short	0x0068
        /*0044*/ 	.byte	0x00, 0xf5, 0x21, 0x00


	//----- nvinfo : EIATTR_KPARAM_INFO
	.align		4
.L_761:
        /*0048*/ 	.byte	0x04, 0x17
        /*004a*/ 	.short	(.L_763 - .L_762)
.L_762:
        /*004c*/ 	.word	0x00000000
        /*0050*/ 	.short	0x000d
        /*0052*/ 	.short	0x0060
        /*0054*/ 	.byte	0x00, 0xf5, 0x21, 0x00


	//----- nvinfo : EIATTR_KPARAM_INFO
	.align		4
.L_763:
        /*0058*/ 	.byte	0x04, 0x17
        /*005a*/ 	.short	(.L_765 - .L_764)
.L_764:
        /*005c*/ 	.word	0x00000000
        /*0060*/ 	.short	0x000c
        /*0062*/ 	.short	0x0058
        /*0064*/ 	.byte	0x00, 0xf5, 0x21, 0x00


	//----- nvinfo : EIATTR_KPARAM_INFO
	.align		4
.L_765:
        /*0068*/ 	.byte	0x04, 0x17
        /*006a*/ 	.short	(.L_767 - .L_766)
.L_766:
        /*006c*/ 	.word	0x00000000
        /*0070*/ 	.short	0x000b
        /*0072*/ 	.short	0x0050
        /*0074*/ 	.byte	0x00, 0xf5, 0x21, 0x00


	//----- nvinfo : EIATTR_KPARAM_INFO
	.align		4
.L_767:
        /*0078*/ 	.byte	0x04, 0x17
        /*007a*/ 	.short	(.L_769 - .L_768)
.L_768:
        /*007c*/ 	.word	0x00000000
        /*0080*/ 	.short	0x000a
        /*0082*/ 	.short	0x0048
        /*0084*/ 	.byte	0x00, 0xf5, 0x21, 0x00


	//----- nvinfo : EIATTR_KPARAM_INFO
	.align		4
.L_769:
        /*0088*/ 	.byte	0x04, 0x17
        /*008a*/ 	.short	(.L_771 - .L_770)
.L_770:
        /*008c*/ 	.word	0x00000000
        /*0090*/ 	.short	0x0009
        /*0092*/ 	.short	0x0040
        /*0094*/ 	.byte	0x00, 0xf5, 0x21, 0x00


	//----- nvinfo : EIATTR_KPARAM_INFO
	.align		4
.L_771:
        /*0098*/ 	.byte	0x04, 0x17
        /*009a*/ 	.short	(.L_773 - .L_772)
.L_772:
        /*009c*/ 	.word	0x00000000
        /*00a0*/ 	.short	0x0008
        /*00a2*/ 	.short	0x0038
        /*00a4*/ 	.byte	0x00, 0xf5, 0x21, 0x00


	//----- nvinfo : EIATTR_KPARAM_INFO
	.align		4
.L_773:
        /*00a8*/ 	.byte	0x04, 0x17
        /*00aa*/ 	.short	(.L_775 - .L_774)
.L_774:
        /*00ac*/ 	.word	0x00000000
        /*00b0*/ 	.short	0x0007
        /*00b2*/ 	.short	0x0030
        /*00b4*/ 	.byte	0x00, 0xf5, 0x21, 0x00


	//----- nvinfo : EIATTR_KPARAM_INFO
	.align		4
.L_775:
        /*00b8*/ 	.byte	0x04, 0x17
        /*00ba*/ 	.short	(.L_777 - .L_776)
.L_776:
        /*00bc*/ 	.word	0x00000000
        /*00c0*/ 	.short	0x0006
        /*00c2*/ 	.short	0x0028
        /*00c4*/ 	.byte	0x00, 0xf5, 0x21, 0x00


	//----- nvinfo : EIATTR_KPARAM_INFO
	.align		4
.L_777:
        /*00c8*/ 	.byte	0x04, 0x17
        /*00ca*/ 	.short	(.L_779 - .L_778)
.L_778:
        /*00cc*/ 	.word	0x00000000
        /*00d0*/ 	.short	0x0005
        /*00d2*/ 	.short	0x0020
        /*00d4*/ 	.byte	0x00, 0xf5, 0x21, 0x00


	//----- nvinfo : EIATTR_KPARAM_INFO
	.align		4
.L_779:
        /*00d8*/ 	.byte	0x04, 0x17
        /*00da*/ 	.short	(.L_781 - .L_780)
.L_780:
        /*00dc*/ 	.word	0x00000000
        /*00e0*/ 	.short	0x0004
        /*00e2*/ 	.short	0x0018
        /*00e4*/ 	.byte	0x00, 0xf5, 0x21, 0x00


	//----- nvinfo : EIATTR_KPARAM_INFO
	.align		4
.L_781:
        /*00e8*/ 	.byte	0x04, 0x17
        /*00ea*/ 	.short	(.L_783 - .L_782)
.L_782:
        /*00ec*/ 	.word	0x00000000
        /*00f0*/ 	.short	0x0003
        /*00f2*/ 	.short	0x0010
        /*00f4*/ 	.byte	0x00, 0xf5, 0x21, 0x00


	//----- nvinfo : EIATTR_KPARAM_INFO
	.align		4
.L_783:
        /*00f8*/ 	.byte	0x04, 0x17
        /*00fa*/ 	.short	(.L_785 - .L_784)
.L_784:
        /*00fc*/ 	.word	0x00000000
        /*0100*/ 	.short	0x0002
        /*0102*/ 	.short	0x0008
        /*0104*/ 	.byte	0x00, 0xf5, 0x21, 0x00


	//----- nvinfo : EIATTR_KPARAM_INFO
	.align		4
.L_785:
        /*0108*/ 	.byte	0x04, 0x17
        /*010a*/ 	.short	(.L_787 - .L_786)
.L_786:
        /*010c*/ 	.word	0x00000000
        /*0110*/ 	.short	0x0001
        /*0112*/ 	.short	0x0004
        /*0114*/ 	.byte	0x00, 0xf0, 0x11, 0x00


	//----- nvinfo : EIATTR_KPARAM_INFO
	.align		4
.L_787:
        /*0118*/ 	.byte	0x04, 0x17
        /*011a*/ 	.short	(.L_789 - .L_788)
.L_788:
        /*011c*/ 	.word	0x00000000
        /*0120*/ 	.short	0x0000
        /*0122*/ 	.short	0x0000
        /*0124*/ 	.byte	0x00, 0xf0, 0x11, 0x00


	//----- nvinfo : EIATTR_SPARSE_MMA_MASK
	.align		4
.L_789:
        /*0128*/ 	.byte	0x03, 0x50
        /*012a*/ 	.short	0x0000


	//----- nvinfo : EIATTR_MAXREG_COUNT
	.align		4
        /*012c*/ 	.byte	0x03, 0x1b
        /*012e*/ 	.short	0x00ff


	//----- nvinfo : EIATTR_NUM_BARRIERS
	.align		4
        /*0130*/ 	.byte	0x02, 0x4c
        /*0132*/ 	.byte	0x01
	.zero		1


	//----- nvinfo : EIATTR_MERCURY_ISA_VERSION
	.align		4
        /*0134*/ 	.byte	0x03, 0x5f
        /*0136*/ 	.short	0x0101


	//----- nvinfo : EIATTR_VRC_CTA_INIT_COUNT
	.align		4
        /*0138*/ 	.byte	0x02, 0x4a
	.zero		1
	.zero		1


	//----- nvinfo : EIATTR_EXIT_INSTR_OFFSETS
	.align		4
        /*013c*/ 	.byte	0x04, 0x1c
        /*013e*/ 	.short	(.L_791 - .L_790)


	//   ....[0]....
.L_790:
        /*0140*/ 	.word	0x00001180


	//----- nvinfo : EIATTR_CRS_STACK_SIZE
	.align		4
.L_791:
        /*0144*/ 	.byte	0x04, 0x1e
        /*0146*/ 	.short	(.L_793 - .L_792)
.L_792:
        /*0148*/ 	.word	0x00000000


	//----- nvinfo : EIATTR_CBANK_PARAM_SIZE
	.align		4
.L_793:
        /*014c*/ 	.byte	0x03, 0x19
        /*014e*/ 	.short	0x0088


	//----- nvinfo : EIATTR_PARAM_CBANK
	.align		4
        /*0150*/ 	.byte	0x04, 0x0a
        /*0152*/ 	.short	(.L_795 - .L_794)
	.align		4
.L_794:
        /*0154*/ 	.word	index@(.nv.constant0._Z34rwkv7_state_clampw_backward_kernelI6__halfLi4ELi16EEviiPT_S2_S2_S2_S2_S2_S2_PfS3_S3_S2_S2_S2_S2_S2_S2_)
        /*0158*/ 	.short	0x0380
        /*015a*/ 	.short	0x0088


	//----- nvinfo : EIATTR_SW_WAR
	.align		4
.L_795:
        /*015c*/ 	.byte	0x04, 0x36
        /*015e*/ 	.short	(.L_797 - .L_796)
.L_796:
        /*0160*/ 	.word	0x00000008
.L_797:


//--------------------- .nv.info._Z34rwkv7_state_clampw_backward_kernelI6__halfLi2ELi16EEviiPT_S2_S2_S2_S2_S2_S2_PfS3_S3_S2_S2_S2_S2_S2_S2_ --------------------------
	.section	.nv.info._Z34rwkv7_state_clampw_backward_kernelI6__halfLi2ELi16EEviiPT_S2_S2_S2_S2_S2_S2_PfS3_S3_S2_S2_S2_S2_S2_S2_,"",@"SHT_CUDA_INFO"
	.sectionflags	@""
	.align	4


	//----- nvinfo : EIATTR_CUDA_API_VERSION
	.align		4
        /*0000*/ 	.byte	0x04, 0x37
        /*0002*/ 	.short	(.L_799 - .L_798)
.L_798:
        /*0004*/ 	.word	0x00000082


	//----- nvinfo : EIATTR_KPARAM_INFO
	.align		4
.L_799:
        /*0008*/ 	.byte	0x04, 0x17
        /*000a*/ 	.short	(.L_801 - .L_800)
.L_800:
        /*000c*/ 	.word	0x00000000
        /*0010*/ 	.short	0x0011
        /*0012*/ 	.short	0x0080
        /*0014*/ 	.byte	0x00, 0xf5, 0x21, 0x00


	//----- nvinfo : EIATTR_KPARAM_INFO
	.align		4
.L_801:
        /*0018*/ 	.byte	0x04, 0x17
        /*001a*/ 	.short	(.L_803 - .L_802)
.L_802:
        /*001c*/ 	.word	0x00000000
        /*0020*/ 	.short	0x0010
        /*0022*/ 	.short	0x0078
        /*0024*/ 	.byte	0x00, 0xf5, 0x21, 0x00


	//----- nvinfo : EIATTR_KPARAM_INFO
	.align		4
.L_803:
        /*0028*/ 	.byte	0x04, 0x17
        /*002a*/ 	.short	(.L_805 - .L_804)
.L_804:
        /*002c*/ 	.word	0x00000000
        /*0030*/ 	.short	0x000f
        /*0032*/ 	.short	0x0070
        /*0034*/ 	.byte	0x00, 0xf5, 0x21, 0x00


	//----- nvinfo : EIATTR_KPARAM_INFO
	.align		4
.L_805:
        /*0038*/ 	.byte	0x04, 0x17
        /*003a*/ 	.short	(.L_807 - .L_806)
.L_806:
        /*003c*/ 	.word	0x00000000
        /*0040*/ 	.short	0x000e
        /*0042*/ 	.short	0x0068
        /*0044*/ 	.byte	0x00, 0xf5, 0x21, 0x00


	//----- nvinfo : EIATTR_KPARAM_INFO
	.align		4
.L_807:
        /*0048*/ 	.byte	0x04, 0x17
        /*004a*/ 	.short	(.L_809 - .L_808)
.L_808:
        /*004c*/ 	.word	0x00000000
        /*0050*/ 	.short	0x000d
        /*0052*/ 	.short	0x0060
        /*0054*/ 	.byte	0x00, 0xf5, 0x21, 0x00


	//----- nvinfo : EIATTR_KPARAM_INFO
	.align		4
.L_809:
        /*0058*/ 	.byte	0x04, 0x17
        /*005a*/ 	.short	(.L_811 - .L_810)
.L_810:
        /*005c*/ 	.word	0x00000000
        /*0060*/ 	.short	0x000c
        /*0062*/ 	.short	0x0058
        /*0064*/ 	.byte	0x00, 0xf5, 0x21, 0x00


	//----- nvinfo : EIATTR_KPARAM_INFO
	.align		4
.L_811:
        /*0068*/ 	.byte	0x04, 0x17
        /*006a*/ 	.short	(.L_813 - .L_812)
.L_812:
        /*006c*/ 	.word	0x00000000
        /*0070*/ 	.short	0x000b
        /*0072*/ 	.short	0x0050
        /*0074*/ 	.byte	0x00, 0xf5, 0x21, 0x00


	//----- nvinfo : EIATTR_KPARAM_INFO
	.align		4
.L_813:
        /*0078*/ 	.byte	0x04, 0x17
        /*007a*/ 	.short	(.L_815 - .L_814)
.L_814:
        /*007c*/ 	.word	0x00000000
        /*0080*/ 	.short	0x000a
        /*0082*/ 	.short	0x0048
        /*0084*/ 	.byte	0x00, 0xf5, 0x21, 0x00


	//----- nvinfo : EIATTR_KPARAM_INFO
	.align		4
.L_815:
        /*0088*/ 	.byte	0x04, 0x17
        /*008a*/ 	.short	(.L_817 - .L_816)
.L_816:
        /*008c*/ 	.word	0x00000000
        /*0090*/ 	.short	0x0009
        /*0092*/ 	.short	0x0040
        /*0094*/ 	.byte	0x00, 0xf5, 0x21, 0x00


	//----- nvinfo : EIATTR_KPARAM_INFO
	.align		4
.L_817:
        /*0098*/ 	.byte	0x04, 0x17
        /*009a*/ 	.short	(.L_819 - .L_818)
.L_818:
        /*009c*/ 	.word	0x00000000
        /*00a0*/ 	.short	0x0008
        /*00a2*/ 	.short	0x0038
        /*00a4*/ 	.byte	0x00, 0xf5, 0x21, 0x00


	//----- nvinfo : EIATTR_KPARAM_INFO
	.align		4
.L_819:
        /*00a8*/ 	.byte	0x04, 0x17
        /*00aa*/ 	.short	(.L_821 - .L_820)
.L_820:
        /*00ac*/ 	.word	0x00000000
        /*00b0*/ 	.short	0x0007
        /*00b2*/ 	.short	0x0030
        /*00b4*/ 	.byte	0x00, 0xf5, 0x21, 0x00


	//----- nvinfo : EIATTR_KPARAM_INFO
	.align		4
.L_821:
        /*00b8*/ 	.byte	0x04, 0x17
        /*00ba*/ 	.short	(.L_823 - .L_822)
.L_822:
        /*00bc*/ 	.word	0x00000000
        /*00c0*/ 	.short	0x0006
        /*00c2*/ 	.short	0x0028
        /*00c4*/ 	.byte	0x00, 0xf5, 0x21, 0x00


	//----- nvinfo : EIATTR_KPARAM_INFO
	.align		4
.L_823:
        /*00c8*/ 	.byte	0x04, 0x17
        /*00ca*/ 	.short	(.L_825 - .L_824)
.L_824:
        /*00cc*/ 	.word	0x00000000
        /*00d0*/ 	.short	0x0005
        /*00d2*/ 	.short	0x0020
        /*00d4*/ 	.byte	0x00, 0xf5, 0x21, 0x00


	//----- nvinfo : EIATTR_KPARAM_INFO
	.align		4
.L_825:
        /*00d8*/ 	.byte	0x04, 0x17
        /*00da*/ 	.short	(.L_827 - .L_826)
.L_826:
        /*00dc*/ 	.word	0x00000000
        /*00e0*/ 	.short	0x0004
        /*00e2*/ 	.short	0x0018
        /*00e4*/ 	.byte	0x00, 0xf5, 0x21, 0x00


	//----- nvinfo : EIATTR_KPARAM_INFO
	.align		4
.L_827:
        /*00e8*/ 	.byte	0x04, 0x17
        /*00ea*/ 	.short	(.L_829 - .L_828)
.L_828:
        /*00ec*/ 	.word	0x00000000
        /*00f0*/ 	.short	0x0003
        /*00f2*/ 	.short	0x0010
        /*00f4*/ 	.byte	0x00, 0xf5, 0x21, 0x00


	//----- nvinfo : EIATTR_KPARAM_INFO
	.align		4
.L_829:
        /*00f8*/ 	.byte	0x04, 0x17
        /*00fa*/ 	.short	(.L_831 - .L_830)
.L_830:
        /*00fc*/ 	.word	0x00000000
        /*0100*/ 	.short	0x0002
        /*0102*/ 	.short	0x0008
        /*0104*/ 	.byte	0x00, 0xf5, 0x21, 0x00


	//----- nvinfo : EIATTR_KPARAM_INFO
	.align		4
.L_831:
        /*0108*/ 	.byte	0x04, 0x17
        /*010a*/ 	.short	(.L_833 - .L_832)
.L_832:
        /*010c*/ 	.word	0x00000000
        /*0110*/ 	.short	0x0001
        /*0112*/ 	.short	0x0004
        /*0114*/ 	.byte	0x00, 0xf0, 0x11, 0x00


	//----- nvinfo : EIATTR_KPARAM_INFO
	.align		4
.L_833:
        /*0118*/ 	.byte	0x04, 0x17
        /*011a*/ 	.short	(.L_835 - .L_834)
.L_834:
        /*011c*/ 	.word	0x00000000
        /*0120*/ 	.short	0x0000
        /*0122*/ 	.short	0x0000
        /*0124*/ 	.byte	0x00, 0xf0, 0x11, 0x00


	//----- nvinfo : EIATTR_SPARSE_MMA_MASK
	.align		4
.L_835:
        /*0128*/ 	.byte	0x03, 0x50
        /*012a*/ 	.short	0x0000


	//----- nvinfo : EIATTR_MAXREG_COUNT
	.align		4
        /*012c*/ 	.byte	0x03, 0x1b
        /*012e*/ 	.short	0x00ff


	//----- nvinfo : EIATTR_NUM_BARRIERS
	.align		4
        /*0130*/ 	.byte	0x02, 0x4c
        /*0132*/ 	.byte	0x01
	.zero		1


	//----- nvinfo : EIATTR_MERCURY_ISA_VERSION
	.align		4
        /*0134*/ 	.byte	0x03, 0x5f
        /*0136*/ 	.short	0x0101


	//----- nvinfo : EIATTR_VRC_CTA_INIT_COUNT
	.align		4
        /*0138*/ 	.byte	0x02, 0x4a
	.zero		1
	.zero		1


	//----- nvinfo : EIATTR_EXIT_INSTR_OFFSETS
	.align		4
        /*013c*/ 	.byte	0x04, 0x1c
        /*013e*/ 	.short	(.L_837 - .L_836)


	//   ....[0]....
.L_836:
        /*0140*/ 	.word	0x00000e10


	//----- nvinfo : EIATTR_CRS_STACK_SIZE
	.align		4
.L_837:
        /*0144*/ 	.byte	0x04, 0x1e
        /*0146*/ 	.short	(.L_839 - .L_838)
.L_838:
        /*0148*/ 	.word	0x00000000


	//----- nvinfo : EIATTR_CBANK_PARAM_SIZE
	.align		4
.L_839:
        /*014c*/ 	.byte	0x03, 0x19
        /*014e*/ 	.short	0x0088


	//----- nvinfo : EIATTR_PARAM_CBANK
	.align		4
        /*0150*/ 	.byte	0x04, 0x0a
        /*0152*/ 	.short	(.L_841 - .L_840)
	.align		4
.L_840:
        /*0154*/ 	.word	index@(.nv.constant0._Z34rwkv7_state_clampw_backward_kernelI6__halfLi2ELi16EEviiPT_S2_S2_S2_S2_S2_S2_PfS3_S3_S2_S2_S2_S2_S2_S2_)
        /*0158*/ 	.short	0x0380
        /*015a*/ 	.short	0x0088


	//----- nvinfo : EIATTR_SW_WAR
	.align		4
.L_841:
        /*015c*/ 	.byte	0x04, 0x36
        /*015e*/ 	.short	(.L_843 - .L_842)
.L_842:
        /*0160*/ 	.word	0x00000008
.L_843:


//--------------------- .nv.info._Z34rwkv7_state_clampw_backward_kernelIfLi64ELi16EEviiPT_S1_S1_S1_S1_S1_S1_PfS2_S2_S1_S1_S1_S1_S1_S1_ --------------------------
	.section	.nv.info._Z34rwkv7_state_clampw_backward_kernelIfLi64ELi16EEviiPT_S1_S1_S1_S1_S1_S1_PfS2_S2_S1_S1_S1_S1_S1_S1_,"",@"SHT_CUDA_INFO"
	.sectionflags	@""
	.align	4


	//----- nvinfo : EIATTR_CUDA_API_VERSION
	.align		4
        /*0000*/ 	.byte	0x04, 0x37
        /*0002*/ 	.short	(.L_845 - .L_844)
.L_844:
        /*0004*/ 	.word	0x00000082


	//----- nvinfo : EIATTR_KPARAM_INFO
	.align		4
.L_845:
        /*0008*/ 	.byte	0x04, 0x17
        /*000a*/ 	.short	(.L_847 - .L_846)
.L_846:
        /*000c*/ 	.word	0x00000000
        /*0010*/ 	.short	0x0011
        /*0012*/ 	.short	0x0080
        /*0014*/ 	.byte	0x00, 0xf5, 0x21, 0x00


	//----- nvinfo : EIATTR_KPARAM_INFO
	.align		4
.L_847:
        /*0018*/ 	.byte	0x04, 0x17
        /*001a*/ 	.short	(.L_849 - .L_848)
.L_848:
        /*001c*/ 	.word	0x00000000
        /*0020*/ 	.short	0x0010
        /*0022*/ 	.short	0x0078
        /*0024*/ 	.byte	0x00, 0xf5, 0x21, 0x00


	//----- nvinfo : EIATTR_KPARAM_INFO
	.align		4
.L_849:
        /*0028*/ 	.byte	0x04, 0x17
        /*002a*/ 	.short	(.L_851 - .L_850)
.L_850:
        /*002c*/ 	.word	0x00000000
        /*0030*/ 	.short	0x000f
        /*0032*/ 	.short	0x0070
        /*0034*/ 	.byte	0x00, 0xf5, 0x21, 0x00


	//----- nvinfo : EIATTR_KPARAM_INFO
	.align		4
.L_851:
        /*0038*/ 	.byte	0x04, 0x17
        /*003a*/ 	.short	(.L_853 - .L_852)
.L_852:
        /*003c*/ 	.word	0x00000000
        /*0040*/ 	.short	0x000e
        /*0042*/ 	.short	0x0068
        /*0044*/ 	.byte	0x00, 0xf5, 0x21, 0x00


	//----- nvinfo : EIATTR_KPARAM_INFO
	.align		4
.L_853:
        /*0048*/ 	.byte	0x04, 0x17
        /*004a*/ 	.short	(.L_855 - .L_854)
.L_854:
        /*004c*/ 	.word	0x00000000
        /*0050*/ 	.short	0x000d
        /*0052*/ 	.short	0x0060
        /*0054*/ 	.byte	0x00, 0xf5, 0x21, 0x00


	//----- nvinfo : EIATTR_KPARAM_INFO
	.align		4
.L_855:
        /*0058*/ 	.byte	0x04, 0x17
        /*005a*/ 	.short	(.L_857 - .L_856)
.L_856:
        /*005c*/ 	.word	0x00000000
        /*0060*/ 	.short	0x000c
        /*0062*/ 	.short	0x0058
        /*0064*/ 	.byte	0x00, 0xf5, 0x21, 0x00


	//----- nvinfo : EIATTR_KPARAM_INFO
	.align		4
.L_857:
        /*0068*/ 	.byte	0x04, 0x17
        /*006a*/ 	.short	(.L_859 - .L_858)
.L_858:
        /*006c*/ 	.word	0x00000000
        /*0070*/ 	.short	0x000b
        /*0072*/ 	.short	0x0050
        /*0074*/ 	.byte	0x00, 0xf5, 0x21, 0x00


	//----- nvinfo : EIATTR_KPARAM_INFO
	.align		4
.L_859:
        /*0078*/ 	.byte	0x04, 0x17
        /*007a*/ 	.short	(.L_861 - .L_860)
.L_860:
        /*007c*/ 	.word	0x00000000
        /*0080*/ 	.short	0x000a
        /*0082*/ 	.short	0x0048
        /*0084*/ 	.byte	0x00, 0xf5, 0x21, 0x00


	//----- nvinfo : EIATTR_KPARAM_INFO
	.align		4
.L_861:
        /*0088*/ 	.byte	0x04, 0x17
        /*008a*/ 	.short	(.L_863 - .L_862)
.L_862:
        /*008c*/ 	.word	0x00000000
        /*0090*/ 	.short	0x0009
        /*0092*/ 	.short	0x0040
        /*0094*/ 	.byte	0x00, 0xf5, 0x21, 0x00


	//----- nvinfo : EIATTR_KPARAM_INFO
	.align		4
.L_863:
        /*0098*/ 	.byte	0x04, 0x17
        /*009a*/ 	.short	(.L_865 - .L_864)
.L_864:
        /*009c*/ 	.word	0x00000000
        /*00a0*/ 	.short	0x0008
        /*00a2*/ 	.short	0x0038
        /*00a4*/ 	.byte	0x00, 0xf5, 0x21, 0x00


	//----- nvinfo : EIATTR_KPARAM_INFO
	.align		4
.L_865:
        /*00a8*/ 	.byte	0x04, 0x17
        /*00aa*/ 	.short	(.L_867 - .L_866)
.L_866:
        /*00ac*/ 	.word	0x00000000
        /*00b0*/ 	.short	0x0007
        /*00b2*/ 	.short	0x0030
        /*00b4*/ 	.byte	0x00, 0xf5, 0x21, 0x00


	//----- nvinfo : EIATTR_KPARAM_INFO
	.align		4
.L_867:
        /*00b8*/ 	.byte	0x04, 0x17
        /*00ba*/ 	.short	(.L_869 - .L_868)
.L_868:
        /*00bc*/ 	.word	0x00000000
        /*00c0*/ 	.short	0x0006
        /*00c2*/ 	.short	0x0028
        /*00c4*/ 	.byte	0x00, 0xf5, 0x21, 0x00


	//----- nvinfo : EIATTR_KPARAM_INFO
	.align		4
.L_869:
        /*00c8*/ 	.byte	0x04, 0x17
        /*00ca*/ 	.short	(.L_871 - .L_870)
.L_870:
        /*00cc*/ 	.word	0x00000000
        /*00d0*/ 	.short	0x0005
        /*00d2*/ 	.short	0x0020
        /*00d4*/ 	.byte	0x00, 0xf5, 0x21, 0x00


	//----- nvinfo : EIATTR_KPARAM_INFO
	.align		4
.L_871:
        /*00d8*/ 	.byte	0x04, 0x17
        /*00da*/ 	.short	(.L_873 - .L_872)
.L_872:
        /*00dc*/ 	.word	0x00000000
        /*00e0*/ 	.short	0x0004
        /*00e2*/ 	.short	0x0018
        /*00e4*/ 	.byte	0x00, 0xf5, 0x21, 0x00


	//----- nvinfo : EIATTR_KPARAM_INFO
	.align		4
.L_873:
        /*00e8*/ 	.byte	0x04, 0x17
        /*00ea*/ 	.short	(.L_875 - .L_874)
.L_874:
        /*00ec*/ 	.word	0x00000000
        /*00f0*/ 	.short	0x0003
        /*00f2*/ 	.short	0x0010
        /*00f4*/ 	.byte	0x00, 0xf5, 0x21, 0x00


	//----- nvinfo : EIATTR_KPARAM_INFO
	.align		4
.L_875:
        /*00f8*/ 	.byte	0x04, 0x17
        /*00fa*/ 	.short	(.L_877 - .L_876)
.L_876:
        /*00fc*/ 	.word	0x00000000
        /*0100*/ 	.short	0x0002
        /*0102*/ 	.short	0x0008
        /*0104*/ 	.byte	0x00, 0xf5, 0x21, 0x00


	//----- nvinfo : EIATTR_KPARAM_INFO
	.align		4
.L_877:
        /*0108*/ 	.byte	0x04, 0x17
        /*010a*/ 	.short	(.L_879 - .L_878)
.L_878:
        /*010c*/ 	.word	0x00000000
        /*0110*/ 	.short	0x0001
        /*0112*/ 	.short	0x0004
        /*0114*/ 	.byte	0x00, 0xf0, 0x11, 0x00


	//----- nvinfo : EIATTR_KPARAM_INFO
	.align		4
.L_879:
        /*0118*/ 	.byte	0x04, 0x17
        /*011a*/ 	.short	(.L_881 - .L_880)
.L_880:
        /*011c*/ 	.word	0x00000000
        /*0120*/ 	.short	0x0000
        /*0122*/ 	.short	0x0000
        /*0124*/ 	.byte	0x00, 0xf0, 0x11, 0x00


	//----- nvinfo : EIATTR_SPARSE_MMA_MASK
	.align		4
.L_881:
        /*0128*/ 	.byte	0x03, 0x50
        /*012a*/ 	.short	0x0000


	//----- nvinfo : EIATTR_MAXREG_COUNT
	.align		4
        /*012c*/ 	.byte	0x03, 0x1b
        /*012e*/ 	.short	0x00ff


	//----- nvinfo : EIATTR_NUM_BARRIERS
	.align		4
        /*0130*/ 	.byte	0x02, 0x4c
        /*0132*/ 	.byte	0x01
	.zero		1


	//----- nvinfo : EIATTR_ANNOTATIONS
	.align		4
        /*0134*/ 	.byte	0x04, 0x55
        /*0136*/ 	.short	(.L_883 - .L_882)


	//   ....[0]....
.L_882:
        /* <DEDUP_REMOVED lines=161> */


	//----- nvinfo : EIATTR_MERCURY_ISA_VERSION
	.align		4
.L_883:
        /*0b38*/ 	.byte	0x03, 0x5f
        /*0b3a*/ 	.short	0x0101


	//----- nvinfo : EIATTR_VRC_CTA_INIT_COUNT
	.align		4
        /*0b3c*/ 	.byte	0x02, 0x4a
	.zero		1
	.zero		1


	//----- nvinfo : EIATTR_EXIT_INSTR_OFFSETS
	.align		4
        /*0b40*/ 	.byte	0x04, 0x1c
        /*0b42*/ 	.short	(.L_885 - .L_884)


	//   ....[0]....
.L_884:
        /*0b44*/ 	.word	0x00007890


	//----- nvinfo : EIATTR_CRS_STACK_SIZE
	.align		4
.L_885:
        /*0b48*/ 	.byte	0x04, 0x1e
        /*0b4a*/ 	.short	(.L_887 - .L_886)
.L_886:
        /*0b4c*/ 	.word	0x00000000


	//----- nvinfo : EIATTR_CBANK_PARAM_SIZE
	.align		4
.L_887:
        /*0b50*/ 	.byte	0x03, 0x19
        /*0b52*/ 	.short	0x0088


	//----- nvinfo : EIATTR_PARAM_CBANK
	.align		4
        /*0b54*/ 	.byte	0x04, 0x0a
        /*0b56*/ 	.short	(.L_889 - .L_888)
	.align		4
.L_888:
        /*0b58*/ 	.word	index@(.nv.constant0._Z34rwkv7_state_clampw_backward_kernelIfLi64ELi16EEviiPT_S1_S1_S1_S1_S1_S1_PfS2_S2_S1_S1_S1_S1_S1_S1_)
        /*0b5c*/ 	.short	0x0380
        /*0b5e*/ 	.short	0x0088


	//----- nvinfo : EIATTR_SW_WAR
	.align		4
.L_889:
        /*0b60*/ 	.byte	0x04, 0x36
        /*0b62*/ 	.short	(.L_891 - .L_890)
.L_890:
        /*0b64*/ 	.word	0x00000008
.L_891:


//--------------------- .nv.info._Z34rwkv7_state_clampw_backward_kernelIfLi32ELi16EEviiPT_S1_S1_S1_S1_S1_S1_PfS2_S2_S1_S1_S1_S1_S1_S1_ --------------------------
	.section	.nv.info._Z34rwkv7_state_clampw_backward_kernelIfLi32ELi16EEviiPT_S1_S1_S1_S1_S1_S1_PfS2_S2_S1_S1_S1_S1_S1_S1_,"",@"SHT_CUDA_INFO"
	.sectionflags	@""
	.align	4


	//----- nvinfo : EIATTR_CUDA_API_VERSION
	.align		4
        /*0000*/ 	.byte	0x04, 0x37
        /*0002*/ 	.short	(.L_893 - .L_892)
.L_892:
        /*0004*/ 	.word	0x00000082


	//----- nvinfo : EIATTR_KPARAM_INFO
	.align		4
.L_893:
        /*0008*/ 	.byte	0x04, 0x17
        /*000a*/ 	.short	(.L_895 - .L_894)
.L_894:
        /*000c*/ 	.word	0x00000000
        /*0010*/ 	.short	0x0011
        /*0012*/ 	.short	0x0080
        /*0014*/ 	.byte	0x00, 0xf5, 0x21, 0x00


	//----- nvinfo : EIATTR_KPARAM_INFO
	.align		4
.L_895:
        /*0018*/ 	.byte	0x04, 0x17
        /*001a*/ 	.short	(.L_897 - .L_896)
.L_896:
        /*001c*/ 	.word	0x00000000
        /*0020*/ 	.short	0x0010
        /*0022*/ 	.short	0x0078
        /*0024*/ 	.byte	0x00, 0xf5, 0x21, 0x00


	//----- nvinfo : EIATTR_KPARAM_INFO
	.align		4
.L_897:
        /*0028*/ 	.byte	0x04, 0x17
        /*002a*/ 	.short	(.L_899 - .L_898)
.L_898:
        /*002c*/ 	.word	0x00000000
        /*0030*/ 	.short	0x000f
        /*0032*/ 	.short	0x0070
        /*0034*/ 	.byte	0x00, 0xf5, 0x21, 0x00


	//----- nvinfo : EIATTR_KPARAM_INFO
	.align		4
.L_899:
        /*0038*/ 	.byte	0x04, 0x17
        /*003a*/ 	.short	(.L_901 - .L_900)
.L_900:
        /*003c*/ 	.word	0x00000000
        /*0040*/ 	.short	0x000e
        /*0042*/ 	.short	0x0068
        /*0044*/ 	.byte	0x00, 0xf5, 0x21, 0x00


	//----- nvinfo : EIATTR_KPARAM_INFO
	.align		4
.L_901:
        /*0048*/ 	.byte	0x04, 0x17
        /*004a*/ 	.short	(.L_903 - .L_902)
.L_902:
        /*004c*/ 	.word	0x00000000
        /*0050*/ 	.short	0x000d
        /*0052*/ 	.short	0x0060
        /*0054*/ 	.byte	0x00, 0xf5, 0x21, 0x00


	//----- nvinfo : EIATTR_KPARAM_INFO
	.align		4
.L_903:
        /*0058*/ 	.byte	0x04, 0x17
        /*005a*/ 	.short	(.L_905 - .L_904)
.L_904:
        /*005c*/ 	.word	0x00000000
        /*0060*/ 	.short	0x000c
        /*0062*/ 	.short	0x0058
        /*0064*/ 	.byte	0x00, 0xf5, 0x21, 0x00


	//----- nvinfo : EIATTR_KPARAM_INFO
	.align		4
.L_905:
        /*0068*/ 	.byte	0x04, 0x17
        /*006a*/ 	.short	(.L_907 - .L_906)
.L_906:
        /*006c*/ 	.word	0x00000000
        /*0070*/ 	.short	0x000b
        /*0072*/ 	.short	0x0050
        /*0074*/ 	.byte	0x00, 0xf5, 0x21, 0x00


	//----- nvinfo : EIATTR_KPARAM_INFO
	.align		4
.L_907:
        /*0078*/ 	.byte	0x04, 0x17
        /*007a*/ 	.short	(.L_909 - .L_908)
.L_908:
        /*007c*/ 	.word	0x00000000
        /*0080*/ 	.short	0x000a
        /*0082*/ 	.short	0x0048
        /*0084*/ 	.byte	0x00, 0xf5, 0x21, 0x00


	//----- nvinfo : EIATTR_KPARAM_INFO
	.align		4
.L_909:
        /*0088*/ 	.byte	0x04, 0x17
        /*008a*/ 	.short	(.L_911 - .L_910)
.L_910:
        /*008c*/ 	.word	0x00000000
        /*0090*/ 	.short	0x0009
        /*0092*/ 	.short	0x0040
        /*0094*/ 	.byte	0x00, 0xf5, 0x21, 0x00


	//----- nvinfo : EIATTR_KPARAM_INFO
	.align		4
.L_911:
        /*0098*/ 	.byte	0x04, 0x17
        /*009a*/ 	.short	(.L_913 - .L_912)
.L_912:
        /*009c*/ 	.word	0x00000000
        /*00a0*/ 	.short	0x0008
        /*00a2*/ 	.short	0x0038
        /*00a4*/ 	.byte	0x00, 0xf5, 0x21, 0x00


	//----- nvinfo : EIATTR_KPARAM_INFO
	.align		4
.L_913:
        /*00a8*/ 	.byte	0x04, 0x17
        /*00aa*/ 	.short	(.L_915 - .L_914)
.L_914:
        /*00ac*/ 	.word	0x00000000
        /*00b0*/ 	.short	0x0007
        /*00b2*/ 	.short	0x0030
        /*00b4*/ 	.byte	0x00, 0xf5, 0x21, 0x00


	//----- nvinfo : EIATTR_KPARAM_INFO
	.align		4
.L_915:
        /*00b8*/ 	.byte	0x04, 0x17
        /*00ba*/ 	.short	(.L_917 - .L_916)
.L_916:
        /*00bc*/ 	.word	0x00000000
        /*00c0*/ 	.short	0x0006
        /*00c2*/ 	.short	0x0028
        /*00c4*/ 	.byte	0x00, 0xf5, 0x21, 0x00


	//----- nvinfo : EIATTR_KPARAM_INFO
	.align		4
.L_917:
        /*00c8*/ 	.byte	0x04, 0x17
        /*00ca*/ 	.short	(.L_919 - .L_918)
.L_918:
        /*00cc*/ 	.word	0x00000000
        /*00d0*/ 	.short	0x0005
        /*00d2*/ 	.short	0x0020
        /*00d4*/ 	.byte	0x00, 0xf5, 0x21, 0x00


	//----- nvinfo : EIATTR_KPARAM_INFO
	.align		4
.L_919:
        /*00d8*/ 	.byte	0x04, 0x17
        /*00da*/ 	.short	(.L_921 - .L_920)
.L_920:
        /*00dc*/ 	.word	0x00000000
        /*00e0*/ 	.short	0x0004
        /*00e2*/ 	.short	0x0018
        /*00e4*/ 	.byte	0x00, 0xf5, 0x21, 0x00


	//----- nvinfo : EIATTR_KPARAM_INFO
	.align		4
.L_921:
        /*00e8*/ 	.byte	0x04, 0x17
        /*00ea*/ 	.short	(.L_923 - .L_922)
.L_922:
        /*00ec*/ 	.word	0x00000000
        /*00f0*/ 	.short	0x0003
        /*00f2*/ 	.short	0x0010
        /*00f4*/ 	.byte	0x00, 0xf5, 0x21, 0x00


	//----- nvinfo : EIATTR_KPARAM_INFO
	.align		4
.L_923:
        /*00f8*/ 	.byte	0x04, 0x17
        /*00fa*/ 	.short	(.L_925 - .L_924)
.L_924:
        /*00fc*/ 	.word	0x00000000
        /*0100*/ 	.short	0x0002
        /*0102*/ 	.short	0x0008
        /*0104*/ 	.byte	0x00, 0xf5, 0x21, 0x00


	//----- nvinfo : EIATTR_KPARAM_INFO
	.align		4
.L_925:
        /*0108*/ 	.byte	0x04, 0x17
        /*010a*/ 	.short	(.L_927 - .L_926)
.L_926:
        /*010c*/ 	.word	0x00000000
        /*0110*/ 	.short	0x0001
        /*0112*/ 	.short	0x0004
        /*0114*/ 	.byte	0x00, 0xf0, 0x11, 0x00


	//----- nvinfo : EIATTR_KPARAM_INFO
	.align		4
.L_927:
        /*0118*/ 	.byte	0x04, 0x17
        /*011a*/ 	.short	(.L_929 - .L_928)
.L_928:
        /*011c*/ 	.word	0x00000000
        /*0120*/ 	.short	0x0000
        /*0122*/ 	.short	0x0000
        /*0124*/ 	.byte	0x00, 0xf0, 0x11, 0x00


	//----- nvinfo : EIATTR_SPARSE_MMA_MASK
	.align		4
.L_929:
        /*0128*/ 	.byte	0x03, 0x50
        /*012a*/ 	.short	0x0000


	//----- nvinfo : EIATTR_MAXREG_COUNT
	.align		4
        /*012c*/ 	.byte	0x03, 0x1b
        /*012e*/ 	.short	0x00ff


	//----- nvinfo : EIATTR_NUM_BARRIERS
	.align		4
        /*0130*/ 	.byte	0x02, 0x4c
        /*0132*/ 	.byte	0x01
	.zero		1


	//----- nvinfo : EIATTR_MERCURY_ISA_VERSION
	.align		4
        /*0134*/ 	.byte	0x03, 0x5f
        /*0136*/ 	.short	0x0101


	//----- nvinfo : EIATTR_VRC_CTA_INIT_COUNT
	.align		4
        /*0138*/ 	.byte	0x02, 0x4a
	.zero		1
	.zero		1


	//----- nvinfo : EIATTR_EXIT_INSTR_OFFSETS
	.align		4
        /*013c*/ 	.byte	0x04, 0x1c
        /*013e*/ 	.short	(.L_931 - .L_930)


	//   ....[0]....
.L_930:
        /*0140*/ 	.word	0x000038e0


	//----- nvinfo : EIATTR_CRS_STACK_SIZE
	.align		4
.L_931:
        /*0144*/ 	.byte	0x04, 0x1e
        /*0146*/ 	.short	(.L_933 - .L_932)
.L_932:
        /*0148*/ 	.word	0x00000000


	//----- nvinfo : EIATTR_CBANK_PARAM_SIZE
	.align		4
.L_933:
        /*014c*/ 	.byte	0x03, 0x19
        /*014e*/ 	.short	0x0088


	//----- nvinfo : EIATTR_PARAM_CBANK
	.align		4
        /*0150*/ 	.byte	0x04, 0x0a
        /*0152*/ 	.short	(.L_935 - .L_934)
	.align		4
.L_934:
        /*0154*/ 	.word	index@(.nv.constant0._Z34rwkv7_state_clampw_backward_kernelIfLi32ELi16EEviiPT_S1_S1_S1_S1_S1_S1_PfS2_S2_S1_S1_S1_S1_S1_S1_)
        /*0158*/ 	.short	0x0380
        /*015a*/ 	.short	0x0088


	//----- nvinfo : EIATTR_SW_WAR
	.align		4
.L_935:
        /*015c*/ 	.byte	0x04, 0x36
        /*015e*/ 	.short	(.L_937 - .L_936)
.L_936:
        /*0160*/ 	.word	0x00000008
.L_937:


//--------------------- .nv.info._Z34rwkv7_state_clampw_backward_kernelIfLi16ELi16EEviiPT_S1_S1_S1_S1_S1_S1_PfS2_S2_S1_S1_S1_S1_S1_S1_ --------------------------
	.section	.nv.info._Z34rwkv7_state_clampw_backward_kernelIfLi16ELi16EEviiPT_S1_S1_S1_S1_S1_S1_PfS2_S2_S1_S1_S1_S1_S1_S1_,"",@"SHT_CUDA_INFO"
	.sectionflags	@""
	.align	4


	//----- nvinfo : EIATTR_CUDA_API_VERSION
	.align		4
        /*0000*/ 	.byte	0x04, 0x37
        /*0002*/ 	.short	(.L_939 - .L_938)
.L_938:
        /*0004*/ 	.word	0x00000082


	//----- nvinfo : EIATTR_KPARAM_INFO
	.align		4
.L_939:
        /*0008*/ 	.byte	0x04, 0x17
        /*000a*/ 	.short	(.L_941 - .L_940)
.L_940:
        /*000c*/ 	.word	0x00000000
        /*0010*/ 	.short	0x0011
        /*0012*/ 	.short	0x0080
        /*0014*/ 	.byte	0x00, 0xf5, 0x21, 0x00


	//----- nvinfo : EIATTR_KPARAM_INFO
	.align		4
.L_941:
        /*0018*/ 	.byte	0x04, 0x17
        /*001a*/ 	.short	(.L_943 - .L_942)
.L_942:
        /*001c*/ 	.word	0x00000000
        /*0020*/ 	.short	0x0010
        /*0022*/ 	.short	0x0078
        /*0024*/ 	.byte	0x00, 0xf5, 0x21, 0x00


	//----- nvinfo : EIATTR_KPARAM_INFO
	.align		4
.L_943:
        /*0028*/ 	.byte	0x04, 0x17
        /*002a*/ 	.short	(.L_945 - .L_944)
.L_944:
        /*002c*/ 	.word	0x00000000
        /*0030*/ 	.short	0x000f
        /*0032*/ 	.short	0x0070
        /*0034*/ 	.byte	0x00, 0xf5, 0x21, 0x00


	//----- nvinfo : EIATTR_KPARAM_INFO
	.align		4
.L_945:
        /*0038*/ 	.byte	0x04, 0x17
        /*003a*/ 	.short	(.L_947 - .L_946)
.L_946:
        /*003c*/ 	.word	0x00000000
        /*0040*/ 	.short	0x000e
        /*0042*/ 	.short	0x0068
        /*0044*/ 	.byte	0x00, 0xf5, 0x21, 0x00


	//----- nvinfo : EIATTR_KPARAM_INFO
	.align		4
.L_947:
        /*0048*/ 	.byte	0x04, 0x17
        /*004a*/ 	.short	(.L_949 - .L_948)
.L_948:
        /*004c*/ 	.word	0x00000000
        /*0050*/ 	.short	0x000d
        /*0052*/ 	.short	0x0060
        /*0054*/ 	.byte	0x00, 0xf5, 0x21, 0x00


	//----- nvinfo : EIATTR_KPARAM_INFO
	.align		4
.L_949:
        /*0058*/ 	.byte	0x04, 0x17
        /*005a*/ 	.short	(.L_951 - .L_950)
.L_950:
        /*005c*/ 	.word	0x00000000
        /*0060*/ 	.short	0x000c
        /*0062*/ 	.short	0x0058
        /*0064*/ 	.byte	0x00, 0xf5, 0x21, 0x00


	//----- nvinfo : EIATTR_KPARAM_INFO
	.align		4
.L_951:
        /*0068*/ 	.byte	0x04, 0x17
        /*006a*/ 	.short	(.L_953 - .L_952)
.L_952:
        /*006c*/ 	.word	0x00000000
        /*0070*/ 	.short	0x000b
        /*0072*/ 	.short	0x0050
        /*0074*/ 	.byte	0x00, 0xf5, 0x21, 0x00


	//----- nvinfo : EIATTR_KPARAM_INFO
	.align		4
.L_953:
        /*0078*/ 	.byte	0x04, 0x17
        /*007a*/ 	.short	(.L_955 - .L_954)
.L_954:
        /*007c*/ 	.word	0x00000000
        /*0080*/ 	.short	0x000a
        /*0082*/ 	.short	0x0048
        /*0084*/ 	.byte	0x00, 0xf5, 0x21, 0x00


	//----- nvinfo : EIATTR_KPARAM_INFO
	.align		4
.L_955:
        /*0088*/ 	.byte	0x04, 0x17
        /*008a*/ 	.short	(.L_957 - .L_956)
.L_956:
        /*008c*/ 	.word	0x00000000
        /*0090*/ 	.short	0x0009
        /*0092*/ 	.short	0x0040
        /*0094*/ 	.byte	0x00, 0xf5, 0x21, 0x00


	//----- nvinfo : EIATTR_KPARAM_INFO
	.align		4
.L_957:
        /*0098*/ 	.byte	0x04, 0x17
        /*009a*/ 	.short	(.L_959 - .L_958)
.L_958:
        /*009c*/ 	.word	0x00000000
        /*00a0*/ 	.short	0x0008
        /*00a2*/ 	.short	0x0038
        /*00a4*/ 	.byte	0x00, 0xf5, 0x21, 0x00


	//----- nvinfo : EIATTR_KPARAM_INFO
	.align		4
.L_959:
        /*00a8*/ 	.byte	0x04, 0x17
        /*00aa*/ 	.short	(.L_961 - .L_960)
.L_960:
        /*00ac*/ 	.word	0x00000000
        /*00b0*/ 	.short	0x0007
        /*00b2*/ 	.short	0x0030
        /*00b4*/ 	.byte	0x00, 0xf5, 0x21, 0x00


	//----- nvinfo : EIATTR_KPARAM_INFO
	.align		4
.L_961:
        /*00b8*/ 	.byte	0x04, 0x17
        /*00ba*/ 	.short	(.L_963 - .L_962)
.L_962:
        /*00bc*/ 	.word	0x00000000
        /*00c0*/ 	.short	0x0006
        /*00c2*/ 	.short	0x0028
        /*00c4*/ 	.byte	0x00, 0xf5, 0x21, 0x00


	//----- nvinfo : EIATTR_KPARAM_INFO
	.align		4
.L_963:
        /*00c8*/ 	.byte	0x04, 0x17
        /*00ca*/ 	.short	(.L_965 - .L_964)
.L_964:
        /*00cc*/ 	.word	0x00000000
        /*00d0*/ 	.short	0x0005
        /*00d2*/ 	.short	0x0020
        /*00d4*/ 	.byte	0x00, 0xf5, 0x21, 0x00


	//----- nvinfo : EIATTR_KPARAM_INFO
	.align		4
.L_965:
        /*00d8*/ 	.byte	0x04, 0x17
        /*00da*/ 	.short	(.L_967 - .L_966)
.L_966:
        /*00dc*/ 	.word	0x00000000
        /*00e0*/ 	.short	0x0004
        /*00e2*/ 	.short	0x0018
        /*00e4*/ 	.byte	0x00, 0xf5, 0x21, 0x00


	//----- nvinfo : EIATTR_KPARAM_INFO
	.align		4
.L_967:
        /*00e8*/ 	.byte	0x04, 0x17
        /*00ea*/ 	.short	(.L_969 - .L_968)
.L_968:
        /*00ec*/ 	.word	0x00000000
        /*00f0*/ 	.short	0x0003
        /*00f2*/ 	.short	0x0010
        /*00f4*/ 	.byte	0x00, 0xf5, 0x21, 0x00


	//----- nvinfo : EIATTR_KPARAM_INFO
	.align		4
.L_969:
        /*00f8*/ 	.byte	0x04, 0x17
        /*00fa*/ 	.short	(.L_971 - .L_970)
.L_970:
        /*00fc*/ 	.word	0x00000000
        /*0100*/ 	.short	0x0002
        /*0102*/ 	.short	0x0008
        /*0104*/ 	.byte	0x00, 0xf5, 0x21, 0x00


	//----- nvinfo : EIATTR_KPARAM_INFO
	.align		4
.L_971:
        /*0108*/ 	.byte	0x04, 0x17
        /*010a*/ 	.short	(.L_973 - .L_972)
.L_972:
        /*010c*/ 	.word	0x00000000
        /*0110*/ 	.short	0x0001
        /*0112*/ 	.short	0x0004
        /*0114*/ 	.byte	0x00, 0xf0, 0x11, 0x00


	//----- nvinfo : EIATTR_KPARAM_INFO
	.align		4
.L_973:
        /*0118*/ 	.byte	0x04, 0x17
        /*011a*/ 	.short	(.L_975 - .L_974)
.L_974:
        /*011c*/ 	.word	0x00000000
        /*0120*/ 	.short	0x0000
        /*0122*/ 	.short	0x0000
        /*0124*/ 	.byte	0x00, 0xf0, 0x11, 0x00


	//----- nvinfo : EIATTR_SPARSE_MMA_MASK
	.align		4
.L_975:
        /*0128*/ 	.byte	0x03, 0x50
        /*012a*/ 	.short	0x0000


	//----- nvinfo : EIATTR_MAXREG_COUNT
	.align		4
        /*012c*/ 	.byte	0x03, 0x1b
        /*012e*/ 	.short	0x00ff


	//----- nvinfo : EIATTR_NUM_BARRIERS
	.align		4
        /*0130*/ 	.byte	0x02, 0x4c
        /*0132*/ 	.byte	0x01
	.zero		1


	//----- nvinfo : EIATTR_MERCURY_ISA_VERSION
	.align		4
        /*0134*/ 	.byte	0x03, 0x5f
        /*0136*/ 	.short	0x0101


	//----- nvinfo : EIATTR_VRC_CTA_INIT_COUNT
	.align		4
        /*0138*/ 	.byte	0x02, 0x4a
	.zero		1
	.zero		1


	//----- nvinfo : EIATTR_EXIT_INSTR_OFFSETS
	.align		4
        /*013c*/ 	.byte	0x04, 0x1c
        /*013e*/ 	.short	(.L_977 - .L_976)


	//   ....[0]....
.L_976:
        /*0140*/ 	.word	0x000021f0


	//----- nvinfo : EIATTR_CRS_STACK_SIZE
	.align		4
.L_977:
        /*0144*/ 	.byte	0x04, 0x1e
        /*0146*/ 	.short	(.L_979 - .L_978)
.L_978:
        /*0148*/ 	.word	0x00000000


	//----- nvinfo : EIATTR_CBANK_PARAM_SIZE
	.align		4
.L_979:
        /*014c*/ 	.byte	0x03, 0x19
        /*014e*/ 	.short	0x0088


	//----- nvinfo : EIATTR_PARAM_CBANK
	.align		4
        /*0150*/ 	.byte	0x04, 0x0a
        /*0152*/ 	.short	(.L_981 - .L_980)
	.align		4
.L_980:
        /*0154*/ 	.word	index@(.nv.constant0._Z34rwkv7_state_clampw_backward_kernelIfLi16ELi16EEviiPT_S1_S1_S1_S1_S1_S1_PfS2_S2_S1_S1_S1_S1_S1_S1_)
        /*0158*/ 	.short	0x0380
        /*015a*/ 	.short	0x0088


	//----- nvinfo : EIATTR_SW_WAR
	.align		4
.L_981:
        /*015c*/ 	.byte	0x04, 0x36
        /*015e*/ 	.short	(.L_983 - .L_982)
.L_982:
        /*0160*/ 	.word	0x00000008
.L_983:


//--------------------- .nv.info._Z34rwkv7_state_clampw_backward_kernelIfLi8ELi16EEviiPT_S1_S1_S1_S1_S1_S1_PfS2_S2_S1_S1_S1_S1_S1_S1_ --------------------------
	.section	.nv.info._Z34rwkv7_state_clampw_backward_kernelIfLi8ELi16EEviiPT_S1_S1_S1_S1_S1_S1_PfS2_S2_S1_S1_S1_S1_S1_S1_,"",@"SHT_CUDA_INFO"
	.sectionflags	@""
	.align	4


	//----- nvinfo : EIATTR_CUDA_API_VERSION
	.align		4
        /*0000*/ 	.byte	0x04, 0x37
        /*0002*/ 	.short	(.L_985 - .L_984)
.L_984:
        /*0004*/ 	.word	0x00000082


	//----- nvinfo : EIATTR_KPARAM_INFO
	.align		4
.L_985:
        /*0008*/ 	.byte	0x04, 0x17
        /*000a*/ 	.short	(.L_987 - .L_986)
.L_986:
        /*000c*/ 	.word	0x00000000
        /*0010*/ 	.short	0x0011
        /*0012*/ 	.short	0x0080
        /*0014*/ 	.byte	0x00, 0xf5, 0x21, 0x00


	//----- nvinfo : EIATTR_KPARAM_INFO
	.align		4
.L_987:
        /*0018*/ 	.byte	0x04, 0x17
        /*001a*/ 	.short	(.L_989 - .L_988)
.L_988:
        /*001c*/ 	.word	0x00000000
        /*0020*/ 	.short	0x0010
        /*0022*/ 	.short	0x0078
        /*0024*/ 	.byte	0x00, 0xf5, 0x21, 0x00


	//----- nvinfo : EIATTR_KPARAM_INFO
	.align		4
.L_989:
        /*0028*/ 	.byte	0x04, 0x17
        /*002a*/ 	.short	(.L_991 - .L_990)
.L_990:
        /*002c*/ 	.word	0x00000000
        /*0030*/ 	.short	0x000f
        /*0032*/ 	.short	0x0070
        /*0034*/ 	.byte	0x00, 0xf5, 0x21, 0x00


	//----- nvinfo : EIATTR_KPARAM_INFO
	.align		4
.L_991:
        /*0038*/ 	.byte	0x04, 0x17
        /*003a*/ 	.short	(.L_993 - .L_992)
.L_992:
        /*003c*/ 	.word	0x00000000
        /*0040*/ 	.short	0x000e
        /*0042*/ 	.short	0x0068
        /*0044*/ 	.byte	0x00, 0xf5, 0x21, 0x00


	//----- nvinfo : EIATTR_KPARAM_INFO
	.align		4
.L_993:
        /*0048*/ 	.byte	0x04, 0x17
        /*004a*/ 	.short	(.L_995 - .L_994)
.L_994:
        /*004c*/ 	.word	0x00000000
        /*0050*/ 	.short	0x000d
        /*0052*/ 	.short	0x0060
        /*0054*/ 	.byte	0x00, 0xf5, 0x21, 0x00


	//----- nvinfo : EIATTR_KPARAM_INFO
	.align		4
.L_995:
        /*0058*/ 	.byte	0x04, 0x17
        /*005a*/ 	.short	(.L_997 - .L_996)
.L_996:
        /*005c*/ 	.word	0x00000000
        /*0060*/ 	.short	0x000c
        /*0062*/ 	.short	0x0058
        /*0064*/ 	.byte	0x00, 0xf5, 0x21, 0x00


	//----- nvinfo : EIATTR_KPARAM_INFO
	.align		4
.L_997:
        /*0068*/ 	.byte	0x04, 0x17
        /*006a*/ 	.short	(.L_999 - .L_998)
.L_998:
        /*006c*/ 	.word	0x00000000
        /*0070*/ 	.short	0x000b
        /*0072*/ 	.short	0x0050
        /*0074*/ 	.byte	0x00, 0xf5, 0x21, 0x00


	//----- nvinfo : EIATTR_KPARAM_INFO
	.align		4
.L_999:
        /*0078*/ 	.byte	0x04, 0x17
        /*007a*/ 	.short	(.L_1001 - .L_1000)
.L_1000:
        /*007c*/ 	.word	0x00000000
        /*0080*/ 	.short	0x000a
        /*0082*/ 	.short	0x0048
        /*0084*/ 	.byte	0x00, 0xf5, 0x21, 0x00


	//----- nvinfo : EIATTR_KPARAM_INFO
	.align		4
.L_1001:
        /*0088*/ 	.byte	0x04, 0x17
        /*008a*/ 	.short	(.L_1003 - .L_1002)
.L_1002:
        /*008c*/ 	.word	0x00000000
        /*0090*/ 	.short	0x0009
        /*0092*/ 	.short	0x0040
        /*0094*/ 	.byte	0x00, 0xf5, 0x21, 0x00


	//----- nvinfo : EIATTR_KPARAM_INFO
	.align		4
.L_1003:
        /*0098*/ 	.byte	0x04, 0x17
        /*009a*/ 	.short	(.L_1005 - .L_1004)
.L_1004:
        /*009c*/ 	.word	0x00000000
        /*00a0*/ 	.short	0x0008
        /*00a2*/ 	.short	0x0038
        /*00a4*/ 	.byte	0x00, 0xf5, 0x21, 0x00


	//----- nvinfo : EIATTR_KPARAM_INFO
	.align		4
.L_1005:
        /*00a8*/ 	.byte	0x04, 0x17
        /*00aa*/ 	.short	(.L_1007 - .L_1006)
.L_1006:
        /*00ac*/ 	.word	0x00000000
        /*00b0*/ 	.short	0x0007
        /*00b2*/ 	.short	0x0030
        /*00b4*/ 	.byte	0x00, 0xf5, 0x21, 0x00


	//----- nvinfo : EIATTR_KPARAM_INFO
	.align		4
.L_1007:
        /*00b8*/ 	.byte	0x04, 0x17
        /*00ba*/ 	.short	(.L_1009 - .L_1008)
.L_1008:
        /*00bc*/ 	.word	0x00000000
        /*00c0*/ 	.short	0x0006
        /*00c2*/ 	.short	0x0028
        /*00c4*/ 	.byte	0x00, 0xf5, 0x21, 0x00


	//----- nvinfo : EIATTR_KPARAM_INFO
	.align		4
.L_1009:
        /*00c8*/ 	.byte	0x04, 0x17
        /*00ca*/ 	.short	(.L_1011 - .L_1010)
.L_1010:
        /*00cc*/ 	.word	0x00000000
        /*00d0*/ 	.short	0x0005
        /*00d2*/ 	.short	0x0020
        /*00d4*/ 	.byte	0x00, 0xf5, 0x21, 0x00


	//----- nvinfo : EIATTR_KPARAM_INFO
	.align		4
.L_1011:
        /*00d8*/ 	.byte	0x04, 0x17
        /*00da*/ 	.short	(.L_1013 - .L_1012)
.L_1012:
        /*00dc*/ 	.word	0x00000000
        /*00e0*/ 	.short	0x0004
        /*00e2*/ 	.short	0x0018
        /*00e4*/ 	.byte	0x00, 0xf5, 0x21, 0x00


	//----- nvinfo : EIATTR_KPARAM_INFO
	.align		4
.L_1013:
        /*00e8*/ 	.byte	0x04, 0x17
        /*00ea*/ 	.short	(.L_1015 - .L_1014)
.L_1014:
        /*00ec*/ 	.word	0x00000000
        /*00f0*/ 	.short	0x0003
        /*00f2*/ 	.short	0x0010
        /*00f4*/ 	.byte	0x00, 0xf5, 0x21, 0x00


	//----- nvinfo : EIATTR_KPARAM_INFO
	.align		4
.L_1015:
        /*00f8*/ 	.byte	0x04, 0x17
        /*00fa*/ 	.short	(.L_1017 - .L_1016)
.L_1016:
        /*00fc*/ 	.word	0x00000000
        /*0100*/ 	.short	0x0002
        /*0102*/ 	.short	0x0008
        /*0104*/ 	.byte	0x00, 0xf5, 0x21, 0x00


	//----- nvinfo : EIATTR_KPARAM_INFO
	.align		4
.L_1017:
        /*0108*/ 	.byte	0x04, 0x17
        /*010a*/ 	.short	(.L_1019 - .L_1018)
.L_1018:
        /*010c*/ 	.word	0x00000000
        /*0110*/ 	.short	0x0001
        /*0112*/ 	.short	0x0004
        /*0114*/ 	.byte	0x00, 0xf0, 0x11, 0x00


	//----- nvinfo : EIATTR_KPARAM_INFO
	.align		4
.L_1019:
        /*0118*/ 	.byte	0x04, 0x17
        /*011a*/ 	.short	(.L_1021 - .L_1020)
.L_1020:
        /*011c*/ 	.word	0x00000000
        /*0120*/ 	.short	0x0000
        /*0122*/ 	.short	0x0000
        /*0124*/ 	.byte	0x00, 0xf0, 0x11, 0x00


	//----- nvinfo : EIATTR_SPARSE_MMA_MASK
	.align		4
.L_1021:
        /*0128*/ 	.byte	0x03, 0x50
        /*012a*/ 	.short	0x0000


	//----- nvinfo : EIATTR_MAXREG_COUNT
	.align		4
        /*012c*/ 	.byte	0x03, 0x1b
        /*012e*/ 	.short	0x00ff


	//----- nvinfo : EIATTR_NUM_BARRIERS
	.align		4
        /*0130*/ 	.byte	0x02, 0x4c
        /*0132*/ 	.byte	0x01
	.zero		1


	//----- nvinfo : EIATTR_MERCURY_ISA_VERSION
	.align		4
        /*0134*/ 	.byte	0x03, 0x5f
        /*0136*/ 	.short	0x0101


	//----- nvinfo : EIATTR_VRC_CTA_INIT_COUNT
	.align		4
        /*0138*/ 	.byte	0x02, 0x4a
	.zero		1
	.zero		1


	//----- nvinfo : EIATTR_EXIT_INSTR_OFFSETS
	.align		4
        /*013c*/ 	.byte	0x04, 0x1c
        /*013e*/ 	.short	(.L_1023 - .L_1022)


	//   ....[0]....
.L_1022:
        /*0140*/ 	.word	0x00001710


	//----- nvinfo : EIATTR_CRS_STACK_SIZE
	.align		4
.L_1023:
        /*0144*/ 	.byte	0x04, 0x1e
        /*0146*/ 	.short	(.L_1025 - .L_1024)
.L_1024:
        /*0148*/ 	.word	0x00000000


	//----- nvinfo : EIATTR_CBANK_PARAM_SIZE
	.align		4
.L_1025:
        /*014c*/ 	.byte	0x03, 0x19
        /*014e*/ 	.short	0x0088


	//----- nvinfo : EIATTR_PARAM_CBANK
	.align		4
        /*0150*/ 	.byte	0x04, 0x0a
        /*0152*/ 	.short	(.L_1027 - .L_1026)
	.align		4
.L_1026:
        /*0154*/ 	.word	index@(.nv.constant0._Z34rwkv7_state_clampw_backward_kernelIfLi8ELi16EEviiPT_S1_S1_S1_S1_S1_S1_PfS2_S2_S1_S1_S1_S1_S1_S1_)
        /*0158*/ 	.short	0x0380
        /*015a*/ 	.short	0x0088


	//----- nvinfo : EIATTR_SW_WAR
	.align		4
.L_1027:
        /*015c*/ 	.byte	0x04, 0x36
        /*015e*/ 	.short	(.L_1029 - .L_1028)
.L_1028:
        /*0160*/ 	.word	0x00000008
.L_1029:


//--------------------- .nv.info._Z34rwkv7_state_clampw_backward_kernelIfLi4ELi16EEviiPT_S1_S1_S1_S1_S1_S1_PfS2_S2_S1_S1_S1_S1_S1_S1_ --------------------------
	.section	.nv.info._Z34rwkv7_state_clampw_backward_kernelIfLi4ELi16EEviiPT_S1_S1_S1_S1_S1_S1_PfS2_S2_S1_S1_S1_S1_S1_S1_,"",@"SHT_CUDA_INFO"
	.sectionflags	@""
	.align	4


	//----- nvinfo : EIATTR_CUDA_API_VERSION
	.align		4
        /*0000*/ 	.byte	0x04, 0x37
        /*0002*/ 	.short	(.L_1031 - .L_1030)
.L_1030:
        /*0004*/ 	.word	0x00000082


	//----- nvinfo : EIATTR_KPARAM_INFO
	.align		4
.L_1031:
        /*0008*/ 	.byte	0x04, 0x17
        /*000a*/ 	.short	(.L_1033 - .L_1032)
.L_1032:
        /*000c*/ 	.word	0x00000000
        /*0010*/ 	.short	0x0011
        /*0012*/ 	.short	0x0080
        /*0014*/ 	.byte	0x00, 0xf5, 0x21, 0x00


	//----- nvinfo : EIATTR_KPARAM_INFO
	.align		4
.L_1033:
        /*0018*/ 	.byte	0x04, 0x17
        /*001a*/ 	.short	(.L_1035 - .L_1034)
.L_1034:
        /*001c*/ 	.word	0x00000000
        /*0020*/ 	.short	0x0010
        /*0022*/ 	.short	0x0078
        /*0024*/ 	.byte	0x00, 0xf5, 0x21, 0x00


	//----- nvinfo : EIATTR_KPARAM_INFO
	.align		4
.L_1035:
        /*0028*/ 	.byte	0x04, 0x17
        /*002a*/ 	.short	(.L_1037 - .L_1036)
.L_1036:
        /*002c*/ 	.word	0x00000000
        /*0030*/ 	.short	0x000f
        /*0032*/ 	.short	0x0070
        /*0034*/ 	.byte	0x00, 0xf5, 0x21, 0x00


	//----- nvinfo : EIATTR_KPARAM_INFO
	.align		4
.L_1037:
        /*0038*/ 	.byte	0x04, 0x17
        /*003a*/ 	.short	(.L_1039 - .L_1038)
.L_1038:
        /*003c*/ 	.word	0x00000000
        /*0040*/ 	.short	0x000e
        /*0042*/ 	.short	0x0068
        /*0044*/ 	.byte	0x00, 0xf5, 0x21, 0x00


	//----- nvinfo : EIATTR_KPARAM_INFO
	.align		4
.L_1039:
        /*0048*/ 	.byte	0x04, 0x17
        /*004a*/ 	.short	(.L_1041 - .L_1040)
.L_1040:
        /*004c*/ 	.word	0x00000000
        /*0050*/ 	.short	0x000d
        /*0052*/ 	.short	0x0060
        /*0054*/ 	.byte	0x00, 0xf5, 0x21, 0x00


	//----- nvinfo : EIATTR_KPARAM_INFO
	.align		4
.L_1041:
        /*0058*/ 	.byte	0x04, 0x17
        /*005a*/ 	.short	(.L_1043 - .L_1042)
.L_1042:
        /*005c*/ 	.word	0x00000000
        /*0060*/ 	.short	0x000c
        /*0062*/ 	.short	0x0058
        /*0064*/ 	.byte	0x00, 0xf5, 0x21, 0x00


	//----- nvinfo : EIATTR_KPARAM_INFO
	.align		4
.L_1043:
        /*0068*/ 	.byte	0x04, 0x17
        /*006a*/ 	.short	(.L_1045 - .L_1044)
.L_1044:
        /*006c*/ 	.word	0x00000000
        /*0070*/ 	.short	0x000b
        /*0072*/ 	.short	0x0050
        /*0074*/ 	.byte	0x00, 0xf5, 0x21, 0x00


	//----- nvinfo : EIATTR_KPARAM_INFO
	.align		4
.L_1045:
        /*0078*/ 	.byte	0x04, 0x17
        /*007a*/ 	.short	(.L_1047 - .L_1046)
.L_1046:
        /*007c*/ 	.word	0x00000000
        /*0080*/ 	.short	0x000a
        /*0082*/ 	.short	0x0048
        /*0084*/ 	.byte	0x00, 0xf5, 0x21, 0x00


	//----- nvinfo : EIATTR_KPARAM_INFO
	.align		4
.L_1047:
        /*0088*/ 	.byte	0x04, 0x17
        /*008a*/ 	.short	(.L_1049 - .L_1048)
.L_1048:
        /*008c*/ 	.word	0x00000000
        /*0090*/ 	.short	0x0009
        /*0092*/ 	.short	0x0040
        /*0094*/ 	.byte	0x00, 0xf5, 0x21, 0x00


	//----- nvinfo : EIATTR_KPARAM_INFO
	.align		4
.L_1049:
        /*0098*/ 	.byte	0x04, 0x17
        /*009a*/ 	.short	(.L_1051 - .L_1050)
.L_1050:
        /*009c*/ 	.word	0x00000000
        /*00a0*/ 	.short	0x0008
        /*00a2*/ 	.short	0x0038
        /*00a4*/ 	.byte	0x00, 0xf5, 0x21, 0x00


	//----- nvinfo : EIATTR_KPARAM_INFO
	.align		4
.L_1051:
        /*00a8*/ 	.byte	0x04, 0x17
        /*00aa*/ 	.short	(.L_1053 - .L_1052)
.L_1052:
        /*00ac*/ 	.word	0x00000000
        /*00b0*/ 	.short	0x0007
        /*00b2*/ 	.short	0x0030
        /*00b4*/ 	.byte	0x00, 0xf5, 0x21, 0x00


	//----- nvinfo : EIATTR_KPARAM_INFO
	.align		4
.L_1053:
        /*00b8*/ 	.byte	0x04, 0x17
        /*00ba*/ 	.short	(.L_1055 - .L_1054)
.L_1054:
        /*00bc*/ 	.word	0x00000000
        /*00c0*/ 	.short	0x0006
        /*00c2*/ 	.short	0x0028
        /*00c4*/ 	.byte	0x00, 0xf5, 0x21, 0x00


	//----- nvinfo : EIATTR_KPARAM_INFO
	.align		4
.L_1055:
        /*00c8*/ 	.byte	0x04, 0x17
        /*00ca*/ 	.short	(.L_1057 - .L_1056)
.L_1056:
        /*00cc*/ 	.word	0x00000000
        /*00d0*/ 	.short	0x0005
        /*00d2*/ 	.short	0x0020
        /*00d4*/ 	.byte	0x00, 0xf5, 0x21, 0x00


	//----- nvinfo : EIATTR_KPARAM_INFO
	.align		4
.L_1057:
        /*00d8*/ 	.byte	0x04, 0x17
        /*00da*/ 	.short	(.L_1059 - .L_1058)
.L_1058:
        /*00dc*/ 	.word	0x00000000
        /*00e0*/ 	.short	0x0004
        /*00e2*/ 	.short	0x0018
        /*00e4*/ 	.byte	0x00, 0xf5, 0x21, 0x00


	//----- nvinfo : EIATTR_KPARAM_INFO
	.align		4
.L_1059:
        /*00e8*/ 	.byte	0x04, 0x17
        /*00ea*/ 	.short	(.L_1061 - .L_1060)
.L_1060:
        /*00ec*/ 	.word	0x00000000
        /*00f0*/ 	.short	0x0003
        /*00f2*/ 	.short	0x0010
        /*00f4*/ 	.byte	0x00, 0xf5, 0x21, 0x00


	//----- nvinfo : EIATTR_KPARAM_INFO
	.align		4
.L_1061:
        /*00f8*/ 	.byte	0x04, 0x17
        /*00fa*/ 	.short	(.L_1063 - .L_1062)
.L_1062:
        /*00fc*/ 	.word	0x00000000
        /*0100*/ 	.short	0x0002
        /*0102*/ 	.short	0x0008
        /*0104*/ 	.byte	0x00, 0xf5, 0x21, 0x00


	//----- nvinfo : EIATTR_KPARAM_INFO
	.align		4
.L_1063:
        /*0108*/ 	.byte	0x04, 0x17
        /*010a*/ 	.short	(.L_1065 - .L_1064)
.L_1064:
        /*010c*/ 	.word	0x00000000
        /*0110*/ 	.short	0x0001
        /*0112*/ 	.short	0x0004
        /*0114*/ 	.byte	0x00, 0xf0, 0x11, 0x00


	//----- nvinfo : EIATTR_KPARAM_INFO
	.align		4
.L_1065:
        /*0118*/ 	.byte	0x04, 0x17
        /*011a*/ 	.short	(.L_1067 - .L_1066)
.L_1066:
        /*011c*/ 	.word	0x00000000
        /*0120*/ 	.short	0x0000
        /*0122*/ 	.short	0x0000
        /*0124*/ 	.byte	0x00, 0xf0, 0x11, 0x00


	//----- nvinfo : EIATTR_SPARSE_MMA_MASK
	.align		4
.L_1067:
        /*0128*/ 	.byte	0x03, 0x50
        /*012a*/ 	.short	0x0000


	//----- nvinfo : EIATTR_MAXREG_COUNT
	.align		4
        /*012c*/ 	.byte	0x03, 0x1b
        /*012e*/ 	.short	0x00ff


	//----- nvinfo : EIATTR_NUM_BARRIERS
	.align		4
        /*0130*/ 	.byte	0x02, 0x4c
        /*0132*/ 	.byte	0x01
	.zero		1


	//----- nvinfo : EIATTR_MERCURY_ISA_VERSION
	.align		4
        /*0134*/ 	.byte	0x03, 0x5f
        /*0136*/ 	.short	0x0101


	//----- nvinfo : EIATTR_VRC_CTA_INIT_COUNT
	.align		4
        /*0138*/ 	.byte	0x02, 0x4a
	.zero		1
	.zero		1


	//----- nvinfo : EIATTR_EXIT_INSTR_OFFSETS
	.align		4
        /*013c*/ 	.byte	0x04, 0x1c
        /*013e*/ 	.short	(.L_1069 - .L_1068)


	//   ....[0]....
.L_1068:
        /*0140*/ 	.word	0x00001090


	//----- nvinfo : EIATTR_CRS_STACK_SIZE
	.align		4
.L_1069:
        /*0144*/ 	.byte	0x04, 0x1e
        /*0146*/ 	.short	(.L_1071 - .L_1070)
.L_1070:
        /*0148*/ 	.word	0x00000000


	//----- nvinfo : EIATTR_CBANK_PARAM_SIZE
	.align		4
.L_1071:
        /*014c*/ 	.byte	0x03, 0x19
        /*014e*/ 	.short	0x0088


	//----- nvinfo : EIATTR_PARAM_CBANK
	.align		4
        /*0150*/ 	.byte	0x04, 0x0a
        /*0152*/ 	.short	(.L_1073 - .L_1072)
	.align		4
.L_1072:
        /*0154*/ 	.word	index@(.nv.constant0._Z34rwkv7_state_clampw_backward_kernelIfLi4ELi16EEviiPT_S1_S1_S1_S1_S1_S1_PfS2_S2_S1_S1_S1_S1_S1_S1_)
        /*0158*/ 	.short	0x0380
        /*015a*/ 	.short	0x0088


	//----- nvinfo : EIATTR_SW_WAR
	.align		4
.L_1073:
        /*015c*/ 	.byte	0x04, 0x36
        /*015e*/ 	.short	(.L_1075 - .L_1074)
.L_1074:
        /*0160*/ 	.word	0x00000008
.L_1075:


//--------------------- .nv.info._Z34rwkv7_state_clampw_backward_kernelIfLi2ELi16EEviiPT_S1_S1_S1_S1_S1_S1_PfS2_S2_S1_S1_S1_S1_S1_S1_ --------------------------
	.section	.nv.info._Z34rwkv7_state_clampw_backward_kernelIfLi2ELi16EEviiPT_S1_S1_S1_S1_S1_S1_PfS2_S2_S1_S1_S1_S1_S1_S1_,"",@"SHT_CUDA_INFO"
	.sectionflags	@""
	.align	4


	//----- nvinfo : EIATTR_CUDA_API_VERSION
	.align		4
        /*0000*/ 	.byte	0x04, 0x37
        /*0002*/ 	.short	(.L_1077 - .L_1076)
.L_1076:
        /*0004*/ 	.word	0x00000082


	//----- nvinfo : EIATTR_KPARAM_INFO
	.align		4
.L_1077:
        /*0008*/ 	.byte	0x04, 0x17
        /*000a*/ 	.short	(.L_1079 - .L_1078)
.L_1078:
        /*000c*/ 	.word	0x00000000
        /*0010*/ 	.short	0x0011
        /*0012*/ 	.short	0x0080
        /*0014*/ 	.byte	0x00, 0xf5, 0x21, 0x00


	//----- nvinfo : EIATTR_KPARAM_INFO
	.align		4
.L_1079:
        /*0018*/ 	.byte	0x04, 0x17
        /*001a*/ 	.short	(.L_1081 - .L_1080)
.L_1080:
        /*001c*/ 	.word	0x00000000
        /*0020*/ 	.short	0x0010
        /*0022*/ 	.short	0x0078
        /*0024*/ 	.byte	0x00, 0xf5, 0x21, 0x00


	//----- nvinfo : EIATTR_KPARAM_INFO
	.align		4
.L_1081:
        /*0028*/ 	.byte	0x04, 0x17
        /*002a*/ 	.short	(.L_1083 - .L_1082)
.L_1082:
        /*002c*/ 	.word	0x00000000
        /*0030*/ 	.short	0x000f
        /*0032*/ 	.short	0x0070
        /*0034*/ 	.byte	0x00, 0xf5, 0x21, 0x00


	//----- nvinfo : EIATTR_KPARAM_INFO
	.align		4
.L_1083:
        /*0038*/ 	.byte	0x04, 0x17
        /*003a*/ 	.short	(.L_1085 - .L_1084)
.L_1084:
        /*003c*/ 	.word	0x00000000
        /*0040*/ 	.short	0x000e
        /*0042*/ 	.short	0x0068
        /*0044*/ 	.byte	0x00, 0xf5, 0x21, 0x00


	//----- nvinfo : EIATTR_KPARAM_INFO
	.align		4
.L_1085:
        /*0048*/ 	.byte	0x04, 0x17
        /*004a*/ 	.short	(.L_1087 - .L_1086)
.L_1086:
        /*004c*/ 	.word	0x00000000
        /*0050*/ 	.short	0x000d
        /*0052*/ 	.short	0x0060
        /*0054*/ 	.byte	0x00, 0xf5, 0x21, 0x00


	//----- nvinfo : EIATTR_KPARAM_INFO
	.align		4
.L_1087:
        /*0058*/ 	.byte	0x04, 0x17
        /*005a*/ 	.short	(.L_1089 - .L_1088)
.L_1088:
        /*005c*/ 	.word	0x00000000
        /*0060*/ 	.short	0x000c
        /*0062*/ 	.short	0x0058
        /*0064*/ 	.byte	0x00, 0xf5, 0x21, 0x00


	//----- nvinfo : EIATTR_KPARAM_INFO
	.align		4
.L_1089:
        /*0068*/ 	.byte	0x04, 0x17
        /*006a*/ 	.short	(.L_1091 - .L_1090)
.L_1090:
        /*006c*/ 	.word	0x00000000
        /*0070*/ 	.short	0x000b
        /*0072*/ 	.short	0x0050
        /*0074*/ 	.byte	0x00, 0xf5, 0x21, 0x00


	//----- nvinfo : EIATTR_KPARAM_INFO
	.align		4
.L_1091:
        /*0078*/ 	.byte	0x04, 0x17
        /*007a*/ 	.short	(.L_1093 - .L_1092)
.L_1092:
        /*007c*/ 	.word	0x00000000
        /*0080*/ 	.short	0x000a
        /*0082*/ 	.short	0x0048
        /*0084*/ 	.byte	0x00, 0xf5, 0x21, 0x00


	//----- nvinfo : EIATTR_KPARAM_INFO
	.align		4
.L_1093:
        /*0088*/ 	.byte	0x04, 0x17
        /*008a*/ 	.short	(.L_1095 - .L_1094)
.L_1094:
        /*008c*/ 	.word	0x00000000
        /*0090*/ 	.short	0x0009
        /*0092*/ 	.short	0x0040
        /*0094*/ 	.byte	0x00, 0xf5, 0x21, 0x00


	//----- nvinfo : EIATTR_KPARAM_INFO
	.align		4
.L_1095:
        /*0098*/ 	.byte	0x04, 0x17
        /*009a*/ 	.short	(.L_1097 - .L_1096)
.L_1096:
        /*009c*/ 	.word	0x00000000
        /*00a0*/ 	.short	0x0008
        /*00a2*/ 	.short	0x0038
        /*00a4*/ 	.byte	0x00, 0xf5, 0x21, 0x00


	//----- nvinfo : EIATTR_KPARAM_INFO
	.align		4
.L_1097:
        /*00a8*/ 	.byte	0x04, 0x17
        /*00aa*/ 	.short	(.L_1099 - .L_1098)
.L_1098:
        /*00ac*/ 	.word	0x00000000
        /*00b0*/ 	.short	0x0007
        /*00b2*/ 	.short	0x0030
        /*00b4*/ 	.byte	0x00, 0xf5, 0x21, 0x00


	//----- nvinfo : EIATTR_KPARAM_INFO
	.align		4
.L_1099:
        /*00b8*/ 	.byte	0x04, 0x17
        /*00ba*/ 	.short	(.L_1101 - .L_1100)
.L_1100:
        /*00bc*/ 	.word	0x00000000
        /*00c0*/ 	.short	0x0006
        /*00c2*/ 	.short	0x0028
        /*00c4*/ 	.byte	0x00, 0xf5, 0x21, 0x00


	//----- nvinfo : EIATTR_KPARAM_INFO
	.align		4
.L_1101:
        /*00c8*/ 	.byte	0x04, 0x17
        /*00ca*/ 	.short	(.L_1103 - .L_1102)
.L_1102:
        /*00cc*/ 	.word	0x00000000
        /*00d0*/ 	.short	0x0005
        /*00d2*/ 	.short	0x0020
        /*00d4*/ 	.byte	0x00, 0xf5, 0x21, 0x00


	//----- nvinfo : EIATTR_KPARAM_INFO
	.align		4
.L_1103:
        /*00d8*/ 	.byte	0x04, 0x17
        /*00da*/ 	.short	(.L_1105 - .L_1104)
.L_1104:
        /*00dc*/ 	.word	0x00000000
        /*00e0*/ 	.short	0x0004
        /*00e2*/ 	.short	0x0018
        /*00e4*/ 	.byte	0x00, 0xf5, 0x21, 0x00


	//----- nvinfo : EIATTR_KPARAM_INFO
	.align		4
.L_1105:
        /*00e8*/ 	.byte	0x04, 0x17
        /*00ea*/ 	.short	(.L_1107 - .L_1106)
.L_1106:
        /*00ec*/ 	.word	0x00000000
        /*00f0*/ 	.short	0x0003
        /*00f2*/ 	.short	0x0010
        /*00f4*/ 	.byte	0x00, 0xf5, 0x21, 0x00


	//----- nvinfo : EIATTR_KPARAM_INFO
	.align		4
.L_1107:
        /*00f8*/ 	.byte	0x04, 0x17
        /*00fa*/ 	.short	(.L_1109 - .L_1108)
.L_1108:
        /*00fc*/ 	.word	0x00000000
        /*0100*/ 	.short	0x0002
        /*0102*/ 	.short	0x0008
        /*0104*/ 	.byte	0x00, 0xf5, 0x21, 0x00


	//----- nvinfo : EIATTR_KPARAM_INFO
	.align		4
.L_1109:
        /*0108*/ 	.byte	0x04, 0x17
        /*010a*/ 	.short	(.L_1111 - .L_1110)
.L_1110:
        /*010c*/ 	.word	0x00000000
        /*0110*/ 	.short	0x0001
        /*0112*/ 	.short	0x0004
        /*0114*/ 	.byte	0x00, 0xf0, 0x11, 0x00


	//----- nvinfo : EIATTR_KPARAM_INFO
	.align		4
.L_1111:
        /*0118*/ 	.byte	0x04, 0x17
        /*011a*/ 	.short	(.L_1113 - .L_1112)
.L_1112:
        /*011c*/ 	.word	0x00000000
        /*0120*/ 	.short	0x0000
        /*0122*/ 	.short	0x0000
        /*0124*/ 	.byte	0x00, 0xf0, 0x11, 0x00


	//----- nvinfo : EIATTR_SPARSE_MMA_MASK
	.align		4
.L_1113:
        /*0128*/ 	.byte	0x03, 0x50
        /*012a*/ 	.short	0x0000


	//----- nvinfo : EIATTR_MAXREG_COUNT
	.align		4
        /*012c*/ 	.byte	0x03, 0x1b
        /*012e*/ 	.short	0x00ff


	//----- nvinfo : EIATTR_NUM_BARRIERS
	.align		4
        /*0130*/ 	.byte	0x02, 0x4c
        /*0132*/ 	.byte	0x01
	.zero		1


	//----- nvinfo : EIATTR_MERCURY_ISA_VERSION
	.align		4
        /*0134*/ 	.byte	0x03, 0x5f
        /*0136*/ 	.short	0x0101


	//----- nvinfo : EIATTR_VRC_CTA_INIT_COUNT
	.align		4
        /*0138*/ 	.byte	0x02, 0x4a
	.zero		1
	.zero		1


	//----- nvinfo : EIATTR_EXIT_INSTR_OFFSETS
	.align		4
        /*013c*/ 	.byte	0x04, 0x1c
        /*013e*/ 	.short	(.L_1115 - .L_1114)


	//   ....[0]....
.L_1114:
        /*0140*/ 	.word	0x00000d50


	//----- nvinfo : EIATTR_CRS_STACK_SIZE
	.align		4
.L_1115:
        /*0144*/ 	.byte	0x04, 0x1e
        /*0146*/ 	.short	(.L_1117 - .L_1116)
.L_1116:
        /*0148*/ 	.word	0x00000000


	//----- nvinfo : EIATTR_CBANK_PARAM_SIZE
	.align		4
.L_1117:
        /*014c*/ 	.byte	0x03, 0x19
        /*014e*/ 	.short	0x0088


	//----- nvinfo : EIATTR_PARAM_CBANK
	.align		4
        /*0150*/ 	.byte	0x04, 0x0a
        /*0152*/ 	.short	(.L_1119 - .L_1118)
	.align		4
.L_1118:
        /*0154*/ 	.word	index@(.nv.constant0._Z34rwkv7_state_clampw_backward_kernelIfLi2ELi16EEviiPT_S1_S1_S1_S1_S1_S1_PfS2_S2_S1_S1_S1_S1_S1_S1_)
        /*0158*/ 	.short	0x0380
        /*015a*/ 	.short	0x0088


	//----- nvinfo : EIATTR_SW_WAR
	.align		4
.L_1119:
        /*015c*/ 	.byte	0x04, 0x36
        /*015e*/ 	.short	(.L_1121 - .L_1120)
.L_1120:
        /*0160*/ 	.word	0x00000008
.L_1121:


//--------------------- .nv.info._Z33rwkv7_state_clampw_forward_kernelI13__nv_bfloat16Li64ELi16EEviiPfPT_S3_S3_S3_S3_S3_S3_S1_S1_ --------------------------
	.section	.nv.info._Z33rwkv7_state_clampw_forward_kernelI13__nv_bfloat16Li64ELi16EEviiPfPT_S3_S3_S3_S3_S3_S3_S1_S1_,"",@"SHT_CUDA_INFO"
	.sectionflags	@""
	.align	4


	//----- nvinfo : EIATTR_CUDA_API_VERSION
	.align		4
        /*0000*/ 	.byte	0x04, 0x37
        /*0002*/ 	.short	(.L_1123 - .L_1122)
.L_1122:
        /*0004*/ 	.word	0x00000082


	//----- nvinfo : EIATTR_KPARAM_INFO
	.align		4
.L_1123:
        /*0008*/ 	.byte	0x04, 0x17
        /*000a*/ 	.short	(.L_1125 - .L_1124)
.L_1124:
        /*000c*/ 	.word	0x00000000
        /*0010*/ 	.short	0x000b
        /*0012*/ 	.short	0x0050
        /*0014*/ 	.byte	0x00, 0xf5, 0x21, 0x00


	//----- nvinfo : EIATTR_KPARAM_INFO
	.align		4
.L_1125:
        /*0018*/ 	.byte	0x04, 0x17
        /*001a*/ 	.short	(.L_1127 - .L_1126)
.L_1126:
        /*001c*/ 	.word	0x00000000
        /*0020*/ 	.short	0x000a
        /*0022*/ 	.short	0x0048
        /*0024*/ 	.byte	0x00, 0xf5, 0x21, 0x00


	//----- nvinfo : EIATTR_KPARAM_INFO
	.align		4
.L_1127:
        /*0028*/ 	.byte	0x04, 0x17
        /*002a*/ 	.short	(.L_1129 - .L_1128)
.L_1128:
        /*002c*/ 	.word	0x00000000
        /*0030*/ 	.short	0x0009
        /*0032*/ 	.short	0x0040
        /*0034*/ 	.byte	0x00, 0xf5, 0x21, 0x00


	//----- nvinfo : EIATTR_KPARAM_INFO
	.align		4
.L_1129:
        /*0038*/ 	.byte	0x04, 0x17
        /*003a*/ 	.short	(.L_1131 - .L_1130)
.L_1130:
        /*003c*/ 	.word	0x00000000
        /*0040*/ 	.short	0x0008
        /*0042*/ 	.short	0x0038
        /*0044*/ 	.byte	0x00, 0xf5, 0x21, 0x00


	//----- nvinfo : EIATTR_KPARAM_INFO
	.align		4
.L_1131:
        /*0048*/ 	.byte	0x04, 0x17
        /*004a*/ 	.short	(.L_1133 - .L_1132)
.L_1132:
        /*004c*/ 	.word	0x00000000
        /*0050*/ 	.short	0x0007
        /*0052*/ 	.short	0x0030
        /*0054*/ 	.byte	0x00, 0xf5, 0x21, 0x00


	//----- nvinfo : EIATTR_KPARAM_INFO
	.align		4
.L_1133:
        /*0058*/ 	.byte	0x04, 0x17
        /*005a*/ 	.short	(.L_1135 - .L_1134)
.L_1134:
        /*005c*/ 	.word	0x00000000
        /*0060*/ 	.short	0x0006
        /*0062*/ 	.short	0x0028
        /*0064*/ 	.byte	0x00, 0xf5, 0x21, 0x00


	//----- nvinfo : EIATTR_KPARAM_INFO
	.align		4
.L_1135:
        /*0068*/ 	.byte	0x04, 0x17
        /*006a*/ 	.short	(.L_1137 - .L_1136)
.L_1136:
        /*006c*/ 	.word	0x00000000
        /*0070*/ 	.short	0x0005
        /*0072*/ 	.short	0x0020
        /*0074*/ 	.byte	0x00, 0xf5, 0x21, 0x00


	//----- nvinfo : EIATTR_KPARAM_INFO
	.align		4
.L_1137:
        /*0078*/ 	.byte	0x04, 0x17
        /*007a*/ 	.short	(.L_1139 - .L_1138)
.L_1138:
        /*007c*/ 	.word	0x00000000
        /*0080*/ 	.short	0x0004
        /*0082*/ 	.short	0x0018
        /*0084*/ 	.byte	0x00, 0xf5, 0x21, 0x00


	//----- nvinfo : EIATTR_KPARAM_INFO
	.align		4
.L_1139:
        /*0088*/ 	.byte	0x04, 0x17
        /*008a*/ 	.short	(.L_1141 - .L_1140)
.L_1140:
        /*008c*/ 	.word	0x00000000
        /*0090*/ 	.short	0x0003
        /*0092*/ 	.short	0x0010
        /*0094*/ 	.byte	0x00, 0xf5, 0x21, 0x00


	//----- nvinfo : EIATTR_KPARAM_INFO
	.align		4
.L_1141:
        /*0098*/ 	.byte	0x04, 0x17
        /*009a*/ 	.short	(.L_1143 - .L_1142)
.L_1142:
        /*009c*/ 	.word	0x00000000
        /*00a0*/ 	.short	0x0002
        /*00a2*/ 	.short	0x0008
        /*00a4*/ 	.byte	0x00, 0xf5, 0x21, 0x00


	//----- nvinfo : EIATTR_KPARAM_INFO
	.align		4
.L_1143:
        /*00a8*/ 	.byte	0x04, 0x17
        /*00aa*/ 	.short	(.L_1145 - .L_1144)
.L_1144:
        /*00ac*/ 	.word	0x00000000
        /*00b0*/ 	.short	0x0001
        /*00b2*/ 	.short	0x0004
        /*00b4*/ 	.byte	0x00, 0xf0, 0x11, 0x00


	//----- nvinfo : EIATTR_KPARAM_INFO
	.align		4
.L_1145:
        /*00b8*/ 	.byte	0x04, 0x17
        /*00ba*/ 	.short	(.L_1147 - .L_1146)
.L_1146:
        /*00bc*/ 	.word	0x00000000
        /*00c0*/ 	.short	0x0000
        /*00c2*/ 	.short	0x0000
        /*00c4*/ 	.byte	0x00, 0xf0, 0x11, 0x00


	//----- nvinfo : EIATTR_SPARSE_MMA_MASK
	.align		4
.L_1147:
        /*00c8*/ 	.byte	0x03, 0x50
        /*00ca*/ 	.short	0x0000


	//----- nvinfo : EIATTR_MAXREG_COUNT
	.align		4
        /*00cc*/ 	.byte	0x03, 0x1b
        /*00ce*/ 	.short	0x00ff


	//----- nvinfo : EIATTR_NUM_BARRIERS
	.align		4
        /*00d0*/ 	.byte	0x02, 0x4c
        /*00d2*/ 	.byte	0x01
	.zero		1


	//----- nvinfo : EIATTR_MERCURY_ISA_VERSION
	.align		4
        /*00d4*/ 	.byte	0x03, 0x5f
        /*00d6*/ 	.short	0x0101


	//----- nvinfo : EIATTR_VRC_CTA_INIT_COUNT
	.align		4
        /*00d8*/ 	.byte	0x02, 0x4a
	.zero		1
	.zero		1


	//----- nvinfo : EIATTR_EXIT_INSTR_OFFSETS
	.align		4
        /*00dc*/ 	.byte	0x04, 0x1c
        /*00de*/ 	.short	(.L_1149 - .L_1148)


	//   ....[0]....
.L_1148:
        /*00e0*/ 	.word	0x00000030


	//   ....[1]....
        /*00e4*/ 	.word	0x000028f0


	//----- nvinfo : EIATTR_MAX_THREADS
	.align		4
.L_1149:
        /*00e8*/ 	.byte	0x04, 0x05
        /*00ea*/ 	.short	(.L_1151 - .L_1150)
.L_1150:
        /*00ec*/ 	.word	0x00000040
        /*00f0*/ 	.word	0x00000001
        /*00f4*/ 	.word	0x00000001


	//----- nvinfo : EIATTR_CRS_STACK_SIZE
	.align		4
.L_1151:
        /*00f8*/ 	.byte	0x04, 0x1e
        /*00fa*/ 	.short	(.L_1153 - .L_1152)
.L_1152:
        /*00fc*/ 	.word	0x00000000


	//----- nvinfo : EIATTR_CBANK_PARAM_SIZE
	.align		4
.L_1153:
        /*0100*/ 	.byte	0x03, 0x19
        /*0102*/ 	.short	0x0058


	//----- nvinfo : EIATTR_PARAM_CBANK
	.align		4
        /*0104*/ 	.byte	0x04, 0x0a
        /*0106*/ 	.short	(.L_1155 - .L_1154)
	.align		4
.L_1154:
        /*0108*/ 	.word	index@(.nv.constant0._Z33rwkv7_state_clampw_forward_kernelI13__nv_bfloat16Li64ELi16EEviiPfPT_S3_S3_S3_S3_S3_S3_S1_S1_)
        /*010c*/ 	.short	0x0380
        /*010e*/ 	.short	0x0058


	//----- nvinfo : EIATTR_SW_WAR
	.align		4
.L_1155:
        /*0110*/ 	.byte	0x04, 0x36
        /*0112*/ 	.short	(.L_1157 - .L_1156)
.L_1156:
        /*0114*/ 	.word	0x00000008
.L_1157:


//--------------------- .nv.info._Z33rwkv7_state_clampw_forward_kernelI13__nv_bfloat16Li32ELi16EEviiPfPT_S3_S3_S3_S3_S3_S3_S1_S1_ --------------------------
	.section	.nv.info._Z33rwkv7_state_clampw_forward_kernelI13__nv_bfloat16Li32ELi16EEviiPfPT_S3_S3_S3_S3_S3_S3_S1_S1_,"",@"SHT_CUDA_INFO"
	.sectionflags	@""
	.align	4


	//----- nvinfo : EIATTR_CUDA_API_VERSION
	.align		4
        /*0000*/ 	.byte	0x04, 0x37
        /*0002*/ 	.short	(.L_1159 - .L_1158)
.L_1158:
        /*0004*/ 	.word	0x00000082


	//----- nvinfo : EIATTR_KPARAM_INFO
	.align		4
.L_1159:
        /*0008*/ 	.byte	0x04, 0x17
        /*000a*/ 	.short	(.L_1161 - .L_1160)
.L_1160:
        /*000c*/ 	.word	0x00000000
        /*0010*/ 	.short	0x000b
        /*0012*/ 	.short	0x0050
        /*0014*/ 	.byte	0x00, 0xf5, 0x21, 0x00


	//----- nvinfo : EIATTR_KPARAM_INFO
	.align		4
.L_1161:
        /*0018*/ 	.byte	0x04, 0x17
        /*001a*/ 	.short	(.L_1163 - .L_1162)
.L_1162:
        /*001c*/ 	.word	0x00000000
        /*0020*/ 	.short	0x000a
        /*0022*/ 	.short	0x0048
        /*0024*/ 	.byte	0x00, 0xf5, 0x21, 0x00


	//----- nvinfo : EIATTR_KPARAM_INFO
	.align		4
.L_1163:
        /*0028*/ 	.byte	0x04, 0x17
        /*002a*/ 	.short	(.L_1165 - .L_1164)
.L_1164:
        /*002c*/ 	.word	0x00000000
        /*0030*/ 	.short	0x0009
        /*0032*/ 	.short	0x0040
        /*0034*/ 	.byte	0x00, 0xf5, 0x21, 0x00


	//----- nvinfo : EIATTR_KPARAM_INFO
	.align		4
.L_1165:
        /*0038*/ 	.byte	0x04, 0x17
        /*003a*/ 	.short	(.L_1167 - .L_1166)
.L_1166:
        /*003c*/ 	.word	0x00000000
        /*0040*/ 	.short	0x0008
        /*0042*/ 	.short	0x0038
        /*0044*/ 	.byte	0x00, 0xf5, 0x21, 0x00


	//----- nvinfo : EIATTR_KPARAM_INFO
	.align		4
.L_1167:
        /*0048*/ 	.byte	0x04, 0x17
        /*004a*/ 	.short	(.L_1169 - .L_1168)
.L_1168:
        /*004c*/ 	.word	0x00000000
        /*0050*/ 	.short	0x0007
        /*0052*/ 	.short	0x0030
        /*0054*/ 	.byte	0x00, 0xf5, 0x21, 0x00


	//----- nvinfo : EIATTR_KPARAM_INFO
	.align		4
.L_1169:
        /*0058*/ 	.byte	0x04, 0x17
        /*005a*/ 	.short	(.L_1171 - .L_1170)
.L_1170:
        /*005c*/ 	.word	0x00000000
        /*0060*/ 	.short	0x0006
        /*0062*/ 	.short	0x0028
        /*0064*/ 	.byte	0x00, 0xf5, 0x21, 0x00


	//----- nvinfo : EIATTR_KPARAM_INFO
	.align		4
.L_1171:
        /*0068*/ 	.byte	0x04, 0x17
        /*006a*/ 	.short	(.L_1173 - .L_1172)
.L_1172:
        /*006c*/ 	.word	0x00000000
        /*0070*/ 	.short	0x0005
        /*0072*/ 	.short	0x0020
        /*0074*/ 	.byte	0x00, 0xf5, 0x21, 0x00


	//----- nvinfo : EIATTR_KPARAM_INFO
	.align		4
.L_1173:
        /*0078*/ 	.byte	0x04, 0x17
        /*007a*/ 	.short	(.L_1175 - .L_1174)
.L_1174:
        /*007c*/ 	.word	0x00000000
        /*0080*/ 	.short	0x0004
        /*0082*/ 	.short	0x0018
        /*0084*/ 	.byte	0x00, 0xf5, 0x21, 0x00


	//----- nvinfo : EIATTR_KPARAM_INFO
	.align		4
.L_1175:
        /*0088*/ 	.byte	0x04, 0x17
        /*008a*/ 	.short	(.L_1177 - .L_1176)
.L_1176:
        /*008c*/ 	.word	0x00000000
        /*0090*/ 	.short	0x0003
        /*0092*/ 	.short	0x0010
        /*0094*/ 	.byte	0x00, 0xf5, 0x21, 0x00


	//----- nvinfo : EIATTR_KPARAM_INFO
	.align		4
.L_1177:
        /*0098*/ 	.byte	0x04, 0x17
        /*009a*/ 	.short	(.L_1179 - .L_1178)
.L_1178:
        /*009c*/ 	.word	0x00000000
        /*00a0*/ 	.short	0x0002
        /*00a2*/ 	.short	0x0008
        /*00a4*/ 	.byte	0x00, 0xf5, 0x21, 0x00


	//----- nvinfo : EIATTR_KPARAM_INFO
	.align		4
.L_1179:
        /*00a8*/ 	.byte	0x04, 0x17
        /*00aa*/ 	.short	(.L_1181 - .L_1180)
.L_1180:
        /*00ac*/ 	.word	0x00000000
        /*00b0*/ 	.short	0x0001
        /*00b2*/ 	.short	0x0004
        /*00b4*/ 	.byte	0x00, 0xf0, 0x11, 0x00


	//----- nvinfo : EIATTR_KPARAM_INFO
	.align		4
.L_1181:
        /*00b8*/ 	.byte	0x04, 0x17
        /*00ba*/ 	.short	(.L_1183 - .L_1182)
.L_1182:
        /*00bc*/ 	.word	0x00000000
        /*00c0*/ 	.short	0x0000
        /*00c2*/ 	.short	0x0000
        /*00c4*/ 	.byte	0x00, 0xf0, 0x11, 0x00


	//----- nvinfo : EIATTR_SPARSE_MMA_MASK
	.align		4
.L_1183:
        /*00c8*/ 	.byte	0x03, 0x50
        /*00ca*/ 	.short	0x0000


	//----- nvinfo : EIATTR_MAXREG_COUNT
	.align		4
        /*00cc*/ 	.byte	0x03, 0x1b
        /*00ce*/ 	.short	0x00ff


	//----- nvinfo : EIATTR_NUM_BARRIERS
	.align		4
        /*00d0*/ 	.byte	0x02, 0x4c
        /*00d2*/ 	.byte	0x01
	.zero		1


	//----- nvinfo : EIATTR_MERCURY_ISA_VERSION
	.align		4
        /*00d4*/ 	.byte	0x03, 0x5f
        /*00d6*/ 	.short	0x0101


	//----- nvinfo : EIATTR_VRC_CTA_INIT_COUNT
	.align		4
        /*00d8*/ 	.byte	0x02, 0x4a
	.zero		1
	.zero		1


	//----- nvinfo : EIATTR_EXIT_INSTR_OFFSETS
	.align		4
        /*00dc*/ 	.byte	0x04, 0x1c
        /*00de*/ 	.short	(.L_1185 - .L_1184)


	//   ....[0]....
.L_1184:
        /*00e0*/ 	.word	0x00000030


	//   ....[1]....
        /*00e4*/ 	.word	0x00001870


	//----- nvinfo : EIATTR_MAX_THREADS
	.align		4
.L_1185:
        /*00e8*/ 	.byte	0x04, 0x05
        /*00ea*/ 	.short	(.L_1187 - .L_1186)
.L_1186:
        /*00ec*/ 	.word	0x00000020
        /*00f0*/ 	.word	0x00000001
        /*00f4*/ 	.word	0x00000001


	//----- nvinfo : EIATTR_CRS_STACK_SIZE
	.align		4
.L_1187:
        /*00f8*/ 	.byte	0x04, 0x1e
        /*00fa*/ 	.short	(.L_1189 - .L_1188)
.L_1188:
        /*00fc*/ 	.word	0x00000000


	//----- nvinfo : EIATTR_CBANK_PARAM_SIZE
	.align		4
.L_1189:
        /*0100*/ 	.byte	0x03, 0x19
        /*0102*/ 	.short	0x0058


	//----- nvinfo : EIATTR_PARAM_CBANK
	.align		4
        /*0104*/ 	.byte	0x04, 0x0a
        /*0106*/ 	.short	(.L_1191 - .L_1190)
	.align		4
.L_1190:
        /*0108*/ 	.word	index@(.nv.constant0._Z33rwkv7_state_clampw_forward_kernelI13__nv_bfloat16Li32ELi16EEviiPfPT_S3_S3_S3_S3_S3_S3_S1_S1_)
        /*010c*/ 	.short	0x0380
        /*010e*/ 	.short	0x0058


	//----- nvinfo : EIATTR_SW_WAR
	.align		4
.L_1191:
        /*0110*/ 	.byte	0x04, 0x36
        /*0112*/ 	.short	(.L_1193 - .L_1192)
.L_1192:
        /*0114*/ 	.word	0x00000008
.L_1193:


//--------------------- .nv.info._Z33rwkv7_state_clampw_forward_kernelI13__nv_bfloat16Li16ELi16EEviiPfPT_S3_S3_S3_S3_S3_S3_S1_S1_ --------------------------
	.section	.nv.info._Z33rwkv7_state_clampw_forward_kernelI13__nv_bfloat16Li16ELi16EEviiPfPT_S3_S3_S3_S3_S3_S3_S1_S1_,"",@"SHT_CUDA_INFO"
	.sectionflags	@""
	.align	4


	//----- nvinfo : EIATTR_CUDA_API_VERSION
	.align		4
        /*0000*/ 	.byte	0x04, 0x37
        /*0002*/ 	.short	(.L_1195 - .L_1194)
.L_1194:
        /*0004*/ 	.word	0x00000082


	//----- nvinfo : EIATTR_KPARAM_INFO
	.align		4
.L_1195:
        /*0008*/ 	.byte	0x04, 0x17
        /*000a*/ 	.short	(.L_1197 - .L_1196)
.L_1196:
        /*000c*/ 	.word	0x00000000
        /*0010*/ 	.short	0x000b
        /*0012*/ 	.short	0x0050
        /*0014*/ 	.byte	0x00, 0xf5, 0x21, 0x00


	//----- nvinfo : EIATTR_KPARAM_INFO
	.align		4
.L_1197:
        /*0018*/ 	.byte	0x04, 0x17
        /*001a*/ 	.short	(.L_1199 - .L_1198)
.L_1198:
        /*001c*/ 	.word	0x00000000
        /*0020*/ 	.short	0x000a
        /*0022*/ 	.short	0x0048
        /*0024*/ 	.byte	0x00, 0xf5, 0x21, 0x00


	//----- nvinfo : EIATTR_KPARAM_INFO
	.align		4
.L_1199:
        /*0028*/ 	.byte	0x04, 0x17
        /*002a*/ 	.short	(.L_1201 - .L_1200)
.L_1200:
        /*002c*/ 	.word	0x00000000
        /*0030*/ 	.short	0x0009
        /*0032*/ 	.short	0x0040
        /*0034*/ 	.byte	0x00, 0xf5, 0x21, 0x00


	//----- nvinfo : EIATTR_KPARAM_INFO
	.align		4
.L_1201:
        /*0038*/ 	.byte	0x04, 0x17
        /*003a*/ 	.short	(.L_1203 - .L_1202)
.L_1202:
        /*003c*/ 	.word	0x00000000
        /*0040*/ 	.short	0x0008
        /*0042*/ 	.short	0x0038
        /*0044*/ 	.byte	0x00, 0xf5, 0x21, 0x00


	//----- nvinfo : EIATTR_KPARAM_INFO
	.align		4
.L_1203:
        /*0048*/ 	.byte	0x04, 0x17
        /*004a*/ 	.short	(.L_1205 - .L_1204)
.L_1204:
        /*004c*/ 	.word	0x00000000
        /*0050*/ 	.short	0x0007
        /*0052*/ 	.short	0x0030
        /*0054*/ 	.byte	0x00, 0xf5, 0x21, 0x00


	//----- nvinfo : EIATTR_KPARAM_INFO
	.align		4
.L_1205:
        /*0058*/ 	.byte	0x04, 0x17
        /*005a*/ 	.short	(.L_1207 - .L_1206)
.L_1206:
        /*005c*/ 	.word	0x00000000
        /*0060*/ 	.short	0x0006
        /*0062*/ 	.short	0x0028
        /*0064*/ 	.byte	0x00, 0xf5, 0x21, 0x00


	//----- nvinfo : EIATTR_KPARAM_INFO
	.align		4
.L_1207:
        /*0068*/ 	.byte	0x04, 0x17
        /*006a*/ 	.short	(.L_1209 - .L_1208)
.L_1208:
        /*006c*/ 	.word	0x00000000
        /*0070*/ 	.short	0x0005
        /*0072*/ 	.short	0x0020
        /*0074*/ 	.byte	0x00, 0xf5, 0x21, 0x00


	//----- nvinfo : EIATTR_KPARAM_INFO
	.align		4
.L_1209:
        /*0078*/ 	.byte	0x04, 0x17
        /*007a*/ 	.short	(.L_1211 - .L_1210)
.L_1210:
        /*007c*/ 	.word	0x00000000
        /*0080*/ 	.short	0x0004
        /*0082*/ 	.short	0x0018
        /*0084*/ 	.byte	0x00, 0xf5, 0x21, 0x00


	//----- nvinfo : EIATTR_KPARAM_INFO
	.align		4
.L_1211:
        /*0088*/ 	.byte	0x04, 0x17
        /*008a*/ 	.short	(.L_1213 - .L_1212)
.L_1212:
        /*008c*/ 	.word	0x00000000
        /*0090*/ 	.short	0x0003
        /*0092*/ 	.short	0x0010
        /*0094*/ 	.byte	0x00, 0xf5, 0x21, 0x00


	//----- nvinfo : EIATTR_KPARAM_INFO
	.align		4
.L_1213:
        /*0098*/ 	.byte	0x04, 0x17
        /*009a*/ 	.short	(.L_1215 - .L_1214)
.L_1214:
        /*009c*/ 	.word	0x00000000
        /*00a0*/ 	.short	0x0002
        /*00a2*/ 	.short	0x0008
        /*00a4*/ 	.byte	0x00, 0xf5, 0x21, 0x00


	//----- nvinfo : EIATTR_KPARAM_INFO
	.align		4
.L_1215:
        /*00a8*/ 	.byte	0x04, 0x17
        /*00aa*/ 	.short	(.L_1217 - .L_1216)
.L_1216:
        /*00ac*/ 	.word	0x00000000
        /*00b0*/ 	.short	0x0001
        /*00b2*/ 	.short	0x0004
        /*00b4*/ 	.byte	0x00, 0xf0, 0x11, 0x00


	//----- nvinfo : EIATTR_KPARAM_INFO
	.align		4
.L_1217:
        /*00b8*/ 	.byte	0x04, 0x17
        /*00ba*/ 	.short	(.L_1219 - .L_1218)
.L_1218:
        /*00bc*/ 	.word	0x00000000
        /*00c0*/ 	.short	0x0000
        /*00c2*/ 	.short	0x0000
        /*00c4*/ 	.byte	0x00, 0xf0, 0x11, 0x00


	//----- nvinfo : EIATTR_SPARSE_MMA_MASK
	.align		4
.L_1219:
        /*00c8*/ 	.byte	0x03, 0x50
        /*00ca*/ 	.short	0x0000


	//----- nvinfo : EIATTR_MAXREG_COUNT
	.align		4
        /*00cc*/ 	.byte	0x03, 0x1b
        /*00ce*/ 	.short	0x00ff


	//----- nvinfo : EIATTR_NUM_BARRIERS
	.align		4
        /*00d0*/ 	.byte	0x02, 0x4c
        /*00d2*/ 	.byte	0x01
	.zero		1


	//----- nvinfo : EIATTR_MERCURY_ISA_VERSION
	.align		4
        /*00d4*/ 	.byte	0x03, 0x5f
        /*00d6*/ 	.short	0x0101


	//----- nvinfo : EIATTR_VRC_CTA_INIT_COUNT
	.align		4
        /*00d8*/ 	.byte	0x02, 0x4a
	.zero		1
	.zero		1


	//----- nvinfo : EIATTR_EXIT_INSTR_OFFSETS
	.align		4
        /*00dc*/ 	.byte	0x04, 0x1c
        /*00de*/ 	.short	(.L_1221 - .L_1220)


	//   ....[0]....
.L_1220:
        /*00e0*/ 	.word	0x00000030


	//   ....[1]....
        /*00e4*/ 	.word	0x000014d0


	//----- nvinfo : EIATTR_MAX_THREADS
	.align		4
.L_1221:
        /*00e8*/ 	.byte	0x04, 0x05
        /*00ea*/ 	.short	(.L_1223 - .L_1222)
.L_1222:
        /*00ec*/ 	.word	0x00000010
        /*00f0*/ 	.word	0x00000001
        /*00f4*/ 	.word	0x00000001


	//----- nvinfo : EIATTR_CRS_STACK_SIZE
	.align		4
.L_1223:
        /*00f8*/ 	.byte	0x04, 0x1e
        /*00fa*/ 	.short	(.L_1225 - .L_1224)
.L_1224:
        /*00fc*/ 	.word	0x00000000


	//----- nvinfo : EIATTR_CBANK_PARAM_SIZE
	.align		4
.L_1225:
        /*0100*/ 	.byte	0x03, 0x19
        /*0102*/ 	.short	0x0058


	//----- nvinfo : EIATTR_PARAM_CBANK
	.align		4
        /*0104*/ 	.byte	0x04, 0x0a
        /*0106*/ 	.short	(.L_1227 - .L_1226)
	.align		4
.L_1226:
        /*0108*/ 	.word	index@(.nv.constant0._Z33rwkv7_state_clampw_forward_kernelI13__nv_bfloat16Li16ELi16EEviiPfPT_S3_S3_S3_S3_S3_S3_S1_S1_)
        /*010c*/ 	.short	0x0380
        /*010e*/ 	.short	0x0058


	//----- nvinfo : EIATTR_SW_WAR
	.align		4
.L_1227:
        /*0110*/ 	.byte	0x04, 0x36
        /*0112*/ 	.short	(.L_1229 - .L_1228)
.L_1228:
        /*0114*/ 	.word	0x00000008
.L_1229:


//--------------------- .nv.info._Z33rwkv7_state_clampw_forward_kernelI13__nv_bfloat16Li8ELi16EEviiPfPT_S3_S3_S3_S3_S3_S3_S1_S1_ --------------------------
	.section	.nv.info._Z33rwkv7_state_clampw_forward_kernelI13__nv_bfloat16Li8ELi16EEviiPfPT_S3_S3_S3_S3_S3_S3_S1_S1_,"",@"SHT_CUDA_INFO"
	.sectionflags	@""
	.align	4


	//----- nvinfo : EIATTR_CUDA_API_VERSION
	.align		4
        /*0000*/ 	.byte	0x04, 0x37
        /*0002*/ 	.short	(.L_1231 - .L_1230)
.L_1230:
        /*0004*/ 	.word	0x00000082


	//----- nvinfo : EIATTR_KPARAM_INFO
	.align		4
.L_1231:
        /*0008*/ 	.byte	0x04, 0x17
        /*000a*/ 	.short	(.L_1233 - .L_1232)
.L_1232:
        /*000c*/ 	.word	0x00000000
        /*0010*/ 	.short	0x000b
        /*0012*/ 	.short	0x0050
        /*0014*/ 	.byte	0x00, 0xf5, 0x21, 0x00


	//----- nvinfo : EIATTR_KPARAM_INFO
	.align		4
.L_1233:
        /*0018*/ 	.byte	0x04, 0x17
        /*001a*/ 	.short	(.L_1235 - .L_1234)
.L_1234:
        /*001c*/ 	.word	0x00000000
        /*0020*/ 	.short	0x000a
        /*0022*/ 	.short	0x0048
        /*0024*/ 	.byte	0x00, 0xf5, 0x21, 0x00


	//----- nvinfo : EIATTR_KPARAM_INFO
	.align		4
.L_1235:
        /*0028*/ 	.byte	0x04, 0x17
        /*002a*/ 	.short	(.L_1237 - .L_1236)
.L_1236:
        /*002c*/ 	.word	0x00000000
        /*0030*/ 	.short	0x0009
        /*0032*/ 	.short	0x0040
        /*0034*/ 	.byte	0x00, 0xf5, 0x21, 0x00


	//----- nvinfo : EIATTR_KPARAM_INFO
	.align		4
.L_1237:
        /*0038*/ 	.byte	0x04, 0x17
        /*003a*/ 	.short	(.L_1239 - .L_1238)
.L_1238:
        /*003c*/ 	.word	0x00000000
        /*0040*/ 	.short	0x0008
        /*0042*/ 	.short	0x0038
        /*0044*/ 	.byte	0x00, 0xf5, 0x21, 0x00


	//----- nvinfo : EIATTR_KPARAM_INFO
	.align		4
.L_1239:
        /*0048*/ 	.byte	0x04, 0x17
        /*004a*/ 	.short	(.L_1241 - .L_1240)
.L_1240:
        /*004c*/ 	.word	0x00000000
        /*0050*/ 	.short	0x0007
        /*0052*/ 	.short	0x0030
        /*0054*/ 	.byte	0x00, 0xf5, 0x21, 0x00


	//----- nvinfo : EIATTR_KPARAM_INFO
	.align		4
.L_1241:
        /*0058*/ 	.byte	0x04, 0x17
        /*005a*/ 	.short	(.L_1243 - .L_1242)
.L_1242:
        /*005c*/ 	.word	0x00000000
        /*0060*/ 	.short	0x0006
        /*0062*/ 	.short	0x0028
        /*0064*/ 	.byte	0x00, 0xf5, 0x21, 0x00


	//----- nvinfo : EIATTR_KPARAM_INFO
	.align		4
.L_1243:
        /*0068*/ 	.byte	0x04, 0x17
        /*006a*/ 	.short	(.L_1245 - .L_1244)
.L_1244:
        /*006c*/ 	.word	0x00000000
        /*0070*/ 	.short	0x0005
        /*0072*/ 	.short	0x0020
        /*0074*/ 	.byte	0x00, 0xf5, 0x21, 0x00


	//----- nvinfo : EIATTR_KPARAM_INFO
	.align		4
.L_1245:
        /*0078*/ 	.byte	0x04, 0x17
        /*007a*/ 	.short	(.L_1247 - .L_1246)
.L_1246:
        /*007c*/ 	.word	0x00000000
        /*0080*/ 	.short	0x0004
        /*0082*/ 	.short	0x0018
        /*0084*/ 	.byte	0x00, 0xf5, 0x21, 0x00


	//----- nvinfo : EIATTR_KPARAM_INFO
	.align		4
.L_1247:
        /*0088*/ 	.byte	0x04, 0x17
        /*008a*/ 	.short	(.L_1249 - .L_1248)
.L_1248:
        /*008c*/ 	.word	0x00000000
        /*0090*/ 	.short	0x0003
        /*0092*/ 	.short	0x0010
        /*0094*/ 	.byte	0x00, 0xf5, 0x21, 0x00


	//----- nvinfo : EIATTR_KPARAM_INFO
	.align		4
.L_1249:
        /*0098*/ 	.byte	0x04, 0x17
        /*009a*/ 	.short	(.L_1251 - .L_1250)
.L_1250:
        /*009c*/ 	.word	0x00000000
        /*00a0*/ 	.short	0x0002
        /*00a2*/ 	.short	0x0008
        /*00a4*/ 	.byte	0x00, 0xf5, 0x21, 0x00


	//----- nvinfo : EIATTR_KPARAM_INFO
	.align		4
.L_1251:
        /*00a8*/ 	.byte	0x04, 0x17
        /*00aa*/ 	.short	(.L_1253 - .L_1252)
.L_1252:
        /*00ac*/ 	.word	0x00000000
        /*00b0*/ 	.short	0x0001
        /*00b2*/ 	.short	0x0004
        /*00b4*/ 	.byte	0x00, 0xf0, 0x11, 0x00


	//----- nvinfo : EIATTR_KPARAM_INFO
	.align		4
.L_1253:
        /*00b8*/ 	.byte	0x04, 0x17
        /*00ba*/ 	.short	(.L_1255 - .L_1254)
.L_1254:
        /*00bc*/ 	.word	0x00000000
        /*00c0*/ 	.short	0x0000
        /*00c2*/ 	.short	0x0000
        /*00c4*/ 	.byte	0x00, 0xf0, 0x11, 0x00


	//----- nvinfo : EIATTR_SPARSE_MMA_MASK
	.align		4
.L_1255:
        /*00c8*/ 	.byte	0x03, 0x50
        /*00ca*/ 	.short	0x0000


	//----- nvinfo : EIATTR_MAXREG_COUNT
	.align		4
        /*00cc*/ 	.byte	0x03, 0x1b
        /*00ce*/ 	.short	0x00ff


	//----- nvinfo : EIATTR_NUM_BARRIERS
	.align		4
        /*00d0*/ 	.byte	0x02, 0x4c
        /*00d2*/ 	.byte	0x01
	.zero		1


	//----- nvinfo : EIATTR_MERCURY_ISA_VERSION
	.align		4
        /*00d4*/ 	.byte	0x03, 0x5f
        /*00d6*/ 	.short	0x0101


	//----- nvinfo : EIATTR_VRC_CTA_INIT_COUNT
	.align		4
        /*00d8*/ 	.byte	0x02, 0x4a
	.zero		1
	.zero		1


	//----- nvinfo : EIATTR_EXIT_INSTR_OFFSETS
	.align		4
        /*00dc*/ 	.byte	0x04, 0x1c
        /*00de*/ 	.short	(.L_1257 - .L_1256)


	//   ....[0]....
.L_1256:
        /*00e0*/ 	.word	0x00000030


	//   ....[1]....
        /*00e4*/ 	.word	0x00000e30


	//----- nvinfo : EIATTR_MAX_THREADS
	.align		4
.L_1257:
        /*00e8*/ 	.byte	0x04, 0x05
        /*00ea*/ 	.short	(.L_1259 - .L_1258)
.L_1258:
        /*00ec*/ 	.word	0x00000008
        /*00f0*/ 	.word	0x00000001
        /*00f4*/ 	.word	0x00000001


	//----- nvinfo : EIATTR_CRS_STACK_SIZE
	.align		4
.L_1259:
        /*00f8*/ 	.byte	0x04, 0x1e
        /*00fa*/ 	.short	(.L_1261 - .L_1260)
.L_1260:
        /*00fc*/ 	.word	0x00000000


	//----- nvinfo : EIATTR_CBANK_PARAM_SIZE
	.align		4
.L_1261:
        /*0100*/ 	.byte	0x03, 0x19
        /*0102*/ 	.short	0x0058


	//----- nvinfo : EIATTR_PARAM_CBANK
	.align		4
        /*0104*/ 	.byte	0x04, 0x0a
        /*0106*/ 	.short	(.L_1263 - .L_1262)
	.align		4
.L_1262:
        /*0108*/ 	.word	index@(.nv.constant0._Z33rwkv7_state_clampw_forward_kernelI13__nv_bfloat16Li8ELi16EEviiPfPT_S3_S3_S3_S3_S3_S3_S1_S1_)
        /*010c*/ 	.short	0x0380
        /*010e*/ 	.short	0x0058


	//----- nvinfo : EIATTR_SW_WAR
	.align		4
.L_1263:
        /*0110*/ 	.byte	0x04, 0x36
        /*0112*/ 	.short	(.L_1265 - .L_1264)
.L_1264:
        /*0114*/ 	.word	0x00000008
.L_1265:


//--------------------- .nv.info._Z33rwkv7_state_clampw_forward_kernelI13__nv_bfloat16Li4ELi16EEviiPfPT_S3_S3_S3_S3_S3_S3_S1_S1_ --------------------------
	.section	.nv.info._Z33rwkv7_state_clampw_forward_kernelI13__nv_bfloat16Li4ELi16EEviiPfPT_S3_S3_S3_S3_S3_S3_S1_S1_,"",@"SHT_CUDA_INFO"
	.sectionflags	@""
	.align	4


	//----- nvinfo : EIATTR_CUDA_API_VERSION
	.align		4
        /*0000*/ 	.byte	0x04, 0x37
        /*0002*/ 	.short	(.L_1267 - .L_1266)
.L_1266:
        /*0004*/ 	.word	0x00000082


	//----- nvinfo : EIATTR_KPARAM_INFO
	.align		4
.L_1267:
        /*0008*/ 	.byte	0x04, 0x17
        /*000a*/ 	.short	(.L_1269 - .L_1268)
.L_1268:
        /*000c*/ 	.word	0x00000000
        /*0010*/ 	.short	0x000b
        /*0012*/ 	.short	0x0050
        /*0014*/ 	.byte	0x00, 0xf5, 0x21, 0x00


	//----- nvinfo : EIATTR_KPARAM_INFO
	.align		4
.L_1269:
        /*0018*/ 	.byte	0x04, 0x17
        /*001a*/ 	.short	(.L_1271 - .L_1270)
.L_1270:
        /*001c*/ 	.word	0x00000000
        /*0020*/ 	.short	0x000a
        /*0022*/ 	.short	0x0048
        /*0024*/ 	.byte	0x00, 0xf5, 0x21, 0x00


	//----- nvinfo : EIATTR_KPARAM_INFO
	.align		4
.L_1271:
        /*0028*/ 	.byte	0x04, 0x17
        /*002a*/ 	.short	(.L_1273 - .L_1272)
.L_1272:
        /*002c*/ 	.word	0x00000000
        /*0030*/ 	.short	0x0009
        /*0032*/ 	.short	0x0040
        /*0034*/ 	.byte	0x00, 0xf5, 0x21, 0x00


	//----- nvinfo : EIATTR_KPARAM_INFO
	.align		4
.L_1273:
        /*0038*/ 	.byte	0x04, 0x17
        /*003a*/ 	.short	(.L_1275 - .L_1274)
.L_1274:
        /*003c*/ 	.word	0x00000000
        /*0040*/ 	.short	0x0008
        /*0042*/ 	.short	0x0038
        /*0044*/ 	.byte	0x00, 0xf5, 0x21, 0x00


	//----- nvinfo : EIATTR_KPARAM_INFO
	.align		4
.L_1275:
        /*0048*/ 	.byte	0x04, 0x17
        /*004a*/ 	.short	(.L_1277 - .L_1276)
.L_1276:
        /*004c*/ 	.word	0x00000000
        /*0050*/ 	.short	0x0007
        /*0052*/ 	.short	0x0030
        /*0054*/ 	.byte	0x00, 0xf5, 0x21, 0x00


	//----- nvinfo : EIATTR_KPARAM_INFO
	.align		4
.L_1277:
        /*0058*/ 	.byte	0x04, 0x17
        /*005a*/ 	.short	(.L_1279 - .L_1278)
.L_1278:
        /*005c*/ 	.word	0x00000000
        /*0060*/ 	.short	0x0006
        /*0062*/ 	.short	0x0028
        /*0064*/ 	.byte	0x00, 0xf5, 0x21, 0x00


	//----- nvinfo : EIATTR_KPARAM_INFO
	.align		4
.L_1279:
        /*0068*/ 	.byte	0x04, 0x17
        /*006a*/ 	.short	(.L_1281 - .L_1280)
.L_1280:
        /*006c*/ 	.word	0x00000000
        /*0070*/ 	.short	0x0005
        /*0072*/ 	.short	0x0020
        /*0074*/ 	.byte	0x00, 0xf5, 0x21, 0x00


	//----- nvinfo : EIATTR_KPARAM_INFO
	.align		4
.L_1281:
        /*0078*/ 	.byte	0x04, 0x17
        /*007a*/ 	.short	(.L_1283 - .L_1282)
.L_1282:
        /*007c*/ 	.word	0x00000000
        /*0080*/ 	.short	0x0004
        /*0082*/ 	.short	0x0018
        /*0084*/ 	.byte	0x00, 0xf5, 0x21, 0x00


	//----- nvinfo : EIATTR_KPARAM_INFO
	.align		4
.L_1283:
        /*0088*/ 	.byte	0x04, 0x17
        /*008a*/ 	.short	(.L_1285 - .L_1284)
.L_1284:
        /*008c*/ 	.word	0x00000000
        /*0090*/ 	.short	0x0003
        /*0092*/ 	.short	0x0010
        /*0094*/ 	.byte	0x00, 0xf5, 0x21, 0x00


	//----- nvinfo : EIATTR_KPARAM_INFO
	.align		4
.L_1285:
        /*0098*/ 	.byte	0x04, 0x17
        /*009a*/ 	.short	(.L_1287 - .L_1286)
.L_1286:
        /*009c*/ 	.word	0x00000000
        /*00a0*/ 	.short	0x0002
        /*00a2*/ 	.short	0x0008
        /*00a4*/ 	.byte	0x00, 0xf5, 0x21, 0x00


	//----- nvinfo : EIATTR_KPARAM_INFO
	.align		4
.L_1287:
        /*00a8*/ 	.byte	0x04, 0x17
        /*00aa*/ 	.short	(.L_1289 - .L_1288)
.L_1288:
        /*00ac*/ 	.word	0x00000000
        /*00b0*/ 	.short	0x0001
        /*00b2*/ 	.short	0x0004
        /*00b4*/ 	.byte	0x00, 0xf0, 0x11, 0x00


	//----- nvinfo : EIATTR_KPARAM_INFO
	.align		4
.L_1289:
        /*00b8*/ 	.byte	0x04, 0x17
        /*00ba*/ 	.short	(.L_1291 - .L_1290)
.L_1290:
        /*00bc*/ 	.word	0x00000000
        /*00c0*/ 	.short	0x0000
        /*00c2*/ 	.short	0x0000
        /*00c4*/ 	.byte	0x00, 0xf0, 0x11, 0x00


	//----- nvinfo : EIATTR_SPARSE_MMA_MASK
	.align		4
.L_1291:
        /*00c8*/ 	.byte	0x03, 0x50
        /*00ca*/ 	.short	0x0000


	//----- nvinfo : EIATTR_MAXREG_COUNT
	.align		4
        /*00cc*/ 	.byte	0x03, 0x1b
        /*00ce*/ 	.short	0x00ff


	//----- nvinfo : EIATTR_NUM_BARRIERS
	.align		4
        /*00d0*/ 	.byte	0x02, 0x4c
        /*00d2*/ 	.byte	0x01
	.zero		1


	//----- nvinfo : EIATTR_MERCURY_ISA_VERSION
	.align		4
        /*00d4*/ 	.byte	0x03, 0x5f
        /*00d6*/ 	.short	0x0101


	//----- nvinfo : EIATTR_VRC_CTA_INIT_COUNT
	.align		4
        /*00d8*/ 	.byte	0x02, 0x4a
	.zero		1
	.zero		1


	//----- nvinfo : EIATTR_EXIT_INSTR_OFFSETS
	.align		4
        /*00dc*/ 	.byte	0x04, 0x1c
        /*00de*/ 	.short	(.L_1293 - .L_1292)


	//   ....[0]....
.L_1292:
        /*00e0*/ 	.word	0x00000030


	//   ....[1]....
        /*00e4*/ 	.word	0x00000970


	//----- nvinfo : EIATTR_MAX_THREADS
	.align		4
.L_1293:
        /*00e8*/ 	.byte	0x04, 0x05
        /*00ea*/ 	.short	(.L_1295 - .L_1294)
.L_1294:
        /*00ec*/ 	.word	0x00000004
        /*00f0*/ 	.word	0x00000001
        /*00f4*/ 	.word	0x00000001


	//----- nvinfo : EIATTR_CRS_STACK_SIZE
	.align		4
.L_1295:
        /*00f8*/ 	.byte	0x04, 0x1e
        /*00fa*/ 	.short	(.L_1297 - .L_1296)
.L_1296:
        /*00fc*/ 	.word	0x00000000


	//----- nvinfo : EIATTR_CBANK_PARAM_SIZE
	.align		4
.L_1297:
        /*0100*/ 	.byte	0x03, 0x19
        /*0102*/ 	.short	0x0058


	//----- nvinfo : EIATTR_PARAM_CBANK
	.align		4
        /*0104*/ 	.byte	0x04, 0x0a
        /*0106*/ 	.short	(.L_1299 - .L_1298)
	.align		4
.L_1298:
        /*0108*/ 	.word	index@(.nv.constant0._Z33rwkv7_state_clampw_forward_kernelI13__nv_bfloat16Li4ELi16EEviiPfPT_S3_S3_S3_S3_S3_S3_S1_S1_)
        /*010c*/ 	.short	0x0380
        /*010e*/ 	.short	0x0058


	//----- nvinfo : EIATTR_SW_WAR
	.align		4
.L_1299:
        /*0110*/ 	.byte	0x04, 0x36
        /*0112*/ 	.short	(.L_1301 - .L_1300)
.L_1300:
        /*0114*/ 	.word	0x00000008
.L_1301:


//--------------------- .nv.info._Z33rwkv7_state_clampw_forward_kernelI13__nv_bfloat16Li2ELi16EEviiPfPT_S3_S3_S3_S3_S3_S3_S1_S1_ --------------------------
	.section	.nv.info._Z33rwkv7_state_clampw_forward_kernelI13__nv_bfloat16Li2ELi16EEviiPfPT_S3_S3_S3_S3_S3_S3_S1_S1_,"",@"SHT_CUDA_INFO"
	.sectionflags	@""
	.align	4


	//----- nvinfo : EIATTR_CUDA_API_VERSION
	.align		4
        /*0000*/ 	.byte	0x04, 0x37
        /*0002*/ 	.short	(.L_1303 - .L_1302)
.L_1302:
        /*0004*/ 	.word	0x00000082


	//----- nvinfo : EIATTR_KPARAM_INFO
	.align		4
.L_1303:
        /*0008*/ 	.byte	0x04, 0x17
        /*000a*/ 	.short	(.L_1305 - .L_1304)
.L_1304:
        /*000c*/ 	.word	0x00000000
        /*0010*/ 	.short	0x000b
        /*0012*/ 	.short	0x0050
        /*0014*/ 	.byte	0x00, 0xf5, 0x21, 0x00


	//----- nvinfo : EIATTR_KPARAM_INFO
	.align		4
.L_1305:
        /*0018*/ 	.byte	0x04, 0x17
        /*001a*/ 	.short	(.L_1307 - .L_1306)
.L_1306:
        /*001c*/ 	.word	0x00000000
        /*0020*/ 	.short	0x000a
        /*0022*/ 	.short	0x0048
        /*0024*/ 	.byte	0x00, 0xf5, 0x21, 0x00


	//----- nvinfo : EIATTR_KPARAM_INFO
	.align		4
.L_1307:
        /*0028*/ 	.byte	0x04, 0x17
        /*002a*/ 	.short	(.L_1309 - .L_1308)
.L_1308:
        /*002c*/ 	.word	0x00000000
        /*0030*/ 	.short	0x0009
        /*0032*/ 	.short	0x0040
        /*0034*/ 	.byte	0x00, 0xf5, 0x21, 0x00


	//----- nvinfo : EIATTR_KPARAM_INFO
	.align		4
.L_1309:
        /*0038*/ 	.byte	0x04, 0x17
        /*003a*/ 	.short	(.L_1311 - .L_1310)
.L_1310:
        /*003c*/ 	.word	0x00000000
        /*0040*/ 	.short	0x0008
        /*0042*/ 	.short	0x0038
        /*0044*/ 	.byte	0x00, 0xf5, 0x21, 0x00


	//----- nvinfo : EIATTR_KPARAM_INFO
	.align		4
.L_1311:
        /*0048*/ 	.byte	0x04, 0x17
        /*004a*/ 	.short	(.L_1313 - .L_1312)
.L_1312:
        /*004c*/ 	.word	0x00000000
        /*0050*/ 	.short	0x0007
        /*0052*/ 	.short	0x0030
        /*0054*/ 	.byte	0x00, 0xf5, 0x21, 0x00


	//----- nvinfo : EIATTR_KPARAM_INFO
	.align		4
.L_1313:
        /*0058*/ 	.byte	0x04, 0x17
        /*005a*/ 	.short	(.L_1315 - .L_1314)
.L_1314:
        /*005c*/ 	.word	0x00000000
        /*0060*/ 	.short	0x0006
        /*0062*/ 	.short	0x0028
        /*0064*/ 	.byte	0x00, 0xf5, 0x21, 0x00


	//----- nvinfo : EIATTR_KPARAM_INFO
	.align		4
.L_1315:
        /*0068*/ 	.byte	0x04, 0x17
        /*006a*/ 	.short	(.L_1317 - .L_1316)
.L_1316:
        /*006c*/ 	.word	0x00000000
        /*0070*/ 	.short	0x0005
        /*0072*/ 	.short	0x0020
        /*0074*/ 	.byte	0x00, 0xf5, 0x21, 0x00


	//----- nvinfo : EIATTR_KPARAM_INFO
	.align		4
.L_1317:
        /*0078*/ 	.byte	0x04, 0x17
        /*007a*/ 	.short	(.L_1319 - .L_1318)
.L_1318:
        /*007c*/ 	.word	0x00000000
        /*0080*/ 	.short	0x0004
        /*0082*/ 	.short	0x0018
        /*0084*/ 	.byte	0x00, 0xf5, 0x21, 0x00


	//----- nvinfo : EIATTR_KPARAM_INFO
	.align		4
.L_1319:
        /*0088*/ 	.byte	0x04, 0x17
        /*008a*/ 	.short	(.L_1321 - .L_1320)
.L_1320:
        /*008c*/ 	.word	0x00000000
        /*0090*/ 	.short	0x0003
        /*0092*/ 	.short	0x0010
        /*0094*/ 	.byte	0x00, 0xf5, 0x21, 0x00


	//----- nvinfo : EIATTR_KPARAM_INFO
	.align		4
.L_1321:
        /*0098*/ 	.byte	0x04, 0x17
        /*009a*/ 	.short	(.L_1323 - .L_1322)
.L_1322:
        /*009c*/ 	.word	0x00000000
        /*00a0*/ 	.short	0x0002
        /*00a2*/ 	.short	0x0008
        /*00a4*/ 	.byte	0x00, 0xf5, 0x21, 0x00


	//----- nvinfo : EIATTR_KPARAM_INFO
	.align		4
.L_1323:
        /*00a8*/ 	.byte	0x04, 0x17
        /*00aa*/ 	.short	(.L_1325 - .L_1324)
.L_1324:
        /*00ac*/ 	.word	0x00000000
        /*00b0*/ 	.short	0x0001
        /*00b2*/ 	.short	0x0004
        /*00b4*/ 	.byte	0x00, 0xf0, 0x11, 0x00


	//----- nvinfo : EIATTR_KPARAM_INFO
	.align		4
.L_1325:
        /*00b8*/ 	.byte	0x04, 0x17
        /*00ba*/ 	.short	(.L_1327 - .L_1326)
.L_1326:
        /*00bc*/ 	.word	0x00000000
        /*00c0*/ 	.short	0x0000
        /*00c2*/ 	.short	0x0000
        /*00c4*/ 	.byte	0x00, 0xf0, 0x11, 0x00


	//----- nvinfo : EIATTR_SPARSE_MMA_MASK
	.align		4
.L_1327:
        /*00c8*/ 	.byte	0x03, 0x50
        /*00ca*/ 	.short	0x0000


	//----- nvinfo : EIATTR_MAXREG_COUNT
	.align		4
        /*00cc*/ 	.byte	0x03, 0x1b
        /*00ce*/ 	.short	0x00ff


	//----- nvinfo : EIATTR_NUM_BARRIERS
	.align		4
        /*00d0*/ 	.byte	0x02, 0x4c
        /*00d2*/ 	.byte	0x01
	.zero		1


	//----- nvinfo : EIATTR_MERCURY_ISA_VERSION
	.align		4
        /*00d4*/ 	.byte	0x03, 0x5f
        /*00d6*/ 	.short	0x0101


	//----- nvinfo : EIATTR_VRC_CTA_INIT_COUNT
	.align		4
        /*00d8*/ 	.byte	0x02, 0x4a
	.zero		1
	.zero		1


	//----- nvinfo : EIATTR_EXIT_INSTR_OFFSETS
	.align		4
        /*00dc*/ 	.byte	0x04, 0x1c
        /*00de*/ 	.short	(.L_1329 - .L_1328)


	//   ....[0]....
.L_1328:
        /*00e0*/ 	.word	0x000000b0


	//   ....[1]....
        /*00e4*/ 	.word	0x00000f30


	//   ....[2]....
        /*00e8*/ 	.word	0x00001480


	//----- nvinfo : EIATTR_MAX_THREADS
	.align		4
.L_1329:
        /*00ec*/ 	.byte	0x04, 0x05
        /*00ee*/ 	.short	(.L_1331 - .L_1330)
.L_1330:
        /*00f0*/ 	.word	0x00000002
        /*00f4*/ 	.word	0x00000001
        /*00f8*/ 	.word	0x00000001


	//----- nvinfo : EIATTR_CRS_STACK_SIZE
	.align		4
.L_1331:
        /*00fc*/ 	.byte	0x04, 0x1e
        /*00fe*/ 	.short	(.L_1333 - .L_1332)
.L_1332:
        /*0100*/ 	.word	0x00000000


	//----- nvinfo : EIATTR_CBANK_PARAM_SIZE
	.align		4
.L_1333:
        /*0104*/ 	.byte	0x03, 0x19
        /*0106*/ 	.short	0x0058


	//----- nvinfo : EIATTR_PARAM_CBANK
	.align		4
        /*0108*/ 	.byte	0x04, 0x0a
        /*010a*/ 	.short	(.L_1335 - .L_1334)
	.align		4
.L_1334:
        /*010c*/ 	.word	index@(.nv.constant0._Z33rwkv7_state_clampw_forward_kernelI13__nv_bfloat16Li2ELi16EEviiPfPT_S3_S3_S3_S3_S3_S3_S1_S1_)
        /*0110*/ 	.short	0x0380
        /*0112*/ 	.short	0x0058


	//----- nvinfo : EIATTR_SW_WAR
	.align		4
.L_1335:
        /*0114*/ 	.byte	0x04, 0x36
        /*0116*/ 	.short	(.L_1337 - .L_1336)
.L_1336:
        /*0118*/ 	.word	0x00000008
.L_1337:


//--------------------- .nv.info._Z33rwkv7_state_clampw_forward_kernelI6__halfLi64ELi16EEviiPfPT_S3_S3_S3_S3_S3_S3_S1_S1_ --------------------------
	.section	.nv.info._Z33rwkv7_state_clampw_forward_kernelI6__halfLi64ELi16EEviiPfPT_S3_S3_S3_S3_S3_S3_S1_S1_,"",@"SHT_CUDA_INFO"
	.sectionflags	@""
	.align	4


	//----- nvinfo : EIATTR_CUDA_API_VERSION
	.align		4
        /*0000*/ 	.byte	0x04, 0x37
        /*0002*/ 	.short	(.L_1339 - .L_1338)
.L_1338:
        /*0004*/ 	.word	0x00000082


	//----- nvinfo : EIATTR_KPARAM_INFO
	.align		4
.L_1339:
        /*0008*/ 	.byte	0x04, 0x17
        /*000a*/ 	.short	(.L_1341 - .L_1340)
.L_1340:
        /*000c*/ 	.word	0x00000000
        /*0010*/ 	.short	0x000b
        /*0012*/ 	.short	0x0050
        /*0014*/ 	.byte	0x00, 0xf5, 0x21, 0x00


	//----- nvinfo : EIATTR_KPARAM_INFO
	.align		4
.L_1341:
        /*0018*/ 	.byte	0x04, 0x17
        /*001a*/ 	.short	(.L_1343 - .L_1342)
.L_1342:
        /*001c*/ 	.word	0x00000000
        /*0020*/ 	.short	0x000a
        /*0022*/ 	.short	0x0048
        /*0024*/ 	.byte	0x00, 0xf5, 0x21, 0x00


	//----- nvinfo : EIATTR_KPARAM_INFO
	.align		4
.L_1343:
        /*0028*/ 	.byte	0x04, 0x17
        /*002a*/ 	.short	(.L_1345 - .L_1344)
.L_1344:
        /*002c*/ 	.word	0x00000000
        /*0030*/ 	.short	0x0009
        /*0032*/ 	.short	0x0040
        /*0034*/ 	.byte	0x00, 0xf5, 0x21, 0x00


	//----- nvinfo : EIATTR_KPARAM_INFO
	.align		4
.L_1345:
        /*0038*/ 	.byte	0x04, 0x17
        /*003a*/ 	.short	(.L_1347 - .L_1346)
.L_1346:
        /*003c*/ 	.word	0x00000000
        /*0040*/ 	.short	0x0008
        /*0042*/ 	.short	0x0038
        /*0044*/ 	.byte	0x00, 0xf5, 0x21, 0x00


	//----- nvinfo : EIATTR_KPARAM_INFO
	.align		4
.L_1347:
        /*0048*/ 	.byte	0x04, 0x17
        /*004a*/ 	.short	(.L_1349 - .L_1348)
.L_1348:
        /*004c*/ 	.word	0x00000000
        /*0050*/ 	.short	0x0007
        /*0052*/ 	.short	0x0030
        /*0054*/ 	.byte	0x00, 0xf5, 0x21, 0x00


	//----- nvinfo : EIATTR_KPARAM_INFO
	.align		4
.L_1349:
        /*0058*/ 	.byte	0x04, 0x17
        /*005a*/ 	.short	(.L_1351 - .L_1350)
.L_1350:
        /*005c*/ 	.word	0x00000000
        /*0060*/ 	.short	0x0006
        /*0062*/ 	.short	0x0028
        /*0064*/ 	.byte	0x00, 0xf5, 0x21, 0x00


	//----- nvinfo : EIATTR_KPARAM_INFO
	.align		4
.L_1351:
        /*0068*/ 	.byte	0x04, 0x17
        /*006a*/ 	.short	(.L_1353 - .L_1352)
.L_1352:
        /*006c*/ 	.word	0x00000000
        /*0070*/ 	.short	0x0005
        /*0072*/ 	.short	0x0020
        /*0074*/ 	.byte	0x00, 0xf5, 0x21, 0x00


	//----- nvinfo : EIATTR_KPARAM_INFO
	.align		4
.L_1353:
        /*0078*/ 	.byte	0x04, 0x17
        /*007a*/ 	.short	(.L_1355 - .L_1354)
.L_1354:
        /*007c*/ 	.word	0x00000000
        /*0080*/ 	.short	0x0004
        /*0082*/ 	.short	0x0018
        /*0084*/ 	.byte	0x00, 0xf5, 0x21, 0x00


	//----- nvinfo : EIATTR_KPARAM_INFO
	.align		4
.L_1355:
        /*0088*/ 	.byte	0x04, 0x17
        /*008a*/ 	.short	(.L_1357 - .L_1356)
.L_1356:
        /*008c*/ 	.word	0x00000000
        /*0090*/ 	.short	0x0003
        /*0092*/ 	.short	0x0010
        /*0094*/ 	.byte	0x00, 0xf5, 0x21, 0x00


	//----- nvinfo : EIATTR_KPARAM_INFO
	.align		4
.L_1357:
        /*0098*/ 	.byte	0x04, 0x17
        /*009a*/ 	.short	(.L_1359 - .L_1358)
.L_1358:
        /*009c*/ 	.word	0x00000000
        /*00a0*/ 	.short	0x0002
        /*00a2*/ 	.short	0x0008
        /*00a4*/ 	.byte	0x00, 0xf5, 0x21, 0x00


	//----- nvinfo : EIATTR_KPARAM_INFO
	.align		4
.L_1359:
        /*00a8*/ 	.byte	0x04, 0x17
        /*00aa*/ 	.short	(.L_1361 - .L_1360)
.L_1360:
        /*00ac*/ 	.word	0x00000000
        /*00b0*/ 	.short	0x0001
        /*00b2*/ 	.short	0x0004
        /*00b4*/ 	.byte	0x00, 0xf0, 0x11, 0x00


	//----- nvinfo : EIATTR_KPARAM_INFO
	.align		4
.L_1361:
        /*00b8*/ 	.byte	0x04, 0x17
        /*00ba*/ 	.short	(.L_1363 - .L_1362)
.L_1362:
        /*00bc*/ 	.word	0x00000000
        /*00c0*/ 	.short	0x0000
        /*00c2*/ 	.short	0x0000
        /*00c4*/ 	.byte	0x00, 0xf0, 0x11, 0x00


	//----- nvinfo : EIATTR_SPARSE_MMA_MASK
	.align		4
.L_1363:
        /*00c8*/ 	.byte	0x03, 0x50
        /*00ca*/ 	.short	0x0000


	//----- nvinfo : EIATTR_MAXREG_COUNT
	.align		4
        /*00cc*/ 	.byte	0x03, 0x1b
        /*00ce*/ 	.short	0x00ff


	//----- nvinfo : EIATTR_NUM_BARRIERS
	.align		4
        /*00d0*/ 	.byte	0x02, 0x4c
        /*00d2*/ 	.byte	0x01
	.zero		1


	//----- nvinfo : EIATTR_MERCURY_ISA_VERSION
	.align		4
        /*00d4*/ 	.byte	0x03, 0x5f
        /*00d6*/ 	.short	0x0101


	//----- nvinfo : EIATTR_VRC_CTA_INIT_COUNT
	.align		4
        /*00d8*/ 	.byte	0x02, 0x4a
	.zero		1
	.zero		1


	//----- nvinfo : EIATTR_EXIT_INSTR_OFFSETS
	.align		4
        /*00dc*/ 	.byte	0x04, 0x1c
        /*00de*/ 	.short	(.L_1365 - .L_1364)


	//   ....[0]....
.L_1364:
        /*00e0*/ 	.word	0x00000030


	//   ....[1]....
        /*00e4*/ 	.word	0x000028f0


	//----- nvinfo : EIATTR_MAX_THREADS
	.align		4
.L_1365:
        /*00e8*/ 	.byte	0x04, 0x05
        /*00ea*/ 	.short	(.L_1367 - .L_1366)
.L_1366:
        /*00ec*/ 	.word	0x00000040
        /*00f0*/ 	.word	0x00000001
        /*00f4*/ 	.word	0x00000001


	//----- nvinfo : EIATTR_CRS_STACK_SIZE
	.align		4
.L_1367:
        /*00f8*/ 	.byte	0x04, 0x1e
        /*00fa*/ 	.short	(.L_1369 - .L_1368)
.L_1368:
        /*00fc*/ 	.word	0x00000000


	//----- nvinfo : EIATTR_CBANK_PARAM_SIZE
	.align		4
.L_1369:
        /*0100*/ 	.byte	0x03, 0x19
        /*0102*/ 	.short	0x0058


	//----- nvinfo : EIATTR_PARAM_CBANK
	.align		4
        /*0104*/ 	.byte	0x04, 0x0a
        /*0106*/ 	.short	(.L_1371 - .L_1370)
	.align		4
.L_1370:
        /*0108*/ 	.word	index@(.nv.constant0._Z33rwkv7_state_clampw_forward_kernelI6__halfLi64ELi16EEviiPfPT_S3_S3_S3_S3_S3_S3_S1_S1_)
        /*010c*/ 	.short	0x0380
        /*010e*/ 	.short	0x0058


	//----- nvinfo : EIATTR_SW_WAR
	.align		4
.L_1371:
        /*0110*/ 	.byte	0x04, 0x36
        /*0112*/ 	.short	(.L_1373 - .L_1372)
.L_1372:
        /*0114*/ 	.word	0x00000008
.L_1373:


//--------------------- .nv.info._Z33rwkv7_state_clampw_forward_kernelI6__halfLi32ELi16EEviiPfPT_S3_S3_S3_S3_S3_S3_S1_S1_ --------------------------
	.section	.nv.info._Z33rwkv7_state_clampw_forward_kernelI6__halfLi32ELi16EEviiPfPT_S3_S3_S3_S3_S3_S3_S1_S1_,"",@"SHT_CUDA_INFO"
	.sectionflags	@""
	.align	4


	//----- nvinfo : EIATTR_CUDA_API_VERSION
	.align		4
        /*0000*/ 	.byte	0x04, 0x37
        /*0002*/ 	.short	(.L_1375 - .L_1374)
.L_1374:
        /*0004*/ 	.word	0x00000082


	//----- nvinfo : EIATTR_KPARAM_INFO
	.align		4
.L_1375:
        /*0008*/ 	.byte	0x04, 0x17
        /*000a*/ 	.short	(.L_1377 - .L_1376)
.L_1376:
        /*000c*/ 	.word	0x00000000
        /*0010*/ 	.short	0x000b
        /*0012*/ 	.short	0x0050
        /*0014*/ 	.byte	0x00, 0xf5, 0x21, 0x00


	//----- nvinfo : EIATTR_KPARAM_INFO
	.align		4
.L_1377:
        /*0018*/ 	.byte	0x04, 0x17
        /*001a*/ 	.short	(.L_1379 - .L_1378)
.L_1378:
        /*001c*/ 	.word	0x00000000
        /*0020*/ 	.short	0x000a
        /*0022*/ 	.short	0x0048
        /*0024*/ 	.byte	0x00, 0xf5, 0x21, 0x00


	//----- nvinfo : EIATTR_KPARAM_INFO
	.align		4
.L_1379:
        /*0028*/ 	.byte	0x04, 0x17
        /*002a*/ 	.short	(.L_1381 - .L_1380)
.L_1380:
        /*002c*/ 	.word	0x00000000
        /*0030*/ 	.short	0x0009
        /*0032*/ 	.short	0x0040
        /*0034*/ 	.byte	0x00, 0xf5, 0x21, 0x00


	//----- nvinfo : EIATTR_KPARAM_INFO
	.align		4
.L_1381:
        /*0038*/ 	.byte	0x04, 0x17
        /*003a*/ 	.short	(.L_1383 - .L_1382)
.L_1382:
        /*003c*/ 	.word	0x00000000
        /*0040*/ 	.short	0x0008
        /*0042*/ 	.short	0x0038
        /*0044*/ 	.byte	0x00, 0xf5, 0x21, 0x00


	//----- nvinfo : EIATTR_KPARAM_INFO
	.align		4
.L_1383:
        /*0048*/ 	.byte	0x04, 0x17
        /*004a*/ 	.short	(.L_1385 - .L_1384)
.L_1384:
        /*004c*/ 	.word	0x00000000
        /*0050*/ 	.short	0x0007
        /*0052*/ 	.short	0x0030
        /*0054*/ 	.byte	0x00, 0xf5, 0x21, 0x00


	//----- nvinfo : EIATTR_KPARAM_INFO
	.align		4
.L_1385:
        /*0058*/ 	.byte	0x04, 0x17
        /*005a*/ 	.short	(.L_1387 - .L_1386)
.L_1386:
        /*005c*/ 	.word	0x00000000
        /*0060*/ 	.short	0x0006
        /*0062*/ 	.short	0x0028
        /*0064*/ 	.byte	0x00, 0xf5, 0x21, 0x00


	//----- nvinfo : EIATTR_KPARAM_INFO
	.align		4
.L_1387:
        /*0068*/ 	.byte	0x04, 0x17
        /*006a*/ 	.short	(.L_1389 - .L_1388)
.L_1388:
        /*006c*/ 	.word	0x00000000
        /*0070*/ 	.short	0x0005
        /*0072*/ 	.short	0x0020
        /*0074*/ 	.byte	0x00, 0xf5, 0x21, 0x00


	//----- nvinfo : EIATTR_KPARAM_INFO
	.align		4
.L_1389:
        /*0078*/ 	.byte	0x04, 0x17
        /*007a*/ 	.short	(.L_1391 - .L_1390)
.L_1390:
        /*007c*/ 	.word	0x00000000
        /*0080*/ 	.short	0x0004
        /*0082*/ 	.short	0x0018
        /*0084*/ 	.byte	0x00, 0xf5, 0x21, 0x00


	//----- nvinfo : EIATTR_KPARAM_INFO
	.align		4
.L_1391:
        /*0088*/ 	.byte	0x04, 0x17
        /*008a*/ 	.short	(.L_1393 - .L_1392)
.L_1392:
        /*008c*/ 	.word	0x00000000
        /*0090*/ 	.short	0x0003
        /*0092*/ 	.short	0x0010
        /*0094*/ 	.byte	0x00, 0xf5, 0x21, 0x00


	//----- nvinfo : EIATTR_KPARAM_INFO
	.align		4
.L_1393:
        /*0098*/ 	.byte	0x04, 0x17
        /*009a*/ 	.short	(.L_1395 - .L_1394)
.L_1394:
        /*009c*/ 	.word	0x00000000
        /*00a0*/ 	.short	0x0002
        /*00a2*/ 	.short	0x0008
        /*00a4*/ 	.byte	0x00, 0xf5, 0x21, 0x00


	//----- nvinfo : EIATTR_KPARAM_INFO
	.align		4
.L_1395:
        /*00a8*/ 	.byte	0x04, 0x17
        /*00aa*/ 	.short	(.L_1397 - .L_1396)
.L_1396:
        /*00ac*/ 	.word	0x00000000
        /*00b0*/ 	.short	0x0001
        /*00b2*/ 	.short	0x0004
        /*00b4*/ 	.byte	0x00, 0xf0, 0x11, 0x00


	//----- nvinfo : EIATTR_KPARAM_INFO
	.align		4
.L_1397:
        /*00b8*/ 	.byte	0x04, 0x17
        /*00ba*/ 	.short	(.L_1399 - .L_1398)
.L_1398:
        /*00bc*/ 	.word	0x00000000
        /*00c0*/ 	.short	0x0000
        /*00c2*/ 	.short	0x0000
        /*00c4*/ 	.byte	0x00, 0xf0, 0x11, 0x00


	//----- nvinfo : EIATTR_SPARSE_MMA_MASK
	.align		4
.L_1399:
        /*00c8*/ 	.byte	0x03, 0x50
        /*00ca*/ 	.short	0x0000


	//----- nvinfo : EIATTR_MAXREG_COUNT
	.align		4
        /*00cc*/ 	.byte	0x03, 0x1b
        /*00ce*/ 	.short	0x00ff


	//----- nvinfo : EIATTR_NUM_BARRIERS
	.align		4
        /*00d0*/ 	.byte	0x02, 0x4c
        /*00d2*/ 	.byte	0x01
	.zero		1


	//----- nvinfo : EIATTR_MERCURY_ISA_VERSION
	.align		4
        /*00d4*/ 	.byte	0x03, 0x5f
        /*00d6*/ 	.short	0x0101


	//----- nvinfo : EIATTR_VRC_CTA_INIT_COUNT
	.align		4
        /*00d8*/ 	.byte	0x02, 0x4a
	.zero		1
	.zero		1


	//----- nvinfo : EIATTR_EXIT_INSTR_OFFSETS
	.align		4
        /*00dc*/ 	.byte	0x04, 0x1c
        /*00de*/ 	.short	(.L_1401 - .L_1400)


	//   ....[0]....
.L_1400:
        /*00e0*/ 	.word	0x00000030


	//   ....[1]....
        /*00e4*/ 	.word	0x00001870


	//----- nvinfo : EIATTR_MAX_THREADS
	.align		4
.L_1401:
        /*00e8*/ 	.byte	0x04, 0x05
        /*00ea*/ 	.short	(.L_1403 - .L_1402)
.L_1402:
        /*00ec*/ 	.word	0x00000020
        /*00f0*/ 	.word	0x00000001
        /*00f4*/ 	.word	0x00000001


	//----- nvinfo : EIATTR_CRS_STACK_SIZE
	.align		4
.L_1403:
        /*00f8*/ 	.byte	0x04, 0x1e
        /*00fa*/ 	.short	(.L_1405 - .L_1404)
.L_1404:
        /*00fc*/ 	.word	0x00000000


	//----- nvinfo : EIATTR_CBANK_PARAM_SIZE
	.align		4
.L_1405:
        /*0100*/ 	.byte	0x03, 0x19
        /*0102*/ 	.short	0x0058


	//----- nvinfo : EIATTR_PARAM_CBANK
	.align		4
        /*0104*/ 	.byte	0x04, 0x0a
        /*0106*/ 	.short	(.L_1407 - .L_1406)
	.align		4
.L_1406:
        /*0108*/ 	.word	index@(.nv.constant0._Z33rwkv7_state_clampw_forward_kernelI6__halfLi32ELi16EEviiPfPT_S3_S3_S3_S3_S3_S3_S1_S1_)
        /*010c*/ 	.short	0x0380
        /*010e*/ 	.short	0x0058


	//----- nvinfo : EIATTR_SW_WAR
	.align		4
.L_1407:
        /*0110*/ 	.byte	0x04, 0x36
        /*0112*/ 	.short	(.L_1409 - .L_1408)
.L_1408:
        /*0114*/ 	.word	0x00000008
.L_1409:


//--------------------- .nv.info._Z33rwkv7_state_clampw_forward_kernelI6__halfLi16ELi16EEviiPfPT_S3_S3_S3_S3_S3_S3_S1_S1_ --------------------------
	.section	.nv.info._Z33rwkv7_state_clampw_forward_kernelI6__halfLi16ELi16EEviiPfPT_S3_S3_S3_S3_S3_S3_S1_S1_,"",@"SHT_CUDA_INFO"
	.sectionflags	@""
	.align	4


	//----- nvinfo : EIATTR_CUDA_API_VERSION
	.align		4
        /*0000*/ 	.byte	0x04, 0x37
        /*0002*/ 	.short	(.L_1411 - .L_1410)
.L_1410:
        /*0004*/ 	.word	0x00000082


	//----- nvinfo : EIATTR_KPARAM_INFO
	.align		4
.L_1411:
        /*0008*/ 	.byte	0x04, 0x17
        /*000a*/ 	.short	(.L_1413 - .L_1412)
.L_1412:
        /*000c*/ 	.word	0x00000000
        /*0010*/ 	.short	0x000b
        /*0012*/ 	.short	0x0050
        /*0014*/ 	.byte	0x00, 0xf5, 0x21, 0x00


	//----- nvinfo : EIATTR_KPARAM_INFO
	.align		4
.L_1413:
        /*0018*/ 	.byte	0x04, 0x17
        /*001a*/ 	.short	(.L_1415 - .L_1414)
.L_1414:
        /*001c*/ 	.word	0x00000000
        /*0020*/ 	.short	0x000a
        /*0022*/ 	.short	0x0048
        /*0024*/ 	.byte	0x00, 0xf5, 0x21, 0x00


	//----- nvinfo : EIATTR_KPARAM_INFO
	.align		4
.L_1415:
        /*0028*/ 	.byte	0x04, 0x17
        /*002a*/ 	.short	(.L_1417 - .L_1416)
.L_1416:
        /*002c*/ 	.word	0x00000000
        /*0030*/ 	.short	0x0009
        /*0032*/ 	.short	0x0040
        /*0034*/ 	.byte	0x00, 0xf5, 0x21, 0x00


	//----- nvinfo : EIATTR_KPARAM_INFO
	.align		4
.L_1417:
        /*0038*/ 	.byte	0x04, 0x17
        /*003a*/ 	.short	(.L_1419 - .L_1418)
.L_1418:
        /*003c*/ 	.word	0x00000000
        /*0040*/ 	.short	0x0008
        /*0042*/ 	.short	0x0038
        /*0044*/ 	.byte	0x00, 0xf5, 0x21, 0x00


	//----- nvinfo : EIATTR_KPARAM_INFO
	.align		4
.L_1419:
        /*0048*/ 	.byte	0x04, 0x17
        /*004a*/ 	.short	(.L_1421 - .L_1420)
.L_1420:
        /*004c*/ 	.word	0x00000000
        /*0050*/ 	.short	0x0007
        /*0052*/ 	.short	0x0030
        /*0054*/ 	.byte	0x00, 0xf5, 0x21, 0x00


	//----- nvinfo : EIATTR_KPARAM_INFO
	.align		4
.L_1421:
        /*0058*/ 	.byte	0x04, 0x17
        /*005a*/ 	.short	(.L_1423 - .L_1422)
.L_1422:
        /*005c*/ 	.word	0x00000000
        /*0060*/ 	.short	0x0006
        /*0062*/ 	.short	0x0028
        /*0064*/ 	.byte	0x00, 0xf5, 0x21, 0x00


	//----- nvinfo : EIATTR_KPARAM_INFO
	.align		4
.L_1423:
        /*0068*/ 	.byte	0x04, 0x17
        /*006a*/ 	.short	(.L_1425 - .L_1424)
.L_1424:
        /*006c*/ 	.word	0x00000000
        /*0070*/ 	.short	0x0005
        /*0072*/ 	.short	0x0020
        /*0074*/ 	.byte	0x00, 0xf5, 0x21, 0x00


	//----- nvinfo : EIATTR_KPARAM_INFO
	.align		4
.L_1425:
        /*0078*/ 	.byte	0x04, 0x17
        /*007a*/ 	.short	(.L_1427 - .L_1426)
.L_1426:
        /*007c*/ 	.word	0x00000000
        /*0080*/ 	.short	0x0004
        /*0082*/ 	.short	0x0018
        /*0084*/ 	.byte	0x00, 0xf5, 0x21, 0x00


	//----- nvinfo : EIATTR_KPARAM_INFO
	.align		4
.L_1427:
        /*0088*/ 	.byte	0x04, 0x17
        /*008a*/ 	.short	(.L_1429 - .L_1428)
.L_1428:
        /*008c*/ 	.word	0x00000000
        /*0090*/ 	.short	0x0003
        /*0092*/ 	.short	0x0010
        /*0094*/ 	.byte	0x00, 0xf5, 0x21, 0x00


	//----- nvinfo : EIATTR_KPARAM_INFO
	.align		4
.L_1429:
        /*0098*/ 	.byte	0x04, 0x17
        /*009a*/ 	.short	(.L_1431 - .L_1430)
.L_1430:
        /*009c*/ 	.word	0x00000000
        /*00a0*/ 	.short	0x0002
        /*00a2*/ 	.short	0x0008
        /*00a4*/ 	.byte	0x00, 0xf5, 0x21, 0x00


	//----- nvinfo : EIATTR_KPARAM_INFO
	.align		4
.L_1431:
        /*00a8*/ 	.byte	0x04, 0x17
        /*00aa*/ 	.short	(.L_1433 - .L_1432)
.L_1432:
        /*00ac*/ 	.word	0x00000000
        /*00b0*/ 	.short	0x0001
        /*00b2*/ 	.short	0x0004
        /*00b4*/ 	.byte	0x00, 0xf0, 0x11, 0x00


	//----- nvinfo : EIATTR_KPARAM_INFO
	.align		4
.L_1433:
        /*00b8*/ 	.byte	0x04, 0x17
        /*00ba*/ 	.short	(.L_1435 - .L_1434)
.L_1434:
        /*00bc*/ 	.word	0x00000000
        /*00c0*/ 	.short	0x0000
        /*00c2*/ 	.short	0x0000
        /*00c4*/ 	.byte	0x00, 0xf0, 0x11, 0x00


	//----- nvinfo : EIATTR_SPARSE_MMA_MASK
	.align		4
.L_1435:
        /*00c8*/ 	.byte	0x03, 0x50
        /*00ca*/ 	.short	0x0000


	//----- nvinfo : EIATTR_MAXREG_COUNT
	.align		4
        /*00cc*/ 	.byte	0x03, 0x1b
        /*00ce*/ 	.short	0x00ff


	//----- nvinfo : EIATTR_NUM_BARRIERS
	.align		4
        /*00d0*/ 	.byte	0x02, 0x4c
        /*00d2*/ 	.byte	0x01
	.zero		1


	//----- nvinfo : EIATTR_MERCURY_ISA_VERSION
	.align		4
        /*00d4*/ 	.byte	0x03, 0x5f
        /*00d6*/ 	.short	0x0101


	//----- nvinfo : EIATTR_VRC_CTA_INIT_COUNT
	.align		4
        /*00d8*/ 	.byte	0x02, 0x4a
	.zero		1
	.zero		1


	//----- nvinfo : EIATTR_EXIT_INSTR_OFFSETS
	.align		4
        /*00dc*/ 	.byte	0x04, 0x1c
        /*00de*/ 	.short	(.L_1437 - .L_1436)


	//   ....[0]....
.L_1436:
        /*00e0*/ 	.word	0x00000030


	//   ....[1]....
        /*00e4*/ 	.word	0x000014d0


	//----- nvinfo : EIATTR_MAX_THREADS
	.align		4
.L_1437:
        /*00e8*/ 	.byte	0x04, 0x05
        /*00ea*/ 	.short	(.L_1439 - .L_1438)
.L_1438:
        /*00ec*/ 	.word	0x00000010
        /*00f0*/ 	.word	0x00000001
        /*00f4*/ 	.word	0x00000001


	//----- nvinfo : EIATTR_CRS_STACK_SIZE
	.align		4
.L_1439:
        /*00f8*/ 	.byte	0x04, 0x1e
        /*00fa*/ 	.short	(.L_1441 - .L_1440)
.L_1440:
        /*00fc*/ 	.word	0x00000000


	//----- nvinfo : EIATTR_CBANK_PARAM_SIZE
	.align		4
.L_1441:
        /*0100*/ 	.byte	0x03, 0x19
        /*0102*/ 	.short	0x0058


	//----- nvinfo : EIATTR_PARAM_CBANK
	.align		4
        /*0104*/ 	.byte	0x04, 0x0a
        /*0106*/ 	.short	(.L_1443 - .L_1442)
	.align		4
.L_1442:
        /*0108*/ 	.word	index@(.nv.constant0._Z33rwkv7_state_clampw_forward_kernelI6__halfLi16ELi16EEviiPfPT_S3_S3_S3_S3_S3_S3_S1_S1_)
        /*010c*/ 	.short	0x0380
        /*010e*/ 	.short	0x0058


	//----- nvinfo : EIATTR_SW_WAR
	.align		4
.L_1443:
        /*0110*/ 	.byte	0x04, 0x36
        /*0112*/ 	.short	(.L_1445 - .L_1444)
.L_1444:
        /*0114*/ 	.word	0x00000008
.L_1445:


//--------------------- .nv.info._Z33rwkv7_state_clampw_forward_kernelI6__halfLi8ELi16EEviiPfPT_S3_S3_S3_S3_S3_S3_S1_S1_ --------------------------
	.section	.nv.info._Z33rwkv7_state_clampw_forward_kernelI6__halfLi8ELi16EEviiPfPT_S3_S3_S3_S3_S3_S3_S1_S1_,"",@"SHT_CUDA_INFO"
	.sectionflags	@""
	.align	4


	//----- nvinfo : EIATTR_CUDA_API_VERSION
	.align		4
        /*0000*/ 	.byte	0x04, 0x37
        /*0002*/ 	.short	(.L_1447 - .L_1446)
.L_1446:
        /*0004*/ 	.word	0x00000082


	//----- nvinfo : EIATTR_KPARAM_INFO
	.align		4
.L_1447:
        /*0008*/ 	.byte	0x04, 0x17
        /*000a*/ 	.short	(.L_1449 - .L_1448)
.L_1448:
        /*000c*/ 	.word	0x00000000
        /*0010*/ 	.short	0x000b
        /*0012*/ 	.short	0x0050
        /*0014*/ 	.byte	0x00, 0xf5, 0x21, 0x00


	//----- nvinfo : EIATTR_KPARAM_INFO
	.align		4
.L_1449:
        /*0018*/ 	.byte	0x04, 0x17
        /*001a*/ 	.short	(.L_1451 - .L_1450)
.L_1450:
        /*001c*/ 	.word	0x00000000
        /*0020*/ 	.short	0x000a
        /*0022*/ 	.short	0x0048
        /*0024*/ 	.byte	0x00, 0xf5, 0x21, 0x00


	//----- nvinfo : EIATTR_KPARAM_INFO
	.align		4
.L_1451:
        /*0028*/ 	.byte	0x04, 0x17
        /*002a*/ 	.short	(.L_1453 - .L_1452)
.L_1452:
        /*002c*/ 	.word	0x00000000
        /*0030*/ 	.short	0x0009
        /*0032*/ 	.short	0x0040
        /*0034*/ 	.byte	0x00, 0xf5, 0x21, 0x00


	//----- nvinfo : EIATTR_KPARAM_INFO
	.align		4
.L_1453:
        /*0038*/ 	.byte	0x04, 0x17
        /*003a*/ 	.short	(.L_1455 - .L_1454)
.L_1454:
        /*003c*/ 	.word	0x00000000
        /*0040*/ 	.short	0x0008
        /*0042*/ 	.short	0x0038
        /*0044*/ 	.byte	0x00, 0xf5, 0x21, 0x00


	//----- nvinfo : EIATTR_KPARAM_INFO
	.align		4
.L_1455:
        /*0048*/ 	.byte	0x04, 0x17
        /*004a*/ 	.short	(.L_1457 - .L_1456)
.L_1456:
        /*004c*/ 	.word	0x00000000
        /*0050*/ 	.short	0x0007
        /*0052*/ 	.short	0x0030
        /*0054*/ 	.byte	0x00, 0xf5, 0x21, 0x00


	//----- nvinfo : EIATTR_KPARAM_INFO
	.align		4
.L_1457:
        /*0058*/ 	.byte	0x04, 0x17
        /*005a*/ 	.short	(.L_1459 - .L_1458)
.L_1458:
        /*005c*/ 	.word	0x00000000
        /*0060*/ 	.short	0x0006
        /*0062*/ 	.short	0x0028
        /*0064*/ 	.byte	0x00, 0xf5, 0x21, 0x00


	//----- nvinfo : EIATTR_KPARAM_INFO
	.align		4
.L_1459:
        /*0068*/ 	.byte	0x04, 0x17
        /*006a*/ 	.short	(.L_1461 - .L_1460)
.L_1460:
        /*006c*/ 	.word	0x00000000
        /*0070*/ 	.short	0x0005
        /*0072*/ 	.short	0x0020
        /*0074*/ 	.byte	0x00, 0xf5, 0x21, 0x00


	//----- nvinfo : EIATTR_KPARAM_INFO
	.align		4
.L_1461:
        /*0078*/ 	.byte	0x04, 0x17
        /*007a*/ 	.short	(.L_1463 - .L_1462)
.L_1462:
        /*007c*/ 	.word	0x00000000
        /*0080*/ 	.short	0x0004
        /*0082*/ 	.short	0x0018
        /*0084*/ 	.byte	0x00, 0xf5, 0x21, 0x00


	//----- nvinfo : EIATTR_KPARAM_INFO
	.align		4
.L_1463:
        /*0088*/ 	.byte	0x04, 0x17
        /*008a*/ 	.short	(.L_1465 - .L_1464)
.L_1464:
        /*008c*/ 	.word	0x00000000
        /*0090*/ 	.short	0x0003
        /*0092*/ 	.short	0x0010
        /*0094*/ 	.byte	0x00, 0xf5, 0x21, 0x00


	//----- nvinfo : EIATTR_KPARAM_INFO
	.align		4
.L_1465:
        /*0098*/ 	.byte	0x04, 0x17
        /*009a*/ 	.short	(.L_1467 - .L_1466)
.L_1466:
        /*009c*/ 	.word	0x00000000
        /*00a0*/ 	.short	0x0002
        /*00a2*/ 	.short	0x0008
        /*00a4*/ 	.byte	0x00, 0xf5, 0x21, 0x00


	//----- nvinfo : EIATTR_KPARAM_INFO
	.align		4
.L_1467:
        /*00a8*/ 	.byte	0x04, 0x17
        /*00aa*/ 	.short	(.L_1469 - .L_1468)
.L_1468:
        /*00ac*/ 	.word	0x00000000
        /*00b0*/ 	.short	0x0001
        /*00b2*/ 	.short	0x0004
        /*00b4*/ 	.byte	0x00, 0xf0, 0x11, 0x00


	//----- nvinfo : EIATTR_KPARAM_INFO
	.align		4
.L_1469:
        /*00b8*/ 	.byte	0x04, 0x17
        /*00ba*/ 	.short	(.L_1471 - .L_1470)
.L_1470:
        /*00bc*/ 	.word	0x00000000
        /*00c0*/ 	.short	0x0000
        /*00c2*/ 	.short	0x0000
        /*00c4*/ 	.byte	0x00, 0xf0, 0x11, 0x00


	//----- nvinfo : EIATTR_SPARSE_MMA_MASK
	.align		4
.L_1471:
        /*00c8*/ 	.byte	0x03, 0x50
        /*00ca*/ 	.short	0x0000


	//----- nvinfo : EIATTR_MAXREG_COUNT
	.align		4
        /*00cc*/ 	.byte	0x03, 0x1b
        /*00ce*/ 	.short	0x00ff


	//----- nvinfo : EIATTR_NUM_BARRIERS
	.align		4
        /*00d0*/ 	.byte	0x02, 0x4c
        /*00d2*/ 	.byte	0x01
	.zero		1


	//----- nvinfo : EIATTR_MERCURY_ISA_VERSION
	.align		4
        /*00d4*/ 	.byte	0x03, 0x5f
        /*00d6*/ 	.short	0x0101


	//----- nvinfo : EIATTR_VRC_CTA_INIT_COUNT
	.align		4
        /*00d8*/ 	.byte	0x02, 0x4a
	.zero		1
	.zero		1


	//----- nvinfo : EIATTR_EXIT_INSTR_OFFSETS
	.align		4
        /*00dc*/ 	.byte	0x04, 0x1c
        /*00de*/ 	.short	(.L_1473 - .L_1472)


	//   ....[0]....
.L_1472:
        /*00e0*/ 	.word	0x00000030


	//   ....[1]....
        /*00e4*/ 	.word	0x00000e30


	//----- nvinfo : EIATTR_MAX_THREADS
	.align		4
.L_1473:
        /*00e8*/ 	.byte	0x04, 0x05
        /*00ea*/ 	.short	(.L_1475 - .L_1474)
.L_1474:
        /*00ec*/ 	.word	0x00000008
        /*00f0*/ 	.word	0x00000001
        /*00f4*/ 	.word	0x00000001


	//----- nvinfo : EIATTR_CRS_STACK_SIZE
	.align		4
.L_1475:
        /*00f8*/ 	.byte	0x04, 0x1e
        /*00fa*/ 	.short	(.L_1477 - .L_1476)
.L_1476:
        /*00fc*/ 	.word	0x00000000


	//----- nvinfo : EIATTR_CBANK_PARAM_SIZE
	.align		4
.L_1477:
        /*0100*/ 	.byte	0x03, 0x19
        /*0102*/ 	.short	0x0058


	//----- nvinfo : EIATTR_PARAM_CBANK
	.align		4
        /*0104*/ 	.byte	0x04, 0x0a
        /*0106*/ 	.short	(.L_1479 - .L_1478)
	.align		4
.L_1478:
        /*0108*/ 	.word	index@(.nv.constant0._Z33rwkv7_state_clampw_forward_kernelI6__halfLi8ELi16EEviiPfPT_S3_S3_S3_S3_S3_S3_S1_S1_)
        /*010c*/ 	.short	0x0380
        /*010e*/ 	.short	0x0058


	//----- nvinfo : EIATTR_SW_WAR
	.align		4
.L_1479:
        /*0110*/ 	.byte	0x04, 0x36
        /*0112*/ 	.short	(.L_1481 - .L_1480)
.L_1480:
        /*0114*/ 	.word	0x00000008
.L_1481:


//--------------------- .nv.info._Z33rwkv7_state_clampw_forward_kernelI6__halfLi4ELi16EEviiPfPT_S3_S3_S3_S3_S3_S3_S1_S1_ --------------------------
	.section	.nv.info._Z33rwkv7_state_clampw_forward_kernelI6__halfLi4ELi16EEviiPfPT_S3_S3_S3_S3_S3_S3_S1_S1_,"",@"SHT_CUDA_INFO"
	.sectionflags	@""
	.align	4


	//----- nvinfo : EIATTR_CUDA_API_VERSION
	.align		4
        /*0000*/ 	.byte	0x04, 0x37
        /*0002*/ 	.short	(.L_1483 - .L_1482)
.L_1482:
        /*0004*/ 	.word	0x00000082


	//----- nvinfo : EIATTR_KPARAM_INFO
	.align		4
.L_1483:
        /*0008*/ 	.byte	0x04, 0x17
        /*000a*/ 	.short	(.L_1485 - .L_1484)
.L_1484:
        /*000c*/ 	.word	0x00000000
        /*0010*/ 	.short	0x000b
        /*0012*/ 	.short	0x0050
        /*0014*/ 	.byte	0x00, 0xf5, 0x21, 0x00


	//----- nvinfo : EIATTR_KPARAM_INFO
	.align		4
.L_1485:
        /*0018*/ 	.byte	0x04, 0x17
        /*001a*/ 	.short	(.L_1487 - .L_1486)
.L_1486:
        /*001c*/ 	.word	0x00000000
        /*0020*/ 	.short	0x000a
        /*0022*/ 	.short	0x0048
        /*0024*/ 	.byte	0x00, 0xf5, 0x21, 0x00


	//----- nvinfo : EIATTR_KPARAM_INFO
	.align		4
.L_1487:
        /*0028*/ 	.byte	0x04, 0x17
        /*002a*/ 	.short	(.L_1489 - .L_1488)
.L_1488:
        /*002c*/ 	.word	0x00000000
        /*0030*/ 	.short	0x0009
        /*0032*/ 	.short	0x0040
        /*0034*/ 	.byte	0x00, 0xf5, 0x21, 0x00


	//----- nvinfo : EIATTR_KPARAM_INFO
	.align		4
.L_1489:
        /*0038*/ 	.byte	0x04, 0x17
        /*003a*/ 	.short	(.L_1491 - .L_1490)
.L_1490:
        /*003c*/ 	.word	0x00000000
        /*0040*/ 	.short	0x0008
        /*0042*/ 	.short	0x0038
        /*0044*/ 	.byte	0x00, 0xf5, 0x21, 0x00


	//----- nvinfo : EIATTR_KPARAM_INFO
	.align		4
.L_1491:
        /*0048*/ 	.byte	0x04, 0x17
        /*004a*/ 	.short	(.L_1493 - .L_1492)
.L_1492:
        /*004c*/ 	.word	0x00000000
        /*0050*/ 	.short	0x0007
        /*0052*/ 	.short	0x0030
        /*0054*/ 	.byte	0x00, 0xf5, 0x21, 0x00


	//----- nvinfo : EIATTR_KPARAM_INFO
	.align		4
.L_1493:
        /*0058*/ 	.byte	0x04, 0x17
        /*005a*/ 	.short	(.L_1495 - .L_1494)
.L_1494:
        /*005c*/ 	.word	0x00000000
        /*0060*/ 	.short	0x0006
        /*0062*/ 	.short	0x0028
        /*0064*/ 	.byte	0x00, 0xf5, 0x21, 0x00


	//----- nvinfo : EIATTR_KPARAM_INFO
	.align		4
.L_1495:
        /*0068*/ 	.byte	0x04, 0x17
        /*006a*/ 	.short	(.L_1497 - .L_1496)
.L_1496:
        /*006c*/ 	.word	0x00000000
        /*0070*/ 	.short	0x0005
        /*0072*/ 	.short	0x0020
        /*0074*/ 	.byte	0x00, 0xf5, 0x21, 0x00


	//----- nvinfo : EIATTR_KPARAM_INFO
	.align		4
.L_1497:
        /*0078*/ 	.byte	0x04, 0x17
        /*007a*/ 	.short	(.L_1499 - .L_1498)
.L_1498:
        /*007c*/ 	.word	0x00000000
        /*0080*/ 	.short	0x0004
        /*0082*/ 	.short	0x0018
        /*0084*/ 	.byte	0x00, 0xf5, 0x21, 0x00


	//----- nvinfo : EIATTR_KPARAM_INFO
	.align		4
.L_1499:
        /*0088*/ 	.byte	0x04, 0x17
        /*008a*/ 	.short	(.L_1501 - .L_1500)
.L_1500:
        /*008c*/ 	.word	0x00000000
        /*0090*/ 	.short	0x0003
        /*0092*/ 	.short	0x0010
        /*0094*/ 	.byte	0x00, 0xf5, 0x21, 0x00


	//----- nvinfo : EIATTR_KPARAM_INFO
	.align		4
.L_1501:
        /*0098*/ 	.byte	0x04, 0x17
        /*009a*/ 	.short	(.L_1503 - .L_1502)
.L_1502:
        /*009c*/ 	.word	0x00000000
        /*00a0*/ 	.short	0x0002
        /*00a2*/ 	.short	0x0008
        /*00a4*/ 	.byte	0x00, 0xf5, 0x21, 0x00


	//----- nvinfo : EIATTR_KPARAM_INFO
	.align		4
.L_1503:
        /*00a8*/ 	.byte	0x04, 0x17
        /*00aa*/ 	.short	(.L_1505 - .L_1504)
.L_1504:
        /*00ac*/ 	.word	0x00000000
        /*00b0*/ 	.short	0x0001
        /*00b2*/ 	.short	0x0004
        /*00b4*/ 	.byte	0x00, 0xf0, 0x11, 0x00


	//----- nvinfo : EIATTR_KPARAM_INFO
	.align		4
.L_1505:
        /*00b8*/ 	.byte	0x04, 0x17
        /*00ba*/ 	.short	(.L_1507 - .L_1506)
.L_1506:
        /*00bc*/ 	.word	0x00000000
        /*00c0*/ 	.short	0x0000
        /*00c2*/ 	.short	0x0000
        /*00c4*/ 	.byte	0x00, 0xf0, 0x11, 0x00


	//----- nvinfo : EIATTR_SPARSE_MMA_MASK
	.align		4
.L_1507:
        /*00c8*/ 	.byte	0x03, 0x50
        /*00ca*/ 	.short	0x0000


	//----- nvinfo : EIATTR_MAXREG_COUNT
	.align		4
        /*00cc*/ 	.byte	0x03, 0x1b
        /*00ce*/ 	.short	0x00ff


	//----- nvinfo : EIATTR_NUM_BARRIERS
	.align		4
        /*00d0*/ 	.byte	0x02, 0x4c
        /*00d2*/ 	.byte	0x01
	.zero		1


	//----- nvinfo : EIATTR_MERCURY_ISA_VERSION
	.align		4
        /*00d4*/ 	.byte	0x03, 0x5f
        /*00d6*/ 	.short	0x0101


	//----- nvinfo : EIATTR_VRC_CTA_INIT_COUNT
	.align		4
        /*00d8*/ 	.byte	0x02, 0x4a
	.zero		1
	.zero		1


	//----- nvinfo : EIATTR_EXIT_INSTR_OFFSETS
	.align		4
        /*00dc*/ 	.byte	0x04, 0x1c
        /*00de*/ 	.short	(.L_1509 - .L_1508)


	//   ....[0]....
.L_1508:
        /*00e0*/ 	.word	0x00000030


	//   ....[1]....
        /*00e4*/ 	.word	0x00000970


	//----- nvinfo : EIATTR_MAX_THREADS
	.align		4
.L_1509:
        /*00e8*/ 	.byte	0x04, 0x05
        /*00ea*/ 	.short	(.L_1511 - .L_1510)
.L_1510:
        /*00ec*/ 	.word	0x00000004
        /*00f0*/ 	.word	0x00000001
        /*00f4*/ 	.word	0x00000001


	//----- nvinfo : EIATTR_CRS_STACK_SIZE
	.align		4
.L_1511:
        /*00f8*/ 	.byte	0x04, 0x1e
        /*00fa*/ 	.short	(.L_1513 - .L_1512)
.L_1512:
        /*00fc*/ 	.word	0x00000000


	//----- nvinfo : EIATTR_CBANK_PARAM_SIZE
	.align		4
.L_1513:
        /*0100*/ 	.byte	0x03, 0x19
        /*0102*/ 	.short	0x0058


	//----- nvinfo : EIATTR_PARAM_CBANK
	.align		4
        /*0104*/ 	.byte	0x04, 0x0a
        /*0106*/ 	.short	(.L_1515 - .L_1514)
	.align		4
.L_1514:
        /*0108*/ 	.word	index@(.nv.constant0._Z33rwkv7_state_clampw_forward_kernelI6__halfLi4ELi16EEviiPfPT_S3_S3_S3_S3_S3_S3_S1_S1_)
        /*010c*/ 	.short	0x0380
        /*010e*/ 	.short	0x0058


	//----- nvinfo : EIATTR_SW_WAR
	.align		4
.L_1515:
        /*0110*/ 	.byte	0x04, 0x36
        /*0112*/ 	.short	(.L_1517 - .L_1516)
.L_1516:
        /*0114*/ 	.word	0x00000008
.L_1517:


//--------------------- .nv.info._Z33rwkv7_state_clampw_forward_kernelI6__halfLi2ELi16EEviiPfPT_S3_S3_S3_S3_S3_S3_S1_S1_ --------------------------
	.section	.nv.info._Z33rwkv7_state_clampw_forward_kernelI6__halfLi2ELi16EEviiPfPT_S3_S3_S3_S3_S3_S3_S1_S1_,"",@"SHT_CUDA_INFO"
	.sectionflags	@""
	.align	4


	//----- nvinfo : EIATTR_CUDA_API_VERSION
	.align		4
        /*0000*/ 	.byte	0x04, 0x37
        /*0002*/ 	.short	(.L_1519 - .L_1518)
.L_1518:
        /*0004*/ 	.word	0x00000082


	//----- nvinfo : EIATTR_KPARAM_INFO
	.align		4
.L_1519:
        /*0008*/ 	.byte	0x04, 0x17
        /*000a*/ 	.short	(.L_1521 - .L_1520)
.L_1520:
        /*000c*/ 	.word	0x00000000
        /*0010*/ 	.short	0x000b
        /*0012*/ 	.short	0x0050
        /*0014*/ 	.byte	0x00, 0xf5, 0x21, 0x00


	//----- nvinfo : EIATTR_KPARAM_INFO
	.align		4
.L_1521:
        /*0018*/ 	.byte	0x04, 0x17
        /*001a*/ 	.short	(.L_1523 - .L_1522)
.L_1522:
        /*001c*/ 	.word	0x00000000
        /*0020*/ 	.short	0x000a
        /*0022*/ 	.short	0x0048
        /*0024*/ 	.byte	0x00, 0xf5, 0x21, 0x00


	//----- nvinfo : EIATTR_KPARAM_INFO
	.align		4
.L_1523:
        /*0028*/ 	.byte	0x04, 0x17
        /*002a*/ 	.short	(.L_1525 - .L_1524)
.L_1524:
        /*002c*/ 	.word	0x00000000
        /*0030*/ 	.short	0x0009
        /*0032*/ 	.short	0x0040
        /*0034*/ 	.byte	0x00, 0xf5, 0x21, 0x00


	//----- nvinfo : EIATTR_KPARAM_INFO
	.align		4
.L_1525:
        /*0038*/ 	.byte	0x04, 0x17
        /*003a*/ 	.short	(.L_1527 - .L_1526)
.L_1526:
        /*003c*/ 	.word	0x00000000
        /*0040*/ 	.short	0x0008
        /*0042*/ 	.short	0x0038
        /*0044*/ 	.byte	0x00, 0xf5, 0x21, 0x00


	//----- nvinfo : EIATTR_KPARAM_INFO
	.align		4
.L_1527:
        /*0048*/ 	.byte	0x04, 0x17
        /*004a*/ 	.short	(.L_1529 - .L_1528)
.L_1528:
        /*004c*/ 	.word	0x00000000
        /*0050*/ 	.short	0x0007
        /*0052*/ 	.short	0x0030
        /*0054*/ 	.byte	0x00, 0xf5, 0x21, 0x00


	//----- nvinfo : EIATTR_KPARAM_INFO
	.align		4
.L_1529:
        /*0058*/ 	.byte	0x04, 0x17
        /*005a*/ 	.short	(.L_1531 - .L_1530)
.L_1530:
        /*005c*/ 	.word	0x00000000
        /*0060*/ 	.short	0x0006
        /*0062*/ 	.short	0x0028
        /*0064*/ 	.byte	0x00, 0xf5, 0x21, 0x00


	//----- nvinfo : EIATTR_KPARAM_INFO
	.align		4
.L_1531:
        /*0068*/ 	.byte	0x04, 0x17
        /*006a*/ 	.short	(.L_1533 - .L_1532)
.L_1532:
        /*006c*/ 	.word	0x00000000
        /*0070*/ 	.short	0x0005
        /*0072*/ 	.short	0x0020
        /*0074*/ 	.byte	0x00, 0xf5, 0x21, 0x00


	//----- nvinfo : EIATTR_KPARAM_INFO
	.align		4
.L_1533:
        /*0078*/ 	.byte	0x04, 0x17
        /*007a*/ 	.short	(.L_1535 - .L_1534)
.L_1534:
        /*007c*/ 	.word	0x00000000
        /*0080*/ 	.short	0x0004
        /*0082*/ 	.short	0x0018
        /*0084*/ 	.byte	0x00, 0xf5, 0x21, 0x00


	//----- nvinfo : EIATTR_KPARAM_INFO
	.align		4
.L_1535:
        /*0088*/ 	.byte	0x04, 0x17
        /*008a*/ 	.short	(.L_1537 - .L_1536)
.L_1536:
        /*008c*/ 	.word	0x00000000
        /*0090*/ 	.short	0x0003
        /*0092*/ 	.short	0x0010
        /*0094*/ 	.byte	0x00, 0xf5, 0x21, 0x00


	//----- nvinfo : EIATTR_KPARAM_INFO
	.align		4
.L_1537:
        /*0098*/ 	.byte	0x04, 0x17
        /*009a*/ 	.short	(.L_1539 - .L_1538)
.L_1538:
        /*009c*/ 	.word	0x00000000
        /*00a0*/ 	.short	0x0002
        /*00a2*/ 	.short	0x0008
        /*00a4*/ 	.byte	0x00, 0xf5, 0x21, 0x00


	//----- nvinfo : EIATTR_KPARAM_INFO
	.align		4
.L_1539:
        /*00a8*/ 	.byte	0x04, 0x17
        /*00aa*/ 	.short	(.L_1541 - .L_1540)
.L_1540:
        /*00ac*/ 	.word	0x00000000
        /*00b0*/ 	.short	0x0001
        /*00b2*/ 	.short	0x0004
        /*00b4*/ 	.byte	0x00, 0xf0, 0x11, 0x00


	//----- nvinfo : EIATTR_KPARAM_INFO
	.align		4
.L_1541:
        /*00b8*/ 	.byte	0x04, 0x17
        /*00ba*/ 	.short	(.L_1543 - .L_1542)
.L_1542:
        /*00bc*/ 	.word	0x00000000
        /*00c0*/ 	.short	0x0000
        /*00c2*/ 	.short	0x0000
        /*00c4*/ 	.byte	0x00, 0xf0, 0x11, 0x00


	//----- nvinfo : EIATTR_SPARSE_MMA_MASK
	.align		4
.L_1543:
        /*00c8*/ 	.byte	0x03, 0x50
        /*00ca*/ 	.short	0x0000


	//----- nvinfo : EIATTR_MAXREG_COUNT
	.align		4
        /*00cc*/ 	.byte	0x03, 0x1b
        /*00ce*/ 	.short	0x00ff


	//----- nvinfo : EIATTR_NUM_BARRIERS
	.align		4
        /*00d0*/ 	.byte	0x02, 0x4c
        /*00d2*/ 	.byte	0x01
	.zero		1


	//----- nvinfo : EIATTR_MERCURY_ISA_VERSION
	.align		4
        /*00d4*/ 	.byte	0x03, 0x5f
        /*00d6*/ 	.short	0x0101


	//----- nvinfo : EIATTR_VRC_CTA_INIT_COUNT
	.align		4
        /*00d8*/ 	.byte	0x02, 0x4a
	.zero		1
	.zero		1


	//----- nvinfo : EIATTR_EXIT_INSTR_OFFSETS
	.align		4
        /*00dc*/ 	.byte	0x04, 0x1c
        /*00de*/ 	.short	(.L_1545 - .L_1544)


	//   ....[0]....
.L_1544:
        /*00e0*/ 	.word	0x000000b0


	//   ....[1]....
        /*00e4*/ 	.word	0x00000f30


	//   ....[2]....
        /*00e8*/ 	.word	0x00001480


	//----- nvinfo : EIATTR_MAX_THREADS
	.align		4
.L_1545:
        /*00ec*/ 	.byte	0x04, 0x05
        /*00ee*/ 	.short	(.L_1547 - .L_1546)
.L_1546:
        /*00f0*/ 	.word	0x00000002
        /*00f4*/ 	.word	0x00000001
        /*00f8*/ 	.word	0x00000001


	//----- nvinfo : EIATTR_CRS_STACK_SIZE
	.align		4
.L_1547:
        /*00fc*/ 	.byte	0x04, 0x1e
        /*00fe*/ 	.short	(.L_1549 - .L_1548)
.L_1548:
        /*0100*/ 	.word	0x00000000


	//----- nvinfo : EIATTR_CBANK_PARAM_SIZE
	.align		4
.L_1549:
        /*0104*/ 	.byte	0x03, 0x19
        /*0106*/ 	.short	0x0058


	//----- nvinfo : EIATTR_PARAM_CBANK
	.align		4
        /*0108*/ 	.byte	0x04, 0x0a
        /*010a*/ 	.short	(.L_1551 - .L_1550)
	.align		4
.L_1550:
        /*010c*/ 	.word	index@(.nv.constant0._Z33rwkv7_state_clampw_forward_kernelI6__halfLi2ELi16EEviiPfPT_S3_S3_S3_S3_S3_S3_S1_S1_)
        /*0110*/ 	.short	0x0380
        /*0112*/ 	.short	0x0058


	//----- nvinfo : EIATTR_SW_WAR
	.align		4
.L_1551:
        /*0114*/ 	.byte	0x04, 0x36
        /*0116*/ 	.short	(.L_1553 - .L_1552)
.L_1552:
        /*0118*/ 	.word	0x00000008
.L_1553:


//--------------------- .nv.info._Z33rwkv7_state_clampw_forward_kernelIfLi64ELi16EEviiPfPT_S2_S2_S2_S2_S2_S2_S0_S0_ --------------------------
	.section	.nv.info._Z33rwkv7_state_clampw_forward_kernelIfLi64ELi16EEviiPfPT_S2_S2_S2_S2_S2_S2_S0_S0_,"",@"SHT_CUDA_INFO"
	.sectionflags	@""
	.align	4


	//----- nvinfo : EIATTR_CUDA_API_VERSION
	.align		4
        /*0000*/ 	.byte	0x04, 0x37
        /*0002*/ 	.short	(.L_1555 - .L_1554)
.L_1554:
        /*0004*/ 	.word	0x00000082


	//----- nvinfo : EIATTR_KPARAM_INFO
	.align		4
.L_1555:
        /*0008*/ 	.byte	0x04, 0x17
        /*000a*/ 	.short	(.L_1557 - .L_1556)
.L_1556:
        /*000c*/ 	.word	0x00000000
        /*0010*/ 	.short	0x000b
        /*0012*/ 	.short	0x0050
        /*0014*/ 	.byte	0x00, 0xf5, 0x21, 0x00


	//----- nvinfo : EIATTR_KPARAM_INFO
	.align		4
.L_1557:
        /*0018*/ 	.byte	0x04, 0x17
        /*001a*/ 	.short	(.L_1559 - .L_1558)
.L_1558:
        /*001c*/ 	.word	0x00000000
        /*0020*/ 	.short	0x000a
        /*0022*/ 	.short	0x0048
        /*0024*/ 	.byte	0x00, 0xf5, 0x21, 0x00


	//----- nvinfo : EIATTR_KPARAM_INFO
	.align		4
.L_1559:
        /*0028*/ 	.byte	0x04, 0x17
        /*002a*/ 	.short	(.L_1561 - .L_1560)
.L_1560:
        /*002c*/ 	.word	0x00000000
        /*0030*/ 	.short	0x0009
        /*0032*/ 	.short	0x0040
        /*0034*/ 	.byte	0x00, 0xf5, 0x21, 0x00


	//----- nvinfo : EIATTR_KPARAM_INFO
	.align		4
.L_1561:
        /*0038*/ 	.byte	0x04, 0x17
        /*003a*/ 	.short	(.L_1563 - .L_1562)
.L_1562:
        /*003c*/ 	.word	0x00000000
        /*0040*/ 	.short	0x0008
        /*0042*/ 	.short	0x0038
        /*0044*/ 	.byte	0x00, 0xf5, 0x21, 0x00


	//----- nvinfo : EIATTR_KPARAM_INFO
	.align		4
.L_1563:
        /*0048*/ 	.byte	0x04, 0x17
        /*004a*/ 	.short	(.L_1565 - .L_1564)
.L_1564:
        /*004c*/ 	.word	0x00000000
        /*0050*/ 	.short	0x0007
        /*0052*/ 	.short	0x0030
        /*0054*/ 	.byte	0x00, 0xf5, 0x21, 0x00


	//----- nvinfo : EIATTR_KPARAM_INFO
	.align		4
.L_1565:
        /*0058*/ 	.byte	0x04, 0x17
        /*005a*/ 	.short	(.L_1567 - .L_1566)
.L_1566:
        /*005c*/ 	.word	0x00000000
        /*0060*/ 	.short	0x0006
        /*0062*/ 	.short	0x0028
        /*0064*/ 	.byte	0x00, 0xf5, 0x21, 0x00


	//----- nvinfo : EIATTR_KPARAM_INFO
	.align		4
.L_1567:
        /*0068*/ 	.byte	0x04, 0x17
        /*006a*/ 	.short	(.L_1569 - .L_1568)
.L_1568:
        /*006c*/ 	.word	0x00000000
        /*0070*/ 	.short	0x0005
        /*0072*/ 	.short	0x0020
        /*0074*/ 	.byte	0x00, 0xf5, 0x21, 0x00


	//----- nvinfo : EIATTR_KPARAM_INFO
	.align		4
.L_1569:
        /*0078*/ 	.byte	0x04, 0x17
        /*007a*/ 	.short	(.L_1571 - .L_1570)
.L_1570:
        /*007c*/ 	.word	0x00000000
        /*0080*/ 	.short	0x0004
        /*0082*/ 	.short	0x0018
        /*0084*/ 	.byte	0x00, 0xf5, 0x21, 0x00


	//----- nvinfo : EIATTR_KPARAM_INFO
	.align		4
.L_1571:
        /*0088*/ 	.byte	0x04, 0x17
        /*008a*/ 	.short	(.L_1573 - .L_1572)
.L_1572:
        /*008c*/ 	.word	0x00000000
        /*0090*/ 	.short	0x0003
        /*0092*/ 	.short	0x0010
        /*0094*/ 	.byte	0x00, 0xf5, 0x21, 0x00


	//----- nvinfo : EIATTR_KPARAM_INFO
	.align		4
.L_1573:
        /*0098*/ 	.byte	0x04, 0x17
        /*009a*/ 	.short	(.L_1575 - .L_1574)
.L_1574:
        /*009c*/ 	.word	0x00000000
        /*00a0*/ 	.short	0x0002
        /*00a2*/ 	.short	0x0008
        /*00a4*/ 	.byte	0x00, 0xf5, 0x21, 0x00


	//----- nvinfo : EIATTR_KPARAM_INFO
	.align		4
.L_1575:
        /*00a8*/ 	.byte	0x04, 0x17
        /*00aa*/ 	.short	(.L_1577 - .L_1576)
.L_1576:
        /*00ac*/ 	.word	0x00000000
        /*00b0*/ 	.short	0x0001
        /*00b2*/ 	.short	0x0004
        /*00b4*/ 	.byte	0x00, 0xf0, 0x11, 0x00


	//----- nvinfo : EIATTR_KPARAM_INFO
	.align		4
.L_1577:
        /*00b8*/ 	.byte	0x04, 0x17
        /*00ba*/ 	.short	(.L_1579 - .L_1578)
.L_1578:
        /*00bc*/ 	.word	0x00000000
        /*00c0*/ 	.short	0x0000
        /*00c2*/ 	.short	0x0000
        /*00c4*/ 	.byte	0x00, 0xf0, 0x11, 0x00


	//----- nvinfo : EIATTR_SPARSE_MMA_MASK
	.align		4
.L_1579:
        /*00c8*/ 	.byte	0x03, 0x50
        /*00ca*/ 	.short	0x0000


	//----- nvinfo : EIATTR_MAXREG_COUNT
	.align		4
        /*00cc*/ 	.byte	0x03, 0x1b
        /*00ce*/ 	.short	0x00ff


	//----- nvinfo : EIATTR_NUM_BARRIERS
	.align		4
        /*00d0*/ 	.byte	0x02, 0x4c
        /*00d2*/ 	.byte	0x01
	.zero		1


	//----- nvinfo : EIATTR_MERCURY_ISA_VERSION
	.align		4
        /*00d4*/ 	.byte	0x03, 0x5f
        /*00d6*/ 	.short	0x0101


	//----- nvinfo : EIATTR_VRC_CTA_INIT_COUNT
	.align		4
        /*00d8*/ 	.byte	0x02, 0x4a
	.zero		1
	.zero		1


	//----- nvinfo : EIATTR_EXIT_INSTR_OFFSETS
	.align		4
        /*00dc*/ 	.byte	0x04, 0x1c
        /*00de*/ 	.short	(.L_1581 - .L_1580)


	//   ....[0]....
.L_1580:
        /*00e0*/ 	.word	0x00000030


	//   ....[1]....
        /*00e4*/ 	.word	0x00002880


	//----- nvinfo : EIATTR_MAX_THREADS
	.align		4
.L_1581:
        /*00e8*/ 	.byte	0x04, 0x05
        /*00ea*/ 	.short	(.L_1583 - .L_1582)
.L_1582:
        /*00ec*/ 	.word	0x00000040
        /*00f0*/ 	.word	0x00000001
        /*00f4*/ 	.word	0x00000001


	//----- nvinfo : EIATTR_CRS_STACK_SIZE
	.align		4
.L_1583:
        /*00f8*/ 	.byte	0x04, 0x1e
        /*00fa*/ 	.short	(.L_1585 - .L_1584)
.L_1584:
        /*00fc*/ 	.word	0x00000000


	//----- nvinfo : EIATTR_CBANK_PARAM_SIZE
	.align		4
.L_1585:
        /*0100*/ 	.byte	0x03, 0x19
        /*0102*/ 	.short	0x0058


	//----- nvinfo : EIATTR_PARAM_CBANK
	.align		4
        /*0104*/ 	.byte	0x04, 0x0a
        /*0106*/ 	.short	(.L_1587 - .L_1586)
	.align		4
.L_1586:
        /*0108*/ 	.word	index@(.nv.constant0._Z33rwkv7_state_clampw_forward_kernelIfLi64ELi16EEviiPfPT_S2_S2_S2_S2_S2_S2_S0_S0_)
        /*010c*/ 	.short	0x0380
        /*010e*/ 	.short	0x0058


	//----- nvinfo : EIATTR_SW_WAR
	.align		4
.L_1587:
        /*0110*/ 	.byte	0x04, 0x36
        /*0112*/ 	.short	(.L_1589 - .L_1588)
.L_1588:
        /*0114*/ 	.word	0x00000008
.L_1589:


//--------------------- .nv.info._Z33rwkv7_state_clampw_forward_kernelIfLi32ELi16EEviiPfPT_S2_S2_S2_S2_S2_S2_S0_S0_ --------------------------
	.section	.nv.info._Z33rwkv7_state_clampw_forward_kernelIfLi32ELi16EEviiPfPT_S2_S2_S2_S2_S2_S2_S0_S0_,"",@"SHT_CUDA_INFO"
	.sectionflags	@""
	.align	4


	//----- nvinfo : EIATTR_CUDA_API_VERSION
	.align		4
        /*0000*/ 	.byte	0x04, 0x37
        /*0002*/ 	.short	(.L_1591 - .L_1590)
.L_1590:
        /*0004*/ 	.word	0x00000082


	//----- nvinfo : EIATTR_KPARAM_INFO
	.align		4
.L_1591:
        /*0008*/ 	.byte	0x04, 0x17
        /*000a*/ 	.short	(.L_1593 - .L_1592)
.L_1592:
        /*000c*/ 	.word	0x00000000
        /*0010*/ 	.short	0x000b
        /*0012*/ 	.short	0x0050
        /*0014*/ 	.byte	0x00, 0xf5, 0x21, 0x00


	//----- nvinfo : EIATTR_KPARAM_INFO
	.align		4
.L_1593:
        /*0018*/ 	.byte	0x04, 0x17
        /*001a*/ 	.short	(.L_1595 - .L_1594)
.L_1594:
        /*001c*/ 	.word	0x00000000
        /*0020*/ 	.short	0x000a
        /*0022*/ 	.short	0x0048
        /*0024*/ 	.byte	0x00, 0xf5, 0x21, 0x00


	//----- nvinfo : EIATTR_KPARAM_INFO
	.align		4
.L_1595:
        /*0028*/ 	.byte	0x04, 0x17
        /*002a*/ 	.short	(.L_1597 - .L_1596)
.L_1596:
        /*002c*/ 	.word	0x00000000
        /*0030*/ 	.short	0x0009
        /*0032*/ 	.short	0x0040
        /*0034*/ 	.byte	0x00, 0xf5, 0x21, 0x00


	//----- nvinfo : EIATTR_KPARAM_INFO
	.align		4
.L_1597:
        /*0038*/ 	.byte	0x04, 0x17
        /*003a*/ 	.short	(.L_1599 - .L_1598)
.L_1598:
        /*003c*/ 	.word	0x00000000
        /*0040*/ 	.short	0x0008
        /*0042*/ 	.short	0x0038
        /*0044*/ 	.byte	0x00, 0xf5, 0x21, 0x00


	//----- nvinfo : EIATTR_KPARAM_INFO
	.align		4
.L_1599:
        /*0048*/ 	.byte	0x04, 0x17
        /*004a*/ 	.short	(.L_1601 - .L_1600)
.L_1600:
        /*004c*/ 	.word	0x00000000
        /*0050*/ 	.short	0x0007
        /*0052*/ 	.short	0x0030
        /*0054*/ 	.byte	0x00, 0xf5, 0x21, 0x00


	//----- nvinfo : EIATTR_KPARAM_INFO
	.align		4
.L_1601:
        /*0058*/ 	.byte	0x04, 0x17
        /*005a*/ 	.short	(.L_1603 - .L_1602)
.L_1602:
        /*005c*/ 	.word	0x00000000
        /*0060*/ 	.short	0x0006
        /*0062*/ 	.short	0x0028
        /*0064*/ 	.byte	0x00, 0xf5, 0x21, 0x00


	//----- nvinfo : EIATTR_KPARAM_INFO
	.align		4
.L_1603:
        /*0068*/ 	.byte	0x04, 0x17
        /*006a*/ 	.short	(.L_1605 - .L_1604)
.L_1604:
        /*006c*/ 	.word	0x00000000
        /*0070*/ 	.short	0x0005
        /*0072*/ 	.short	0x0020
        /*0074*/ 	.byte	0x00, 0xf5, 0x21, 0x00


	//----- nvinfo : EIATTR_KPARAM_INFO
	.align		4
.L_1605:
        /*0078*/ 	.byte	0x04, 0x17
        /*007a*/ 	.short	(.L_1607 - .L_1606)
.L_1606:
        /*007c*/ 	.word	0x00000000
        /*0080*/ 	.short	0x0004
        /*0082*/ 	.short	0x0018
        /*0084*/ 	.byte	0x00, 0xf5, 0x21, 0x00


	//----- nvinfo : EIATTR_KPARAM_INFO
	.align		4
.L_1607:
        /*0088*/ 	.byte	0x04, 0x17
        /*008a*/ 	.short	(.L_1609 - .L_1608)
.L_1608:
        /*008c*/ 	.word	0x00000000
        /*0090*/ 	.short	0x0003
        /*0092*/ 	.short	0x0010
        /*0094*/ 	.byte	0x00, 0xf5, 0x21, 0x00


	//----- nvinfo : EIATTR_KPARAM_INFO
	.align		4
.L_1609:
        /*0098*/ 	.byte	0x04, 0x17
        /*009a*/ 	.short	(.L_1611 - .L_1610)
.L_1610:
        /*009c*/ 	.word	0x00000000
        /*00a0*/ 	.short	0x0002
        /*00a2*/ 	.short	0x0008
        /*00a4*/ 	.byte	0x00, 0xf5, 0x21, 0x00


	//----- nvinfo : EIATTR_KPARAM_INFO
	.align		4
.L_1611:
        /*00a8*/ 	.byte	0x04, 0x17
        /*00aa*/ 	.short	(.L_1613 - .L_1612)
.L_1612:
        /*00ac*/ 	.word	0x00000000
        /*00b0*/ 	.short	0x0001
        /*00b2*/ 	.short	0x0004
        /*00b4*/ 	.byte	0x00, 0xf0, 0x11, 0x00


	//----- nvinfo : EIATTR_KPARAM_INFO
	.align		4
.L_1613:
        /*00b8*/ 	.byte	0x04, 0x17
        /*00ba*/ 	.short	(.L_1615 - .L_1614)
.L_1614:
        /*00bc*/ 	.word	0x00000000
        /*00c0*/ 	.short	0x0000
        /*00c2*/ 	.short	0x0000
        /*00c4*/ 	.byte	0x00, 0xf0, 0x11, 0x00


	//----- nvinfo : EIATTR_SPARSE_MMA_MASK
	.align		4
.L_1615:
        /*00c8*/ 	.byte	0x03, 0x50
        /*00ca*/ 	.short	0x0000


	//----- nvinfo : EIATTR_MAXREG_COUNT
	.align		4
        /*00cc*/ 	.byte	0x03, 0x1b
        /*00ce*/ 	.short	0x00ff


	//----- nvinfo : EIATTR_NUM_BARRIERS
	.align		4
        /*00d0*/ 	.byte	0x02, 0x4c
        /*00d2*/ 	.byte	0x01
	.zero		1


	//----- nvinfo : EIATTR_MERCURY_ISA_VERSION
	.align		4
        /*00d4*/ 	.byte	0x03, 0x5f
        /*00d6*/ 	.short	0x0101


	//----- nvinfo : EIATTR_VRC_CTA_INIT_COUNT
	.align		4
        /*00d8*/ 	.byte	0x02, 0x4a
	.zero		1
	.zero		1


	//----- nvinfo : EIATTR_EXIT_INSTR_OFFSETS
	.align		4
        /*00dc*/ 	.byte	0x04, 0x1c
        /*00de*/ 	.short	(.L_1617 - .L_1616)


	//   ....[0]....
.L_1616:
        /*00e0*/ 	.word	0x00000030


	//   ....[1]....
        /*00e4*/ 	.word	0x00001800


	//----- nvinfo : EIATTR_MAX_THREADS
	.align		4
.L_1617:
        /*00e8*/ 	.byte	0x04, 0x05
        /*00ea*/ 	.short	(.L_1619 - .L_1618)
.L_1618:
        /*00ec*/ 	.word	0x00000020
        /*00f0*/ 	.word	0x00000001
        /*00f4*/ 	.word	0x00000001


	//----- nvinfo : EIATTR_CRS_STACK_SIZE
	.align		4
.L_1619:
        /*00f8*/ 	.byte	0x04, 0x1e
        /*00fa*/ 	.short	(.L_1621 - .L_1620)
.L_1620:
        /*00fc*/ 	.word	0x00000000


	//----- nvinfo : EIATTR_CBANK_PARAM_SIZE
	.align		4
.L_1621:
        /*0100*/ 	.byte	0x03, 0x19
        /*0102*/ 	.short	0x0058


	//----- nvinfo : EIATTR_PARAM_CBANK
	.align		4
        /*0104*/ 	.byte	0x04, 0x0a
        /*0106*/ 	.short	(.L_1623 - .L_1622)
	.align		4
.L_1622:
        /*0108*/ 	.word	index@(.nv.constant0._Z33rwkv7_state_clampw_forward_kernelIfLi32ELi16EEviiPfPT_S2_S2_S2_S2_S2_S2_S0_S0_)
        /*010c*/ 	.short	0x0380
        /*010e*/ 	.short	0x0058


	//----- nvinfo : EIATTR_SW_WAR
	.align		4
.L_1623:
        /*0110*/ 	.byte	0x04, 0x36
        /*0112*/ 	.short	(.L_1625 - .L_1624)
.L_1624:
        /*0114*/ 	.word	0x00000008
.L_1625:


//--------------------- .nv.info._Z33rwkv7_state_clampw_forward_kernelIfLi16ELi16EEviiPfPT_S2_S2_S2_S2_S2_S2_S0_S0_ --------------------------
	.section	.nv.info._Z33rwkv7_state_clampw_forward_kernelIfLi16ELi16EEviiPfPT_S2_S2_S2_S2_S2_S2_S0_S0_,"",@"SHT_CUDA_INFO"
	.sectionflags	@""
	.align	4


	//----- nvinfo : EIATTR_CUDA_API_VERSION
	.align		4
        /*0000*/ 	.byte	0x04, 0x37
        /*0002*/ 	.short	(.L_1627 - .L_1626)
.L_1626:
        /*0004*/ 	.word	0x00000082


	//----- nvinfo : EIATTR_KPARAM_INFO
	.align		4
.L_1627:
        /*0008*/ 	.byte	0x04, 0x17
        /*000a*/ 	.short	(.L_1629 - .L_1628)
.L_1628:
        /*000c*/ 	.word	0x00000000
        /*0010*/ 	.short	0x000b
        /*0012*/ 	.short	0x0050
        /*0014*/ 	.byte	0x00, 0xf5, 0x21, 0x00


	//----- nvinfo : EIATTR_KPARAM_INFO
	.align		4
.L_1629:
        /*0018*/ 	.byte	0x04, 0x17
        /*001a*/ 	.short	(.L_1631 - .L_1630)
.L_1630:
        /*001c*/ 	.word	0x00000000
        /*0020*/ 	.short	0x000a
        /*0022*/ 	.short	0x0048
        /*0024*/ 	.byte	0x00, 0xf5, 0x21, 0x00


	//----- nvinfo : EIATTR_KPARAM_INFO
	.align		4
.L_1631:
        /*0028*/ 	.byte	0x04, 0x17
        /*002a*/ 	.short	(.L_1633 - .L_1632)
.L_1632:
        /*002c*/ 	.word	0x00000000
        /*0030*/ 	.short	0x0009
        /*0032*/ 	.short	0x0040
        /*0034*/ 	.byte	0x00, 0xf5, 0x21, 0x00


	//----- nvinfo : EIATTR_KPARAM_INFO
	.align		4
.L_1633:
        /*0038*/ 	.byte	0x04, 0x17
        /*003a*/ 	.short	(.L_1635 - .L_1634)
.L_1634:
        /*003c*/ 	.word	0x00000000
        /*0040*/ 	.short	0x0008
        /*0042*/ 	.short	0x0038
        /*0044*/ 	.byte	0x00, 0xf5, 0x21, 0x00


	//----- nvinfo : EIATTR_KPARAM_INFO
	.align		4
.L_1635:
        /*0048*/ 	.byte	0x04, 0x17
        /*004a*/ 	.short	(.L_1637 - .L_1636)
.L_1636:
        /*004c*/ 	.word	0x00000000
        /*0050*/ 	.short	0x0007
        /*0052*/ 	.short	0x0030
        /*0054*/ 	.byte	0x00, 0xf5, 0x21, 0x00


	//----- nvinfo : EIATTR_KPARAM_INFO
	.align		4
.L_1637:
        /*0058*/ 	.byte	0x04, 0x17
        /*005a*/ 	.short	(.L_1639 - .L_1638)
.L_1638:
        /*005c*/ 	.word	0x00000000
        /*0060*/ 	.short	0x0006
        /*0062*/ 	.short	0x0028
        /*0064*/ 	.byte	0x00, 0xf5, 0x21, 0x00


	//----- nvinfo : EIATTR_KPARAM_INFO
	.align		4
.L_1639:
        /*0068*/ 	.byte	0x04, 0x17
        /*006a*/ 	.short	(.L_1641 - .L_1640)
.L_1640:
        /*006c*/ 	.word	0x00000000
        /*0070*/ 	.short	0x0005
        /*0072*/ 	.short	0x0020
        /*0074*/ 	.byte	0x00, 0xf5, 0x21, 0x00


	//----- nvinfo : EIATTR_KPARAM_INFO
	.align		4
.L_1641:
        /*0078*/ 	.byte	0x04, 0x17
        /*007a*/ 	.short	(.L_1643 - .L_1642)
.L_1642:
        /*007c*/ 	.word	0x00000000
        /*0080*/ 	.short	0x0004
        /*0082*/ 	.short	0x0018
        /*0084*/ 	.byte	0x00, 0xf5, 0x21, 0x00


	//----- nvinfo : EIATTR_KPARAM_INFO
	.align		4
.L_1643:
        /*0088*/ 	.byte	0x04, 0x17
        /*008a*/ 	.short	(.L_1645 - .L_1644)
.L_1644:
        /*008c*/ 	.word	0x00000000
        /*0090*/ 	.short	0x0003
        /*0092*/ 	.short	0x0010
        /*0094*/ 	.byte	0x00, 0xf5, 0x21, 0x00


	//----- nvinfo : EIATTR_KPARAM_INFO
	.align		4
.L_1645:
        /*0098*/ 	.byte	0x04, 0x17
        /*009a*/ 	.short	(.L_1647 - .L_1646)
.L_1646:
        /*009c*/ 	.word	0x00000000
        /*00a0*/ 	.short	0x0002
        /*00a2*/ 	.short	0x0008
        /*00a4*/ 	.byte	0x00, 0xf5, 0x21, 0x00


	//----- nvinfo : EIATTR_KPARAM_INFO
	.align		4
.L_1647:
        /*00a8*/ 	.byte	0x04, 0x17
        /*00aa*/ 	.short	(.L_1649 - .L_1648)
.L_1648:
        /*00ac*/ 	.word	0x00000000
        /*00b0*/ 	.short	0x0001
        /*00b2*/ 	.short	0x0004
        /*00b4*/ 	.byte	0x00, 0xf0, 0x11, 0x00


	//----- nvinfo : EIATTR_KPARAM_INFO
	.align		4
.L_1649:
        /*00b8*/ 	.byte	0x04, 0x17
        /*00ba*/ 	.short	(.L_1651 - .L_1650)
.L_1650:
        /*00bc*/ 	.word	0x00000000
        /*00c0*/ 	.short	0x0000
        /*00c2*/ 	.short	0x0000
        /*00c4*/ 	.byte	0x00, 0xf0, 0x11, 0x00


	//----- nvinfo : EIATTR_SPARSE_MMA_MASK
	.align		4
.L_1651:
        /*00c8*/ 	.byte	0x03, 0x50
        /*00ca*/ 	.short	0x0000


	//----- nvinfo : EIATTR_MAXREG_COUNT
	.align		4
        /*00cc*/ 	.byte	0x03, 0x1b
        /*00ce*/ 	.short	0x00ff


	//----- nvinfo : EIATTR_NUM_BARRIERS
	.align		4
        /*00d0*/ 	.byte	0x02, 0x4c
        /*00d2*/ 	.byte	0x01
	.zero		1


	//----- nvinfo : EIATTR_MERCURY_ISA_VERSION
	.align		4
        /*00d4*/ 	.byte	0x03, 0x5f
        /*00d6*/ 	.short	0x0101


	//----- nvinfo : EIATTR_VRC_CTA_INIT_COUNT
	.align		4
        /*00d8*/ 	.byte	0x02, 0x4a
	.zero		1
	.zero		1


	//----- nvinfo : EIATTR_EXIT_INSTR_OFFSETS
	.align		4
        /*00dc*/ 	.byte	0x04, 0x1c
        /*00de*/ 	.short	(.L_1653 - .L_1652)


	//   ....[0]....
.L_1652:
        /*00e0*/ 	.word	0x00000030


	//   ....[1]....
        /*00e4*/ 	.word	0x00001460


	//----- nvinfo : EIATTR_MAX_THREADS
	.align		4
.L_1653:
        /*00e8*/ 	.byte	0x04, 0x05
        /*00ea*/ 	.short	(.L_1655 - .L_1654)
.L_1654:
        /*00ec*/ 	.word	0x00000010
        /*00f0*/ 	.word	0x00000001
        /*00f4*/ 	.word	0x00000001


	//----- nvinfo : EIATTR_CRS_STACK_SIZE
	.align		4
.L_1655:
        /*00f8*/ 	.byte	0x04, 0x1e
        /*00fa*/ 	.short	(.L_1657 - .L_1656)
.L_1656:
        /*00fc*/ 	.word	0x00000000


	//----- nvinfo : EIATTR_CBANK_PARAM_SIZE
	.align		4
.L_1657:
        /*0100*/ 	.byte	0x03, 0x19
        /*0102*/ 	.short	0x0058


	//----- nvinfo : EIATTR_PARAM_CBANK
	.align		4
        /*0104*/ 	.byte	0x04, 0x0a
        /*0106*/ 	.short	(.L_1659 - .L_1658)
	.align		4
.L_1658:
        /*0108*/ 	.word	index@(.nv.constant0._Z33rwkv7_state_clampw_forward_kernelIfLi16ELi16EEviiPfPT_S2_S2_S2_S2_S2_S2_S0_S0_)
        /*010c*/ 	.short	0x0380
        /*010e*/ 	.short	0x0058


	//----- nvinfo : EIATTR_SW_WAR
	.align		4
.L_1659:
        /*0110*/ 	.byte	0x04, 0x36
        /*0112*/ 	.short	(.L_1661 - .L_1660)
.L_1660:
        /*0114*/ 	.word	0x00000008
.L_1661:


//--------------------- .nv.info._Z33rwkv7_state_clampw_forward_kernelIfLi8ELi16EEviiPfPT_S2_S2_S2_S2_S2_S2_S0_S0_ --------------------------
	.section	.nv.info._Z33rwkv7_state_clampw_forward_kernelIfLi8ELi16EEviiPfPT_S2_S2_S2_S2_S2_S2_S0_S0_,"",@"SHT_CUDA_INFO"
	.sectionflags	@""
	.align	4


	//----- nvinfo : EIATTR_CUDA_API_VERSION
	.align		4
        /*0000*/ 	.byte	0x04, 0x37
        /*0002*/ 	.short	(.L_1663 - .L_1662)
.L_1662:
        /*0004*/ 	.word	0x00000082


	//----- nvinfo : EIATTR_KPARAM_INFO
	.align		4
.L_1663:
        /*0008*/ 	.byte	0x04, 0x17
        /*000a*/ 	.short	(.L_1665 - .L_1664)
.L_1664:
        /*000c*/ 	.word	0x00000000
        /*0010*/ 	.short	0x000b
        /*0012*/ 	.short	0x0050
        /*0014*/ 	.byte	0x00, 0xf5, 0x21, 0x00


	//----- nvinfo : EIATTR_KPARAM_INFO
	.align		4
.L_1665:
        /*0018*/ 	.byte	0x04, 0x17
        /*001a*/ 	.short	(.L_1667 - .L_1666)
.L_1666:
        /*001c*/ 	.word	0x00000000
        /*0020*/ 	.short	0x000a
        /*0022*/ 	.short	0x0048
        /*0024*/ 	.byte	0x00, 0xf5, 0x21, 0x00


	//----- nvinfo : EIATTR_KPARAM_INFO
	.align		4
.L_1667:
        /*0028*/ 	.byte	0x04, 0x17
        /*002a*/ 	.short	(.L_1669 - .L_1668)
.L_1668:
        /*002c*/ 	.word	0x00000000
        /*0030*/ 	.short	0x0009
        /*0032*/ 	.short	0x0040
        /*0034*/ 	.byte	0x00, 0xf5, 0x21, 0x00


	//----- nvinfo : EIATTR_KPARAM_INFO
	.align		4
.L_1669:
        /*0038*/ 	.byte	0x04, 0x17
        /*003a*/ 	.short	(.L_1671 - .L_1670)
.L_1670:
        /*003c*/ 	.word	0x00000000
        /*0040*/ 	.short	0x0008
        /*0042*/ 	.short	0x0038
        /*0044*/ 	.byte	0x00, 0xf5, 0x21, 0x00


	//----- nvinfo : EIATTR_KPARAM_INFO
	.align		4
.L_1671:
        /*0048*/ 	.byte	0x04, 0x17
        /*004a*/ 	.short	(.L_1673 - .L_1672)
.L_1672:
        /*004c*/ 	.word	0x00000000
        /*0050*/ 	.short	0x0007
        /*0052*/ 	.short	0x0030
        /*0054*/ 	.byte	0x00, 0xf5, 0x21, 0x00


	//----- nvinfo : EIATTR_KPARAM_INFO
	.align		4
.L_1673:
        /*0058*/ 	.byte	0x04, 0x17
        /*005a*/ 	.short	(.L_1675 - .L_1674)
.L_1674:
        /*005c*/ 	.word	0x00000000
        /*0060*/ 	.short	0x0006
        /*0062*/ 	.short	0x0028
        /*0064*/ 	.byte	0x00, 0xf5, 0x21, 0x00


	//----- nvinfo : EIATTR_KPARAM_INFO
	.align		4
.L_1675:
        /*0068*/ 	.byte	0x04, 0x17
        /*006a*/ 	.short	(.L_1677 - .L_1676)
.L_1676:
        /*006c*/ 	.word	0x00000000
        /*0070*/ 	.short	0x0005
        /*0072*/ 	.short	0x0020
        /*0074*/ 	.byte	0x00, 0xf5, 0x21, 0x00


	//----- nvinfo : EIATTR_KPARAM_INFO
	.align		4
.L_1677:
        /*0078*/ 	.byte	0x04, 0x17
        /*007a*/ 	.short	(.L_1679 - .L_1678)
.L_1678:
        /*007c*/ 	.word	0x00000000
        /*0080*/ 	.short	0x0004
        /*0082*/ 	.short	0x0018
        /*0084*/ 	.byte	0x00, 0xf5, 0x21, 0x00


	//----- nvinfo : EIATTR_KPARAM_INFO
	.align		4
.L_1679:
        /*0088*/ 	.byte	0x04, 0x17
        /*008a*/ 	.short	(.L_1681 - .L_1680)
.L_1680:
        /*008c*/ 	.word	0x00000000
        /*0090*/ 	.short	0x0003
        /*0092*/ 	.short	0x0010
        /*0094*/ 	.byte	0x00, 0xf5, 0x21, 0x00


	//----- nvinfo : EIATTR_KPARAM_INFO
	.align		4
.L_1681:
        /*0098*/ 	.byte	0x04, 0x17
        /*009a*/ 	.short	(.L_1683 - .L_1682)
.L_1682:
        /*009c*/ 	.word	0x00000000
        /*00a0*/ 	.short	0x0002
        /*00a2*/ 	.short	0x0008
        /*00a4*/ 	.byte	0x00, 0xf5, 0x21, 0x00


	//----- nvinfo : EIATTR_KPARAM_INFO
	.align		4
.L_1683:
        /*00a8*/ 	.byte	0x04, 0x17
        /*00aa*/ 	.short	(.L_1685 - .L_1684)
.L_1684:
        /*00ac*/ 	.word	0x00000000
        /*00b0*/ 	.short	0x0001
        /*00b2*/ 	.short	0x0004
        /*00b4*/ 	.byte	0x00, 0xf0, 0x11, 0x00


	//----- nvinfo : EIATTR_KPARAM_INFO
	.align		4
.L_1685:
        /*00b8*/ 	.byte	0x04, 0x17
        /*00ba*/ 	.short	(.L_1687 - .L_1686)
.L_1686:
        /*00bc*/ 	.word	0x00000000
        /*00c0*/ 	.short	0x0000
        /*00c2*/ 	.short	0x0000
        /*00c4*/ 	.byte	0x00, 0xf0, 0x11, 0x00


	//----- nvinfo : EIATTR_SPARSE_MMA_MASK
	.align		4
.L_1687:
        /*00c8*/ 	.byte	0x03, 0x50
        /*00ca*/ 	.short	0x0000


	//----- nvinfo : EIATTR_MAXREG_COUNT
	.align		4
        /*00cc*/ 	.byte	0x03, 0x1b
        /*00ce*/ 	.short	0x00ff


	//----- nvinfo : EIATTR_NUM_BARRIERS
	.align		4
        /*00d0*/ 	.byte	0x02, 0x4c
        /*00d2*/ 	.byte	0x01
	.zero		1


	//----- nvinfo : EIATTR_MERCURY_ISA_VERSION
	.align		4
        /*00d4*/ 	.byte	0x03, 0x5f
        /*00d6*/ 	.short	0x0101


	//----- nvinfo : EIATTR_VRC_CTA_INIT_COUNT
	.align		4
        /*00d8*/ 	.byte	0x02, 0x4a
	.zero		1
	.zero		1


	//----- nvinfo : EIATTR_EXIT_INSTR_OFFSETS
	.align		4
        /*00dc*/ 	.byte	0x04, 0x1c
        /*00de*/ 	.short	(.L_1689 - .L_1688)


	//   ....[0]....
.L_1688:
        /*00e0*/ 	.word	0x00000030


	//   ....[1]....
        /*00e4*/ 	.word	0x00000dc0


	//----- nvinfo : EIATTR_MAX_THREADS
	.align		4
.L_1689:
        /*00e8*/ 	.byte	0x04, 0x05
        /*00ea*/ 	.short	(.L_1691 - .L_1690)
.L_1690:
        /*00ec*/ 	.word	0x00000008
        /*00f0*/ 	.word	0x00000001
        /*00f4*/ 	.word	0x00000001


	//----- nvinfo : EIATTR_CRS_STACK_SIZE
	.align		4
.L_1691:
        /*00f8*/ 	.byte	0x04, 0x1e
        /*00fa*/ 	.short	(.L_1693 - .L_1692)
.L_1692:
        /*00fc*/ 	.word	0x00000000


	//----- nvinfo : EIATTR_CBANK_PARAM_SIZE
	.align		4
.L_1693:
        /*0100*/ 	.byte	0x03, 0x19
        /*0102*/ 	.short	0x0058


	//----- nvinfo : EIATTR_PARAM_CBANK
	.align		4
        /*0104*/ 	.byte	0x04, 0x0a
        /*0106*/ 	.short	(.L_1695 - .L_1694)
	.align		4
.L_1694:
        /*0108*/ 	.word	index@(.nv.constant0._Z33rwkv7_state_clampw_forward_kernelIfLi8ELi16EEviiPfPT_S2_S2_S2_S2_S2_S2_S0_S0_)
        /*010c*/ 	.short	0x0380
        /*010e*/ 	.short	0x0058


	//----- nvinfo : EIATTR_SW_WAR
	.align		4
.L_1695:
        /*0110*/ 	.byte	0x04, 0x36
        /*0112*/ 	.short	(.L_1697 - .L_1696)
.L_1696:
        /*0114*/ 	.word	0x00000008
.L_1697:


//--------------------- .nv.info._Z33rwkv7_state_clampw_forward_kernelIfLi4ELi16EEviiPfPT_S2_S2_S2_S2_S2_S2_S0_S0_ --------------------------
	.section	.nv.info._Z33rwkv7_state_clampw_forward_kernelIfLi4ELi16EEviiPfPT_S2_S2_S2_S2_S2_S2_S0_S0_,"",@"SHT_CUDA_INFO"
	.sectionflags	@""
	.align	4


	//----- nvinfo : EIATTR_CUDA_API_VERSION
	.align		4
        /*0000*/ 	.byte	0x04, 0x37
        /*0002*/ 	.short	(.L_1699 - .L_1698)
.L_1698:
        /*0004*/ 	.word	0x00000082


	//----- nvinfo : EIATTR_KPARAM_INFO
	.align		4
.L_1699:
        /*0008*/ 	.byte	0x04, 0x17
        /*000a*/ 	.short	(.L_1701 - .L_1700)
.L_1700:
        /*000c*/ 	.word	0x00000000
        /*0010*/ 	.short	0x000b
        /*0012*/ 	.short	0x0050
        /*0014*/ 	.byte	0x00, 0xf5, 0x21, 0x00


	//----- nvinfo : EIATTR_KPARAM_INFO
	.align		4
.L_1701:
        /*0018*/ 	.byte	0x04, 0x17
        /*001a*/ 	.short	(.L_1703 - .L_1702)
.L_1702:
        /*001c*/ 	.word	0x00000000
        /*0020*/ 	.short	0x000a
        /*0022*/ 	.short	0x0048
        /*0024*/ 	.byte	0x00, 0xf5, 0x21, 0x00


	//----- nvinfo : EIATTR_KPARAM_INFO
	.align		4
.L_1703:
        /*0028*/ 	.byte	0x04, 0x17
        /*002a*/ 	.short	(.L_1705 - .L_1704)
.L_1704:
        /*002c*/ 	.word	0x00000000
        /*0030*/ 	.short	0x0009
        /*0032*/ 	.short	0x0040
        /*0034*/ 	.byte	0x00, 0xf5, 0x21, 0x00


	//----- nvinfo : EIATTR_KPARAM_INFO
	.align		4
.L_1705:
        /*0038*/ 	.byte	0x04, 0x17
        /*003a*/ 	.short	(.L_1707 - .L_1706)
.L_1706:
        /*003c*/ 	.word	0x00000000
        /*0040*/ 	.short	0x0008
        /*0042*/ 	.short	0x0038
        /*0044*/ 	.byte	0x00, 0xf5, 0x21, 0x00


	//----- nvinfo : EIATTR_KPARAM_INFO
	.align		4
.L_1707:
        /*0048*/ 	.byte	0x04, 0x17
        /*004a*/ 	.short	(.L_1709 - .L_1708)
.L_1708:
        /*004c*/ 	.word	0x00000000
        /*0050*/ 	.short	0x0007
        /*0052*/ 	.short	0x0030
        /*0054*/ 	.byte	0x00, 0xf5, 0x21, 0x00


	//----- nvinfo : EIATTR_KPARAM_INFO
	.align		4
.L_1709:
        /*0058*/ 	.byte	0x04, 0x17
        /*005a*/ 	.short	(.L_1711 - .L_1710)
.L_1710:
        /*005c*/ 	.word	0x00000000
        /*0060*/ 	.short	0x0006
        /*0062*/ 	.short	0x0028
        /*0064*/ 	.byte	0x00, 0xf5, 0x21, 0x00


	//----- nvinfo : EIATTR_KPARAM_INFO
	.align		4
.L_1711:
        /*0068*/ 	.byte	0x04, 0x17
        /*006a*/ 	.short	(.L_1713 - .L_1712)
.L_1712:
        /*006c*/ 	.word	0x00000000
        /*0070*/ 	.short	0x0005
        /*0072*/ 	.short	0x0020
        /*0074*/ 	.byte	0x00, 0xf5, 0x21, 0x00


	//----- nvinfo : EIATTR_KPARAM_INFO
	.align		4
.L_1713:
        /*0078*/ 	.byte	0x04, 0x17
        /*007a*/ 	.short	(.L_1715 - .L_1714)
.L_1714:
        /*007c*/ 	.word	0x00000000
        /*0080*/ 	.short	0x0004
        /*0082*/ 	.short	0x0018
        /*0084*/ 	.byte	0x00, 0xf5, 0x21, 0x00


	//----- nvinfo : EIATTR_KPARAM_INFO
	.align		4
.L_1715:
        /*0088*/ 	.byte	0x04, 0x17
        /*008a*/ 	.short	(.L_1717 - .L_1716)
.L_1716:
        /*008c*/ 	.word	0x00000000
        /*0090*/ 	.short	0x0003
        /*0092*/ 	.short	0x0010
        /*0094*/ 	.byte	0x00, 0xf5, 0x21, 0x00


	//----- nvinfo : EIATTR_KPARAM_INFO
	.align		4
.L_1717:
        /*0098*/ 	.byte	0x04, 0x17
        /*009a*/ 	.short	(.L_1719 - .L_1718)
.L_1718:
        /*009c*/ 	.word	0x00000000
        /*00a0*/ 	.short	0x0002
        /*00a2*/ 	.short	0x0008
        /*00a4*/ 	.byte	0x00, 0xf5, 0x21, 0x00


	//----- nvinfo : EIATTR_KPARAM_INFO
	.align		4
.L_1719:
        /*00a8*/ 	.byte	0x04, 0x17
        /*00aa*/ 	.short	(.L_1721 - .L_1720)
.L_1720:
        /*00ac*/ 	.word	0x00000000
        /*00b0*/ 	.short	0x0001
        /*00b2*/ 	.short	0x0004
        /*00b4*/ 	.byte	0x00, 0xf0, 0x11, 0x00


	//----- nvinfo : EIATTR_KPARAM_INFO
	.align		4
.L_1721:
        /*00b8*/ 	.byte	0x04, 0x17
        /*00ba*/ 	.short	(.L_1723 - .L_1722)
.L_1722:
        /*00bc*/ 	.word	0x00000000
        /*00c0*/ 	.short	0x0000
        /*00c2*/ 	.short	0x0000
        /*00c4*/ 	.byte	0x00, 0xf0, 0x11, 0x00


	//----- nvinfo : EIATTR_SPARSE_MMA_MASK
	.align		4
.L_1723:
        /*00c8*/ 	.byte	0x03, 0x50
        /*00ca*/ 	.short	0x0000


	//----- nvinfo : EIATTR_MAXREG_COUNT
	.align		4
        /*00cc*/ 	.byte	0x03, 0x1b
        /*00ce*/ 	.short	0x00ff


	//----- nvinfo : EIATTR_NUM_BARRIERS
	.align		4
        /*00d0*/ 	.byte	0x02, 0x4c
        /*00d2*/ 	.byte	0x01
	.zero		1


	//----- nvinfo : EIATTR_MERCURY_ISA_VERSION
	.align		4
        /*00d4*/ 	.byte	0x03, 0x5f
        /*00d6*/ 	.short	0x0101


	//----- nvinfo : EIATTR_VRC_CTA_INIT_COUNT
	.align		4
        /*00d8*/ 	.byte	0x02, 0x4a
	.zero		1
	.zero		1


	//----- nvinfo : EIATTR_EXIT_INSTR_OFFSETS
	.align		4
        /*00dc*/ 	.byte	0x04, 0x1c
        /*00de*/ 	.short	(.L_1725 - .L_1724)


	//   ....[0]....
.L_1724:
        /*00e0*/ 	.word	0x00000030


	//   ....[1]....
        /*00e4*/ 	.word	0x00000900


	//----- nvinfo : EIATTR_MAX_THREADS
	.align		4
.L_1725:
        /*00e8*/ 	.byte	0x04, 0x05
        /*00ea*/ 	.short	(.L_1727 - .L_1726)
.L_1726:
        /*00ec*/ 	.word	0x00000004
        /*00f0*/ 	.word	0x00000001
        /*00f4*/ 	.word	0x00000001


	//----- nvinfo : EIATTR_CRS_STACK_SIZE
	.align		4
.L_1727:
        /*00f8*/ 	.byte	0x04, 0x1e
        /*00fa*/ 	.short	(.L_1729 - .L_1728)
.L_1728:
        /*00fc*/ 	.word	0x00000000


	//----- nvinfo : EIATTR_CBANK_PARAM_SIZE
	.align		4
.L_1729:
        /*0100*/ 	.byte	0x03, 0x19
        /*0102*/ 	.short	0x0058


	//----- nvinfo : EIATTR_PARAM_CBANK
	.align		4
        /*0104*/ 	.byte	0x04, 0x0a
        /*0106*/ 	.short	(.L_1731 - .L_1730)
	.align		4
.L_1730:
        /*0108*/ 	.word	index@(.nv.constant0._Z33rwkv7_state_clampw_forward_kernelIfLi4ELi16EEviiPfPT_S2_S2_S2_S2_S2_S2_S0_S0_)
        /*010c*/ 	.short	0x0380
        /*010e*/ 	.short	0x0058


	//----- nvinfo : EIATTR_SW_WAR
	.align		4
.L_1731:
        /*0110*/ 	.byte	0x04, 0x36
        /*0112*/ 	.short	(.L_1733 - .L_1732)
.L_1732:
        /*0114*/ 	.word	0x00000008
.L_1733:


//--------------------- .nv.info._Z33rwkv7_state_clampw_forward_kernelIfLi2ELi16EEviiPfPT_S2_S2_S2_S2_S2_S2_S0_S0_ --------------------------
	.section	.nv.info._Z33rwkv7_state_clampw_forward_kernelIfLi2ELi16EEviiPfPT_S2_S2_S2_S2_S2_S2_S0_S0_,"",@"SHT_CUDA_INFO"
	.sectionflags	@""
	.align	4


	//----- nvinfo : EIATTR_CUDA_API_VERSION
	.align		4
        /*0000*/ 	.byte	0x04, 0x37
        /*0002*/ 	.short	(.L_1735 - .L_1734)
.L_1734:
        /*0004*/ 	.word	0x00000082


	//----- nvinfo : EIATTR_KPARAM_INFO
	.align		4
.L_1735:
        /*0008*/ 	.byte	0x04, 0x17
        /*000a*/ 	.short	(.L_1737 - .L_1736)
.L_1736:
        /*000c*/ 	.word	0x00000000
        /*0010*/ 	.short	0x000b
        /*0012*/ 	.short	0x0050
        /*0014*/ 	.byte	0x00, 0xf5, 0x21, 0x00


	//----- nvinfo : EIATTR_KPARAM_INFO
	.align		4
.L_1737:
        /*0018*/ 	.byte	0x04, 0x17
        /*001a*/ 	.short	(.L_1739 - .L_1738)
.L_1738:
        /*001c*/ 	.word	0x00000000
        /*0020*/ 	.short	0x000a
        /*0022*/ 	.short	0x0048
        /*0024*/ 	.byte	0x00, 0xf5, 0x21, 0x00


	//----- nvinfo : EIATTR_KPARAM_INFO
	.align		4
.L_1739:
        /*0028*/ 	.byte	0x04, 0x17
        /*002a*/ 	.short	(.L_1741 - .L_1740)
.L_1740:
        /*002c*/ 	.word	0x00000000
        /*0030*/ 	.short	0x0009
        /*0032*/ 	.short	0x0040
        /*0034*/ 	.byte	0x00, 0xf5, 0x21, 0x00


	//----- nvinfo : EIATTR_KPARAM_INFO
	.align		4
.L_1741:
        /*0038*/ 	.byte	0x04, 0x17
        /*003a*/ 	.short	(.L_1743 - .L_1742)
.L_1742:
        /*003c*/ 	.word	0x00000000
        /*0040*/ 	.short	0x0008
        /*0042*/ 	.short	0x0038
        /*0044*/ 	.byte	0x00, 0xf5, 0x21, 0x00


	//----- nvinfo : EIATTR_KPARAM_INFO
	.align		4
.L_1743:
        /*0048*/ 	.byte	0x04, 0x17
        /*004a*/ 	.short	(.L_1745 - .L_1744)
.L_1744:
        /*004c*/ 	.word	0x00000000
        /*0050*/ 	.short	0x0007
        /*0052*/ 	.short	0x0030
        /*0054*/ 	.byte	0x00, 0xf5, 0x21, 0x00


	//----- nvinfo : EIATTR_KPARAM_INFO
	.align		4
.L_1745:
        /*0058*/ 	.byte	0x04, 0x17
        /*005a*/ 	.short	(.L_1747 - .L_1746)
.L_1746:
        /*005c*/ 	.word	0x00000000
        /*0060*/ 	.short	0x0006
        /*0062*/ 	.short	0x0028
        /*0064*/ 	.byte	0x00, 0xf5, 0x21, 0x00


	//----- nvinfo : EIATTR_KPARAM_INFO
	.align		4
.L_1747:
        /*0068*/ 	.byte	0x04, 0x17
        /*006a*/ 	.short	(.L_1749 - .L_1748)
.L_1748:
        /*006c*/ 	.word	0x00000000
        /*0070*/ 	.short	0x0005
        /*0072*/ 	.short	0x0020
        /*0074*/ 	.byte	0x00, 0xf5, 0x21, 0x00


	//----- nvinfo : EIATTR_KPARAM_INFO
	.align		4
.L_1749:
        /*0078*/ 	.byte	0x04, 0x17
        /*007a*/ 	.short	(.L_1751 - .L_1750)
.L_1750:
        /*007c*/ 	.word	0x00000000
        /*0080*/ 	.short	0x0004
        /*0082*/ 	.short	0x0018
        /*0084*/ 	.byte	0x00, 0xf5, 0x21, 0x00


	//----- nvinfo : EIATTR_KPARAM_INFO
	.align		4
.L_1751:
        /*0088*/ 	.byte	0x04, 0x17
        /*008a*/ 	.short	(.L_1753 - .L_1752)
.L_1752:
        /*008c*/ 	.word	0x00000000
        /*0090*/ 	.short	0x0003
        /*0092*/ 	.short	0x0010
        /*0094*/ 	.byte	0x00, 0xf5, 0x21, 0x00


	//----- nvinfo : EIATTR_KPARAM_INFO
	.align		4
.L_1753:
        /*0098*/ 	.byte	0x04, 0x17
        /*009a*/ 	.short	(.L_1755 - .L_1754)
.L_1754:
        /*009c*/ 	.word	0x00000000
        /*00a0*/ 	.short	0x0002
        /*00a2*/ 	.short	0x0008
        /*00a4*/ 	.byte	0x00, 0xf5, 0x21, 0x00


	//----- nvinfo : EIATTR_KPARAM_INFO
	.align		4
.L_1755:
        /*00a8*/ 	.byte	0x04, 0x17
        /*00aa*/ 	.short	(.L_1757 - .L_1756)
.L_1756:
        /*00ac*/ 	.word	0x00000000
        /*00b0*/ 	.short	0x0001
        /*00b2*/ 	.short	0x0004
        /*00b4*/ 	.byte	0x00, 0xf0, 0x11, 0x00


	//----- nvinfo : EIATTR_KPARAM_INFO
	.align		4
.L_1757:
        /*00b8*/ 	.byte	0x04, 0x17
        /*00ba*/ 	.short	(.L_1759 - .L_1758)
.L_1758:
        /*00bc*/ 	.word	0x00000000
        /*00c0*/ 	.short	0x0000
        /*00c2*/ 	.short	0x0000
        /*00c4*/ 	.byte	0x00, 0xf0, 0x11, 0x00


	//----- nvinfo : EIATTR_SPARSE_MMA_MASK
	.align		4
.L_1759:
        /*00c8*/ 	.byte	0x03, 0x50
        /*00ca*/ 	.short	0x0000


	//----- nvinfo : EIATTR_MAXREG_COUNT
	.align		4
        /*00cc*/ 	.byte	0x03, 0x1b
        /*00ce*/ 	.short	0x00ff


	//----- nvinfo : EIATTR_NUM_BARRIERS
	.align		4
        /*00d0*/ 	.byte	0x02, 0x4c
        /*00d2*/ 	.byte	0x01
	.zero		1


	//----- nvinfo : EIATTR_MERCURY_ISA_VERSION
	.align		4
        /*00d4*/ 	.byte	0x03, 0x5f
        /*00d6*/ 	.short	0x0101


	//----- nvinfo : EIATTR_VRC_CTA_INIT_COUNT
	.align		4
        /*00d8*/ 	.byte	0x02, 0x4a
	.zero		1
	.zero		1


	//----- nvinfo : EIATTR_EXIT_INSTR_OFFSETS
	.align		4
        /*00dc*/ 	.byte	0x04, 0x1c
        /*00de*/ 	.short	(.L_1761 - .L_1760)


	//   ....[0]....
.L_1760:
        /*00e0*/ 	.word	0x000000b0


	//   ....[1]....
        /*00e4*/ 	.word	0x00000e30


	//   ....[2]....
        /*00e8*/ 	.word	0x00001320


	//----- nvinfo : EIATTR_MAX_THREADS
	.align		4
.L_1761:
        /*00ec*/ 	.byte	0x04, 0x05
        /*00ee*/ 	.short	(.L_1763 - .L_1762)
.L_1762:
        /*00f0*/ 	.word	0x00000002
        /*00f4*/ 	.word	0x00000001
        /*00f8*/ 	.word	0x00000001


	//----- nvinfo : EIATTR_CRS_STACK_SIZE
	.align		4
.L_1763:
        /*00fc*/ 	.byte	0x04, 0x1e
        /*00fe*/ 	.short	(.L_1765 - .L_1764)
.L_1764:
        /*0100*/ 	.word	0x00000000


	//----- nvinfo : EIATTR_CBANK_PARAM_SIZE
	.align		4
.L_1765:
        /*0104*/ 	.byte	0x03, 0x19
        /*0106*/ 	.short	0x0058


	//----- nvinfo : EIATTR_PARAM_CBANK
	.align		4
        /*0108*/ 	.byte	0x04, 0x0a
        /*010a*/ 	.short	(.L_1767 - .L_1766)
	.align		4
.L_1766:
        /*010c*/ 	.word	index@(.nv.constant0._Z33rwkv7_state_clampw_forward_kernelIfLi2ELi16EEviiPfPT_S2_S2_S2_S2_S2_S2_S0_S0_)
        /*0110*/ 	.short	0x0380
        /*0112*/ 	.short	0x0058


	//----- nvinfo : EIATTR_SW_WAR
	.align		4
.L_1767:
        /*0114*/ 	.byte	0x04, 0x36
        /*0116*/ 	.short	(.L_1769 - .L_1768)
.L_1768:
        /*0118*/ 	.word	0x00000008
.L_1769:


//--------------------- .nv.callgraph             --------------------------
	.section	.nv.callgraph,"",@"SHT_CUDA_CALLGRAPH"
	.align	4
	.sectionentsize	8
	.align		4
        /*0000*/ 	.word	0x00000000
	.align		4
        /*0004*/ 	.word	0xffffffff
	.align		4
        /*0008*/ 	.word	0x00000000
	.align		4
        /*000c*/ 	.word	0xfffffffe
	.align		4
        /*0010*/ 	.word	0x00000000
	.align		4
        /*0014*/ 	.word	0xfffffffd
	.align		4
        /*0018*/ 	.word	0x00000000
	.align		4
        /*001c*/ 	.word	0xfffffffc


//--------------------- .text._Z34rwkv7_state_clampw_backward_kernelI13__nv_bfloat16Li64ELi16EEviiPT_S2_S2_S2_S2_S2_S2_PfS3_S3_S2_S2_S2_S2_S2_S2_ --------------------------
	.section	.text._Z34rwkv7_state_clampw_backward_kernelI13__nv_bfloat16Li64ELi16EEviiPT_S2_S2_S2_S2_S2_S2_PfS3_S3_S2_S2_S2_S2_S2_S2_,"ax",@progbits
	.align	128
        .global         _Z34rwkv7_state_clampw_backward_kernelI13__nv_bfloat16Li64ELi16EEviiPT_S2_S2_S2_S2_S2_S2_PfS3_S3_S2_S2_S2_S2_S2_S2_
        .type           _Z34rwkv7_state_clampw_backward_kernelI13__nv_bfloat16Li64ELi16EEviiPT_S2_S2_S2_S2_S2_S2_PfS3_S3_S2_S2_S2_S2_S2_S2_,@function
        .size           _Z34rwkv7_state_clampw_backward_kernelI13__nv_bfloat16Li64ELi16EEviiPT_S2_S2_S2_S2_S2_S2_PfS3_S3_S2_S2_S2_S2_S2_S2_,(.L_x_558 - _Z34rwkv7_state_clampw_backward_kernelI13__nv_bfloat16Li64ELi16EEviiPT_S2_S2_S2_S2_S2_S2_PfS3_S3_S2_S2_S2_S2_S2_S2_)
        .other          _Z34rwkv7_state_clampw_backward_kernelI13__nv_bfloat16Li64ELi16EEviiPT_S2_S2_S2_S2_S2_S2_PfS3_S3_S2_S2_S2_S2_S2_S2_,@"STO_CUDA_ENTRY STV_DEFAULT"
_Z34rwkv7_state_clampw_backward_kernelI13__nv_bfloat16Li64ELi16EEviiPT_S2_S2_S2_S2_S2_S2_PfS3_S3_S2_S2_S2_S2_S2_S2_:
.text._Z34rwkv7_state_clampw_backward_kernelI13__nv_bfloat16Li64ELi16EEviiPT_S2_S2_S2_S2_S2_S2_PfS3_S3_S2_S2_S2_S2_S2_S2_:
[----:B------:R-:W0:Y:S02]  /*0000*/  LDC R1, c[0x0][0x37c] ;  /* 0x0000df00ff017b82 */ /* 0x000e240000000800 */
[----:B0-----:R-:W-:Y:S01]  /*0010*/  IADD3 R1, PT, PT, R1, -0x120, RZ ;  /* 0xfffffee001017810 */ /* 0x001fe20007ffe0ff */
[----:B------:R-:W0:Y:S01]  /*0020*/  LDCU.64 UR6, c[0x0][0x380] ;  /* 0x00007000ff0677ac */ /* 0x000e220008000a00 */
[----:B------:R-:W1:Y:S01]  /*0030*/  S2R R145, SR_TID.X ;  /* 0x0000000000917919 */ /* 0x000e620000002100 */
[----:B------:R-:W-:Y:S01]  /*0040*/  HFMA2 R174, -RZ, RZ, 0, 0 ;  /* 0x00000000ffae7431 */ /* 0x000fe200000001ff */
[----:B------:R-:W-:Y:S01]  /*0050*/  MOV R178, RZ ;  /* 0x000000ff00b27202 */ /* 0x000fe20000000f00 */
[----:B------:R-:W-:Y:S01]  /*0060*/  HFMA2 R177, -RZ, RZ, 0, 0 ;  /* 0x00000000ffb17431 */ /* 0x000fe200000001ff */
[----:B------:R2:W-:Y:S01]  /*0070*/  STL [R1+0x50], RZ ;  /* 0x000050ff01007387 */ /* 0x0005e20000100800 */
[----:B------:R-:W3:Y:S03]  /*0080*/  LDCU.64 UR14, c[0x0][0x358] ;  /* 0x00006b00ff0e77ac */ /* 0x000ee60008000a00 */
[----:B------:R2:W-:Y:S04]  /*0090*/  STL [R1+0xb4], RZ ;  /* 0x0000b4ff01007387 */ /* 0x0005e80000100800 */
[----:B------:R2:W-:Y:S04]  /*00a0*/  STL [R1+0xc0], RZ ;  /* 0x0000c0ff01007387 */ /* 0x0005e80000100800 */
[----:B------:R2:W-:Y:S01]  /*00b0*/  STL [R1+0xcc], RZ ;  /* 0x0000ccff01007387 */ /* 0x0005e20000100800 */
[----:B0-----:R-:W-:Y:S01]  /*00c0*/  UISETP.GE.AND UP0, UPT, UR6, 0x1, UPT ;  /* 0x000000010600788c */ /* 0x001fe2000bf06270 */
[----:B------:R-:W-:-:S02]  /*00d0*/  MOV R0, UR7 ;  /* 0x0000000700007c02 */ /* 0x000fc40008000f00 */
[----:B------:R2:W-:Y:S04]  /*00e0*/  STL [R1+0xd8], RZ ;  /* 0x0000d8ff01007387 */ /* 0x0005e80000100800 */
        /* <DEDUP_REMOVED lines=55> */
[----:B------:R2:W-:Y:S01]  /*0460*/  STL [R1+0x108], RZ ;  /* 0x000108ff01007387 */ /* 0x0005e20000100800 */
[----:B-1-3--:R-:W-:Y:S05]  /*0470*/  BRA.U !UP0, `(.L_x_0) ;  /* 0x0000006908d47547 */ /* 0x00afea000b800000 */
[----:B------:R0:W-:Y:S01]  /*0480*/  STL [R1+0x50], RZ ;  /* 0x000050ff01007387 */ /* 0x0001e20000100800 */
[----:B------:R-:W1:Y:S01]  /*0490*/  S2UR UR5, SR_CTAID.Y ;  /* 0x00000000000579c3 */ /* 0x000e620000002600 */
[----:B------:R-:W-:Y:S01]  /*04a0*/  UIADD3 UR4, UPT, UPT, UR6, -0x1, URZ ;  /* 0xffffffff06047890 */ /* 0x000fe2000fffe0ff */
[----:B------:R-:W-:Y:S01]  /*04b0*/  CS2R R174, SRZ ;  /* 0x0000000000ae7805 */ /* 0x000fe2000001ff00 */
[----:B------:R0:W-:Y:S01]  /*04c0*/  STL [R1+0xb4], RZ ;  /* 0x0000b4ff01007387 */ /* 0x0001e20000100800 */
[----:B------:R-:W-:Y:S01]  /*04d0*/  USHF.L.U32 UR17, UR6, 0x8, URZ ;  /* 0x0000000806117899 */ /* 0x000fe200080006ff */
[----:B------:R-:W-:Y:S02]  /*04e0*/  CS2R R178, SRZ ;  /* 0x0000000000b27805 */ /* 0x000fe4000001ff00 */
[----:B------:R-:W-:Y:S01]  /*04f0*/  CS2R R176, SRZ ;  /* 0x0000000000b07805 */ /* 0x000fe2000001ff00 */
[----:B------:R-:W3:Y:S01]  /*0500*/  S2R R3, SR_CTAID.X ;  /* 0x0000000000037919 */ /* 0x000ee20000002500 */
[----:B------:R-:W-:-:S02]  /*0510*/  CS2R R44, SRZ ;  /* 0x00000000002c7805 */ /* 0x000fc4000001ff00 */
[----:B------:R-:W-:Y:S02]  /*0520*/  MOV R46, RZ ;  /* 0x000000ff002e7202 */ /* 0x000fe40000000f00 */
[----:B------:R-:W-:Y:S01]  /*0530*/  CS2R R184, SRZ ;  /* 0x0000000000b87805 */ /* 0x000fe2000001ff00 */
[----:B------:R0:W-:Y:S01]  /*0540*/  STL [R1+0xc0], RZ ;  /* 0x0000c0ff01007387 */ /* 0x0001e20000100800 */
[----:B------:R-:W-:Y:S02]  /*0550*/  CS2R R40, SRZ ;  /* 0x0000000000287805 */ /* 0x000fe4000001ff00 */
[----:B------:R-:W-:Y:S02]  /*0560*/  CS2R R182, SRZ ;  /* 0x0000000000b67805 */ /* 0x000fe4000001ff00 */
[----:B------:R-:W-:Y:S01]  /*0570*/  CS2R R18, SRZ ;  /* 0x0000000000127805 */ /* 0x000fe2000001ff00 */
[----:B------:R0:W-:Y:S01]  /*0580*/  STL [R1+0xcc], RZ ;  /* 0x0000ccff01007387 */ /* 0x0001e20000100800 */
[----:B------:R-:W-:-:S02]  /*0590*/  MOV R180, RZ ;  /* 0x000000ff00b47202 */ /* 0x000fc40000000f00 */
[----:B------:R-:W-:Y:S02]  /*05a0*/  CS2R R36, SRZ ;  /* 0x0000000000247805 */ /* 0x000fe4000001ff00 */
[----:B------:R-:W-:Y:S01]  /*05b0*/  CS2R R12, SRZ ;  /* 0x00000000000c7805 */ /* 0x000fe2000001ff00 */
[----:B------:R0:W-:Y:S01]  /*05c0*/  STL [R1+0xd8], RZ ;  /* 0x0000d8ff01007387 */ /* 0x0001e20000100800 */
[----:B------:R-:W-:Y:S02]  /*05d0*/  CS2R R172, SRZ ;  /* 0x0000000000ac7805 */ /* 0x000fe4000001ff00 */
[----:B------:R-:W-:Y:S02]  /*05e0*/  MOV R50, RZ ;  /* 0x000000ff00327202 */ /* 0x000fe40000000f00 */
[----:B------:R-:W-:Y:S01]  /*05f0*/  CS2R R170, SRZ ;  /* 0x0000000000aa7805 */ /* 0x000fe2000001ff00 */
[----:B------:R0:W-:Y:S01]  /*0600*/  STL [R1+0xf0], RZ ;  /* 0x0000f0ff01007387 */ /* 0x0001e20000100800 */
[C---:B-1----:R-:W-:Y:S01]  /*0610*/  IMAD R2, R0.reuse, UR5, RZ ;  /* 0x0000000500027c24 */ /* 0x042fe2000f8e02ff */
[----:B------:R-:W-:Y:S01]  /*0620*/  UMOV UR5, 0x400 ;  /* 0x0000040000057882 */ /* 0x000fe20000000000 */
[----:B------:R-:W-:Y:S01]  /*0630*/  IMAD R0, R0, UR4, RZ ;  /* 0x0000000400007c24 */ /* 0x000fe2000f8e02ff */
[----:B------:R0:W-:Y:S01]  /*0640*/  STL [R1+0xe4], RZ ;  /* 0x0000e4ff01007387 */ /* 0x0001e20000100800 */
[----:B------:R-:W-:Y:S01]  /*0650*/  USHF.R.S32.HI UR4, URZ, 0x1f, UR6 ;  /* 0x0000001fff047899 */ /* 0x000fe20008011406 */
[----:B------:R-:W-:-:S02]  /*0660*/  CS2R R156, SRZ ;  /* 0x00000000009c7805 */ /* 0x000fc4000001ff00 */
[----:B------:R-:W-:Y:S01]  /*0670*/  CS2R R158, SRZ ;  /* 0x00000000009e7805 */ /* 0x000fe2000001ff00 */
[----:B------:R0:W-:Y:S01]  /*0680*/  STL [R1+0xe8], RZ ;  /* 0x0000e8ff01007387 */ /* 0x0001e20000100800 */
[----:B------:R-:W-:Y:S01]  /*0690*/  ULEA.HI UR4, UR4, UR6, URZ, 0x4 ;  /* 0x0000000604047291 */ /* 0x000fe2000f8f20ff */
[----:B------:R-:W-:Y:S02]  /*06a0*/  CS2R R164, SRZ ;  /* 0x0000000000a47805 */ /* 0x000fe4000001ff00 */
[----:B------:R-:W-:Y:S01]  /*06b0*/  CS2R R166, SRZ ;  /* 0x0000000000a67805 */ /* 0x000fe2000001ff00 */
[----:B------:R0:W-:Y:S01]  /*06c0*/  STL [R1+0xd4], RZ ;  /* 0x0000d4ff01007387 */ /* 0x0001e20000100800 */
[----:B------:R-:W-:Y:S01]  /*06d0*/  USHF.R.S32.HI UR4, URZ, 0x4, UR4 ;  /* 0x00000004ff047899 */ /* 0x000fe20008011404 */
[----:B------:R-:W-:Y:S02]  /*06e0*/  CS2R R168, SRZ ;  /* 0x0000000000a87805 */ /* 0x000fe4000001ff00 */
[----:B------:R-:W-:Y:S01]  /*06f0*/  CS2R R160, SRZ ;  /* 0x0000000000a07805 */ /* 0x000fe2000001ff00 */
[----:B------:R0:W-:Y:S01]  /*0700*/  STL [R1+0x104], RZ ;  /* 0x000104ff01007387 */ /* 0x0001e20000100800 */
[----:B---3--:R-:W-:Y:S01]  /*0710*/  IMAD R2, R2, UR6, R3 ;  /* 0x0000000602027c24 */ /* 0x008fe2000f8e0203 */
[----:B------:R-:W1:Y:S01]  /*0720*/  S2UR UR6, SR_CgaCtaId ;  /* 0x00000000000679c3 */ /* 0x000e620000008800 */
[----:B------:R-:W-:Y:S01]  /*0730*/  LEA R3, R0, R145, 0x6 ;  /* 0x0000009100037211 */ /* 0x000fe200078e30ff */
[----:B------:R0:W-:Y:S01]  /*0740*/  STL [R1+0xf8], RZ ;  /* 0x0000f8ff01007387 */ /* 0x0001e20000100800 */
[----:B------:R-:W-:-:S02]  /*0750*/  CS2R R162, SRZ ;  /* 0x0000000000a27805 */ /* 0x000fc4000001ff00 */
[----:B------:R-:W-:Y:S02]  /*0760*/  CS2R R186, SRZ ;  /* 0x0000000000ba7805 */ /* 0x000fe4000001ff00 */
[----:B------:R-:W-:Y:S01]  /*0770*/  LEA R42, R2, R3, 0x6 ;  /* 0x00000003022a7211 */ /* 0x000fe200078e30ff */
        /* <DEDUP_REMOVED lines=9> */
[----:B------:R-:W-:Y:S02]  /*0810*/  MOV R247, RZ ;  /* 0x000000ff00f77202 */ /* 0x000fe40000000f00 */
[----:B------:R-:W-:Y:S02]  /*0820*/  CS2R R70, SRZ ;  /* 0x0000000000467805 */ /* 0x000fe4000001ff00 */
[----:B------:R-:W-:Y:S01]  /*0830*/  MOV R245, RZ ;  /* 0x000000ff00f57202 */ /* 0x000fe20000000f00 */
[----:B------:R0:W-:Y:S01]  /*0840*/  STL [R1+0xe0], RZ ;  /* 0x0000e0ff01007387 */ /* 0x0001e20000100800 */
[----:B------:R-:W-:-:S02]  /*0850*/  MOV R206, RZ ;  /* 0x000000ff00ce7202 */ /* 0x000fc40000000f00 */
[----:B------:R-:W-:Y:S02]  /*0860*/  CS2R R68, SRZ ;  /* 0x0000000000447805 */ /* 0x000fe4000001ff00 */
[----:B------:R-:W-:Y:S01]  /*0870*/  MOV R16, RZ ;  /* 0x000000ff00107202 */ /* 0x000fe20000000f00 */
[----:B------:R0:W-:Y:S01]  /*0880*/  STL [R1+0xa4], RZ ;  /* 0x0000a4ff01007387 */ /* 0x0001e20000100800 */
[----:B------:R-:W-:Y:S01]  /*0890*/  CS2R R62, SRZ ;  /* 0x00000000003e7805 */ /* 0x000fe2000001ff00 */
[----:B-1----:R-:W-:Y:S01]  /*08a0*/  ULEA UR5, UR6, UR5, 0x18 ;  /* 0x0000000506057291 */ /* 0x002fe2000f8ec0ff */
[----:B------:R-:W-:Y:S01]  /*08b0*/  CS2R R60, SRZ ;  /* 0x00000000003c7805 */ /* 0x000fe2000001ff00 */
[----:B------:R0:W-:Y:S01]  /*08c0*/  STL [R1+0x98], RZ ;  /* 0x000098ff01007387 */ /* 0x0001e20000100800 */
[----:B------:R-:W-:Y:S02]  /*08d0*/  CS2R R58, SRZ ;  /* 0x00000000003a7805 */ /* 0x000fe4000001ff00 */
[----:B------:R-:W-:-:S02]  /*08e0*/  CS2R R56, SRZ ;  /* 0x0000000000387805 */ /* 0x000fc4000001ff00 */
[----:B------:R-:W-:Y:S01]  /*08f0*/  CS2R R110, SRZ ;  /* 0x00000000006e7805 */ /* 0x000fe2000001ff00 */
[----:B------:R0:W-:Y:S01]  /*0900*/  STL [R1+0xd0], RZ ;  /* 0x0000d0ff01007387 */ /* 0x0001e20000100800 */
[----:B------:R-:W-:Y:S02]  /*0910*/  LEA R0, R145, UR5, 0x2 ;  /* 0x0000000591007c11 */ /* 0x000fe4000f8e10ff */
[----:B------:R-:W-:Y:S02]  /*0920*/  CS2R R108, SRZ ;  /* 0x00000000006c7805 */ /* 0x000fe4000001ff00 */
[----:B------:R-:W-:Y:S01]  /*0930*/  CS2R R74, SRZ ;  /* 0x00000000004a7805 */ /* 0x000fe2000001ff00 */
[----:B------:R0:W-:Y:S01]  /*0940*/  STL [R1+0xbc], RZ ;  /* 0x0000bcff01007387 */ /* 0x0001e20000100800 */
[----:B------:R-:W-:Y:S02]  /*0950*/  CS2R R72, SRZ ;  /* 0x0000000000487805 */ /* 0x000fe4000001ff00 */
[----:B------:R-:W-:-:S02]  /*0960*/  CS2R R78, SRZ ;  /* 0x00000000004e7805 */ /* 0x000fc4000001ff00 */
[----:B------:R-:W-:Y:S01]  /*0970*/  CS2R R76, SRZ ;  /* 0x00000000004c7805 */ /* 0x000fe2000001ff00 */
[----:B------:R0:W-:Y:S01]  /*0980*/  STL [R1+0x84], RZ ;  /* 0x000084ff01007387 */ /* 0x0001e20000100800 */
[----:B------:R-:W-:Y:S02]  /*0990*/  CS2R R114, SRZ ;  /* 0x0000000000727805 */ /* 0x000fe4000001ff00 */
        /* <DEDUP_REMOVED lines=24> */
[----:B------:R-:W-:Y:S01]  /*0b20*/  CS2R R132, SRZ ;  /* 0x0000000000847805 */ /* 0x000fe2000001ff00 */
[----:B------:R-:W1:Y:S01]  /*0b30*/  LDCU UR16, c[0x0][0x380] ;  /* 0x00007000ff1077ac */ /* 0x000e620008000800 */
[----:B------:R0:W-:Y:S01]  /*0b40*/  STL [R1+0x9c], RZ ;  /* 0x00009cff01007387 */ /* 0x0001e20000100800 */
[----:B------:R-:W3:Y:S03]  /*0b50*/  LDCU.64 UR18, c[0x0][0x3c0] ;  /* 0x00007800ff1277ac */ /* 0x000ee60008000a00 */
[----:B------:R0:W-:Y:S01]  /*0b60*/  STL [R1+0x30], RZ ;  /* 0x000030ff01007387 */ /* 0x0001e20000100800 */
[----:B------:R-:W-:-:S03]  /*0b70*/  USHF.L.U32 UR4, UR4, 0xc, URZ ;  /* 0x0000000c04047899 */ /* 0x000fc600080006ff */
        /* <DEDUP_REMOVED lines=34> */
[----:B------:R0:W-:Y:S04]  /*0da0*/  STL [R1], RZ ;  /* 0x000000ff01007387 */ /* 0x0001e80000100800 */
[----:B------:R0:W-:Y:S04]  /*0db0*/  STL [R1+0x8], RZ ;  /* 0x000008ff01007387 */ /* 0x0001e80000100800 */
[----:B------:R0:W-:Y:S04]  /*0dc0*/  STL [R1+0x14], RZ ;  /* 0x000014ff01007387 */ /* 0x0001e80000100800 */
[----:B------:R0:W-:Y:S04]  /*0dd0*/  STL [R1+0x10], RZ ;  /* 0x000010ff01007387 */ /* 0x0001e80000100800 */
[----:B------:R0:W-:Y:S04]  /*0de0*/  STL [R1+0xc], RZ ;  /* 0x00000cff01007387 */ /* 0x0001e80000100800 */
[----:B------:R0:W-:Y:S04]  /*0df0*/  STL [R1+0x18], RZ ;  /* 0x000018ff01007387 */ /* 0x0001e80000100800 */
[----:B------:R0:W-:Y:S04]  /*0e00*/  STL [R1+0x20], RZ ;  /* 0x000020ff01007387 */ /* 0x0001e80000100800 */
[----:B------:R0:W-:Y:S04]  /*0e10*/  STL [R1+0x1c], RZ ;  /* 0x00001cff01007387 */ /* 0x0001e80000100800 */
[----:B-1-3--:R0:W-:Y:S02]  /*0e20*/  STL [R1+0x118], R0 ;  /* 0x0001180001007387 */ /* 0x00a1e40000100800 */
.L_x_8:
[----:B------:R-:W1:Y:S01]  /*0e30*/  LDC.64 R4, c[0x0][0x390] ;  /* 0x0000e400ff047b82 */ /* 0x000e620000000a00 */
[----:B------:R-:W3:Y:S01]  /*0e40*/  LDL R7, [R1+0x118] ;  /* 0x0001180001077983 */ /* 0x000ee20000100800 */
[----:B-1----:R-:W-:-:S05]  /*0e50*/  IMAD.WIDE R4, R42, 0x2, R4 ;  /* 0x000000022a047825 */ /* 0x002fca00078e0204 */
[----:B0-----:R0:W4:Y:S02]  /*0e60*/  LDG.E.U16.CONSTANT R0, desc[UR14][R4.64] ;  /* 0x0000000e04007981 */ /* 0x001124000c1e9500 */
[----:B0-----:R-:W0:Y:S02]  /*0e70*/  LDC.64 R4, c[0x0][0x388] ;  /* 0x0000e200ff047b82 */ /* 0x001e240000000a00 */
[----:B0-----:R-:W-:-:S05]  /*0e80*/  IMAD.WIDE R4, R42, 0x2, R4 ;  /* 0x000000022a047825 */ /* 0x001fca00078e0204 */
[----:B------:R-:W5:Y:S01]  /*0e90*/  LDG.E.U16.CONSTANT R181, desc[UR14][R4.64] ;  /* 0x0000000e04b57981 */ /* 0x000f62000c1e9500 */
[----:B------:R-:W-:Y:S01]  /*0ea0*/  BSSY.RECONVERGENT B0, `(.L_x_1) ;  /* 0x0000018000007945 */ /* 0x000fe20003800200 */
[----:B------:R-:W-:Y:S01]  /*0eb0*/  BAR.SYNC.DEFER_BLOCKING 0x0 ;  /* 0x0000000000007b1d */ /* 0x000fe20000010000 */
[----:B----4-:R-:W-:-:S05]  /*0ec0*/  SHF.L.U32 R0, R0, 0x10, RZ ;  /* 0x0000001000007819 */ /* 0x010fca00000006ff */
[----:B------:R-:W-:-:S05]  /*0ed0*/  FMUL R0, R0, -1.4426950216293334961 ;  /* 0xbfb8aa3b00007820 */ /* 0x000fca0000400000 */
[----:B------:R-:W-:-:S13]  /*0ee0*/  FSETP.GEU.AND P0, PT, R0, -126, PT ;  /* 0xc2fc00000000780b */ /* 0x000fda0003f0e000 */
[----:B------:R-:W-:-:S04]  /*0ef0*/  @!P0 FMUL R0, R0, 0.5 ;  /* 0x3f00000000008820 */ /* 0x000fc80000400000 */
[----:B------:R-:W0:Y:S01]  /*0f00*/  MUFU.EX2 R6, R0 ;  /* 0x0000000000067308 */ /* 0x000e220000000800 */
[----:B-----5:R-:W-:Y:S01]  /*0f10*/  SHF.L.U32 R181, R181, 0x10, RZ ;  /* 0x00000010b5b57819 */ /* 0x020fe200000006ff */
[----:B0-----:R-:W-:-:S04]  /*0f20*/  @!P0 FMUL R6, R6, R6 ;  /* 0x0000000606068220 */ /* 0x001fc80000400000 */
[----:B---3--:R0:W-:Y:S01]  /*0f30*/  STS [R7], R181 ;  /* 0x000000b507007388 */ /* 0x0081e20000000800 */
[----:B------:R-:W-:-:S05]  /*0f40*/  FADD R6, R6, 1 ;  /* 0x3f80000006067421 */ /* 0x000fca0000000000 */
[----:B------:R-:W-:-:S04]  /*0f50*/  IADD3 R4, PT, PT, R6, 0x1800000, RZ ;  /* 0x0180000006047810 */ /* 0x000fc80007ffe0ff */
[----:B------:R-:W-:-:S04]  /*0f60*/  LOP3.LUT R4, R4, 0x7f800000, RZ, 0xc0, !PT ;  /* 0x7f80000004047812 */ /* 0x000fc800078ec0ff */
[----:B------:R-:W-:-:S13]  /*0f70*/  ISETP.GT.U32.AND P0, PT, R4, 0x1ffffff, PT ;  /* 0x01ffffff0400780c */ /* 0x000fda0003f04070 */
[----:B0-----:R-:W-:Y:S05]  /*0f80*/  @P0 BRA `(.L_x_2) ;  /* 0x0000000000140947 */ /* 0x001fea0003800000 */
[----:B------:R-:W-:Y:S02]  /*0f90*/  MOV R0, R6 ;  /* 0x0000000600007202 */ /* 0x000fe40000000f00 */
[----:B------:R-:W-:-:S07]  /*0fa0*/  MOV R38, 0xfc0 ;  /* 0x00000fc000267802 */ /* 0x000fce0000000f00 */
[----:B--2---:R-:W-:Y:S05]  /*0fb0*/  CALL.REL.NOINC `($__internal_0_$__cuda_sm20_rcp_rn_f32_slowpath) ;  /* 0x0000006800207944 */ /* 0x004fea0003c00000 */
[----:B------:R-:W-:Y:S01]  /*0fc0*/  MOV R47, R0 ;  /* 0x00000000002f7202 */ /* 0x000fe20000000f00 */
[----:B------:R-:W-:Y:S06]  /*0fd0*/  BRA `(.L_x_3) ;  /* 0x0000000000107947 */ /* 0x000fec0003800000 */
.L_x_2:
[----:B------:R-:W0:Y:S02]  /*0fe0*/  MUFU.RCP R47, R6 ;  /* 0x00000006002f7308 */ /* 0x000e240000001000 */
[----:B0-----:R-:W-:-:S04]  /*0ff0*/  FFMA R0, R6, R47, -1 ;  /* 0xbf80000006007423 */ /* 0x001fc8000000002f */
[----:B------:R-:W-:-:S04]  /*1000*/  FADD.FTZ R0, -R0, -RZ ;  /* 0x800000ff00007221 */ /* 0x000fc80000010100 */
[----:B------:R-:W-:-:S07]  /*1010*/  FFMA R47, R47, R0, R47 ;  /* 0x000000002f2f7223 */ /* 0x000fce000000002f */
.L_x_3:
[----:B------:R-:W-:Y:S05]  /*1020*/  BSYNC.RECONVERGENT B0 ;  /* 0x0000000000007941 */ /* 0x000fea0003800200 */
.L_x_1:
[----:B------:R-:W0:Y:S08]  /*1030*/  LDC.64 R4, c[0x0][0x398] ;  /* 0x0000e600ff047b82 */ /* 0x000e300000000a00 */
[----:B------:R-:W1:Y:S08]  /*1040*/  LDC.64 R6, c[0x0][0x3a0] ;  /* 0x0000e800ff067b82 */ /* 0x000e700000000a00 */
[----:B------:R-:W3:Y:S08]  /*1050*/  LDC.64 R8, c[0x0][0x3a8] ;  /* 0x0000ea00ff087b82 */ /* 0x000ef00000000a00 */
[----:B------:R-:W4:Y:S01]  /*1060*/  LDC.64 R10, c[0x0][0x3b0] ;  /* 0x0000ec00ff0a7b82 */ /* 0x000f220000000a00 */
[----:B0-----:R-:W-:-:S05]  /*1070*/  IMAD.WIDE R4, R42, 0x2, R4 ;  /* 0x000000022a047825 */ /* 0x001fca00078e0204 */
[----:B------:R1:W5:Y:S02]  /*1080*/  LDG.E.U16.CONSTANT R51, desc[UR14][R4.64] ;  /* 0x0000000e04337981 */ /* 0x000364000c1e9500 */
[----:B------:R-:W0:Y:S08]  /*1090*/  LDC.64 R20, c[0x0][0x3b8] ;  /* 0x0000ee00ff147b82 */ /* 0x000e300000000a00 */
[----:B------:R-:W2:Y:S01]  /*10a0*/  LDC.64 R22, c[0x0][0x3c8] ;  /* 0x0000f200ff167b82 */ /* 0x000ea20000000a00 */
[----:B-1----:R-:W-:-:S04]  /*10b0*/  IMAD.WIDE R4, R42, 0x2, R6 ;  /* 0x000000022a047825 */ /* 0x002fc800078e0206 */
[C---:B---3--:R-:W-:Y:S01]  /*10c0*/  IMAD.WIDE R6, R42.reuse, 0x2, R8 ;  /* 0x000000022a067825 */ /* 0x048fe200078e0208 */
[----:B------:R2:W3:Y:S03]  /*10d0*/  LDG.E.U16.CONSTANT R17, desc[UR14][R4.64] ;  /* 0x0000000e04117981 */ /* 0x0004e6000c1e9500 */
[C---:B----4-:R-:W-:Y:S02]  /*10e0*/  IMAD.WIDE R8, R42.reuse, 0x2, R10 ;  /* 0x000000022a087825 */ /* 0x050fe400078e020a */
[----:B------:R-:W4:Y:S04]  /*10f0*/  LDG.E.U16.CONSTANT R7, desc[UR14][R6.64] ;  /* 0x0000000e06077981 */ /* 0x000f28000c1e9500 */
[----:B------:R-:W4:Y:S01]  /*1100*/  LDG.E.U16.CONSTANT R9, desc[UR14][R8.64] ;  /* 0x0000000e08097981 */ /* 0x000f22000c1e9500 */
[----:B0-----:R-:W-:-:S06]  /*1110*/  IMAD.WIDE R10, R42, 0x2, R20 ;  /* 0x000000022a0a7825 */ /* 0x001fcc00078e0214 */
[----:B------:R-:W4:Y:S01]  /*1120*/  LDG.E.U16.CONSTANT R11, desc[UR14][R10.64] ;  /* 0x0000000e0a0b7981 */ /* 0x000f22000c1e9500 */
[----:B--2---:R-:W-:-:S05]  /*1130*/  IMAD.WIDE R4, R42, 0x4, R22 ;  /* 0x000000042a047825 */ /* 0x004fca00078e0216 */
[----:B------:R0:W2:Y:S01]  /*1140*/  LDG.E.CONSTANT R20, desc[UR14][R4.64] ;  /* 0x0000000e04147981 */ /* 0x0000a2000c1e9900 */
[----:B------:R-:W-:-:S04]  /*1150*/  FMUL R0, R47, -0.60653066635131835938 ;  /* 0xbf1b45982f007820 */ /* 0x000fc80000400000 */
[----:B------:R-:W-:Y:S01]  /*1160*/  FMUL R0, R0, 1.4426950216293334961 ;  /* 0x3fb8aa3b00007820 */ /* 0x000fe20000400000 */
[----:B------:R-:W1:Y:S04]  /*1170*/  S2UR UR13, SR_CgaCtaId ;  /* 0x00000000000d79c3 */ /* 0x000e680000008800 */
[----:B------:R-:W-:Y:S01]  /*1180*/  FSETP.GEU.AND P0, PT, R0, -126, PT ;  /* 0xc2fc00000000780b */ /* 0x000fe20003f0e000 */
[----:B------:R-:W-:-:S12]  /*1190*/  UMOV UR12, 0x400 ;  /* 0x00000400000c7882 */ /* 0x000fd80000000000 */
[----:B------:R-:W-:-:S04]  /*11a0*/  @!P0 FMUL R0, R0, 0.5 ;  /* 0x3f00000000008820 */ /* 0x000fc80000400000 */
[----:B------:R0:W0:Y:S01]  /*11b0*/  MUFU.EX2 R43, R0 ;  /* 0x00000000002b7308 */ /* 0x0000220000000800 */
[----:B------:R-:W-:Y:S02]  /*11c0*/  UIADD3 UR5, UPT, UPT, UR12, 0x100, URZ ;  /* 0x000001000c057890 */ /* 0x000fe4000fffe0ff */
[----:B------:R-:W-:Y:S02]  /*11d0*/  UIADD3 UR6, UPT, UPT, UR12, 0x200, URZ ;  /* 0x000002000c067890 */ /* 0x000fe4000fffe0ff */
[----:B------:R-:W-:Y:S02]  /*11e0*/  UIADD3 UR7, UPT, UPT, UR12, 0x300, URZ ;  /* 0x000003000c077890 */ /* 0x000fe4000fffe0ff */
[----:B------:R-:W-:Y:S02]  /*11f0*/  UIADD3 UR8, UPT, UPT, UR12, 0x400, URZ ;  /* 0x000004000c087890 */ /* 0x000fe4000fffe0ff */
[----:B------:R-:W-:Y:S02]  /*1200*/  UIADD3 UR9, UPT, UPT, UR12, 0x500, URZ ;  /* 0x000005000c097890 */ /* 0x000fe4000fffe0ff */
[----:B-1----:R-:W-:-:S02]  /*1210*/  ULEA UR5, UR13, UR5, 0x18 ;  /* 0x000000050d057291 */ /* 0x002fc4000f8ec0ff */
[----:B------:R-:W-:Y:S02]  /*1220*/  UIADD3 UR10, UPT, UPT, UR12, 0x600, URZ ;  /* 0x000006000c0a7890 */ /* 0x000fe4000fffe0ff */
[----:B------:R-:W-:Y:S02]  /*1230*/  ULEA UR6, UR13, UR6, 0x18 ;  /* 0x000000060d067291 */ /* 0x000fe4000f8ec0ff */
[----:B------:R-:W-:Y:S02]  /*1240*/  UIADD3 UR11, UPT, UPT, UR12, 0x700, URZ ;  /* 0x000007000c0b7890 */ /* 0x000fe4000fffe0ff */
[----:B------:R-:W-:Y:S02]  /*1250*/  ULEA UR7, UR13, UR7, 0x18 ;  /* 0x000000070d077291 */ /* 0x000fe4000f8ec0ff */
[----:B------:R-:W-:Y:S02]  /*1260*/  ULEA UR8, UR13, UR8, 0x18 ;  /* 0x000000080d087291 */ /* 0x000fe4000f8ec0ff */
[----:B------:R-:W-:Y:S01]  /*1270*/  ULEA UR9, UR13, UR9, 0x18 ;  /* 0x000000090d097291 */ /* 0x000fe2000f8ec0ff */
[----:B0-----:R-:W-:Y:S01]  /*1280*/  LEA R0, R145, UR5, 0x2 ;  /* 0x0000000591007c11 */ /* 0x001fe2000f8e10ff */
[----:B------:R-:W-:Y:S01]  /*1290*/  ULEA UR10, UR13, UR10, 0x18 ;  /* 0x0000000a0d0a7291 */ /* 0x000fe2000f8ec0ff */
[----:B------:R-:W-:Y:S01]  /*12a0*/  @!P0 FMUL R43, R43, R43 ;  /* 0x0000002b2b2b8220 */ /* 0x000fe20000400000 */
[----:B------:R-:W-:Y:S01]  /*12b0*/  ULEA UR11, UR13, UR11, 0x18 ;  /* 0x0000000b0d0b7291 */ /* 0x000fe2000f8ec0ff */
[----:B------:R-:W-:-:S02]  /*12c0*/  LEA R4, R145, UR6, 0x2 ;  /* 0x0000000691047c11 */ /* 0x000fc4000f8e10ff */
[C---:B------:R-:W-:Y:S02]  /*12d0*/  LEA R6, R145.reuse, UR7, 0x2 ;  /* 0x0000000791067c11 */ /* 0x040fe4000f8e10ff */
[C---:B------:R-:W-:Y:S01]  /*12e0*/  LEA R8, R145.reuse, UR8, 0x2 ;  /* 0x0000000891087c11 */ /* 0x040fe2000f8e10ff */
[----:B------:R0:W-:Y:S01]  /*12f0*/  STS [R0], R43 ;  /* 0x0000002b00007388 */ /* 0x0001e20000000800 */
[C---:B------:R-:W-:Y:S02]  /*1300*/  LEA R10, R145.reuse, UR9, 0x2 ;  /* 0x00000009910a7c11 */ /* 0x040fe4000f8e10ff */
[C---:B------:R-:W-:Y:S02]  /*1310*/  LEA R21, R145.reuse, UR10, 0x2 ;  /* 0x0000000a91157c11 */ /* 0x040fe4000f8e10ff */
[----:B------:R-:W-:Y:S01]  /*1320*/  LEA R145, R145, UR11, 0x2 ;  /* 0x0000000b91917c11 */ /* 0x000fe2000f8e10ff */
[----:B------:R-:W-:Y:S02]  /*1330*/  ULEA UR12, UR13, UR12, 0x18 ;  /* 0x0000000c0d0c7291 */ /* 0x000fe4000f8ec0ff */
[----:B------:R-:W-:Y:S01]  /*1340*/  ULOP3.LUT UP0, URZ, UR16, 0xf, URZ, 0xc0, !UPT ;  /* 0x0000000f10ff7892 */ /* 0x000fe2000f80c0ff */
[----:B-----5:R-:W-:-:S05]  /*1350*/  SHF.L.U32 R51, R51, 0x10, RZ ;  /* 0x0000001033337819 */ /* 0x020fca00000006ff */
[----:B------:R0:W-:Y:S01]  /*1360*/  STS [R4], R51 ;  /* 0x0000003304007388 */ /* 0x0001e20000000800 */
[----:B---3--:R-:W-:Y:S02]  /*1370*/  SHF.L.U32 R5, R17, 0x10, RZ ;  /* 0x0000001011057819 */ /* 0x008fe400000006ff */
[----:B----4-:R-:W-:-:S03]  /*1380*/  SHF.L.U32 R17, R7, 0x10, RZ ;  /* 0x0000001007117819 */ /* 0x010fc600000006ff */
[----:B------:R0:W-:Y:S01]  /*1390*/  STS [R6], R5 ;  /* 0x0000000506007388 */ /* 0x0001e20000000800 */
[----:B------:R-:W-:-:S03]  /*13a0*/  SHF.L.U32 R49, R9, 0x10, RZ ;  /* 0x0000001009317819 */ /* 0x000fc600000006ff */
[----:B------:R0:W-:Y:S01]  /*13b0*/  STS [R8], R17 ;  /* 0x0000001108007388 */ /* 0x0001e20000000800 */
[----:B------:R-:W-:-:S03]  /*13c0*/  SHF.L.U32 R48, R11, 0x10, RZ ;  /* 0x000000100b307819 */ /* 0x000fc600000006ff */
[----:B------:R0:W-:Y:S04]  /*13d0*/  STS [R10], R49 ;  /* 0x000000310a007388 */ /* 0x0001e80000000800 */
[----:B------:R0:W-:Y:S04]  /*13e0*/  STS [R21], R48 ;  /* 0x0000003015007388 */ /* 0x0001e80000000800 */
[----:B--2---:R0:W-:Y:S01]  /*13f0*/  STS [R145], R20 ;  /* 0x0000001491007388 */ /* 0x0041e20000000800 */
[----:B------:R-:W-:Y:S06]  /*1400*/  BAR.SYNC.DEFER_BLOCKING 0x0 ;  /* 0x0000000000007b1d */ /* 0x000fec0000010000 */
[----:B------:R-:W1:Y:S04]  /*1410*/  LDS.128 R136, [UR12+0x600] ;  /* 0x0006000cff887984 */ /* 0x000e680008000c00 */
[----:B------:R-:W2:Y:S04]  /*1420*/  LDS.128 R140, [UR12+0x610] ;  /* 0x0006100cff8c7984 */ /* 0x000ea80008000c00 */
[----:B------:R-:W3:Y:S01]  /*1430*/  LDS.128 R152, [UR12+0x620] ;  /* 0x0006200cff987984 */ /* 0x000ee20008000c00 */
[----:B0-----:R-:W-:Y:S05]  /*1440*/  BRA.U UP0, `(.L_x_4) ;  /* 0x0000000100707547 */ /* 0x001fea000b800000 */
[----:B------:R-:W0:Y:S01]  /*1450*/  S2R R6, SR_TID.X ;  /* 0x0000000000067919 */ /* 0x000e220000002100 */
[----:B------:R-:W4:Y:S01]  /*1460*/  S2UR UR6, SR_CTAID.Y ;  /* 0x00000000000679c3 */ /* 0x000f220000002600 */
[----:B------:R-:W-:Y:S01]  /*1470*/  UIADD3 UR5, UPT, UPT, UR17, -0x100, URZ ;  /* 0xffffff0011057890 */ /* 0x000fe2000fffe0ff */
[----:B------:R-:W-:Y:S01]  /*1480*/  HFMA2 R7, -RZ, RZ, 0, 0 ;  /* 0x00000000ff077431 */ /* 0x000fe200000001ff */
[----:B------:R-:W4:Y:S02]  /*1490*/  S2R R5, SR_CTAID.X ;  /* 0x0000000000057919 */ /* 0x000f240000002500 */
[----:B------:R-:W-:-:S03]  /*14a0*/  ULOP3.LUT UR5, UR5, 0x7ffff000, URZ, 0xc0, !UPT ;  /* 0x7ffff00005057892 */ /* 0x000fc6000f8ec0ff */
[----:B------:R-:W4:Y:S03]  /*14b0*/  LDC R0, c[0x0][0x384] ;  /* 0x0000e100ff007b82 */ /* 0x000f260000000800 */
[----:B0-----:R-:W-:Y:S01]  /*14c0*/  LEA R6, R6, UR5, 0x6 ;  /* 0x0000000506067c11 */ /* 0x001fe2000f8e30ff */
[----:B----4-:R-:W-:-:S04]  /*14d0*/  IMAD R5, R0, UR6, R5 ;  /* 0x0000000600057c24 */ /* 0x010fc8000f8e0205 */
[----:B------:R-:W-:-:S03]  /*14e0*/  IMAD.WIDE R6, R5, UR4, R6 ;  /* 0x0000000405067c25 */ /* 0x000fc6000f8e0206 */
[----:B------:R-:W-:-:S04]  /*14f0*/  LEA R4, P0, R6, UR18, 0x2 ;  /* 0x0000001206047c11 */ /* 0x000fc8000f8010ff */
[----:B------:R-:W-:-:S05]  /*1500*/  LEA.HI.X R5, R6, UR19, R7, 0x2, P0 ;  /* 0x0000001306057c11 */ /* 0x000fca00080f1407 */
[----:B------:R0:W5:Y:S04]  /*1510*/  LDG.E.128.CONSTANT R132, desc[UR14][R4.64] ;  /* 0x0000000e04847981 */ /* 0x000168000c1e9d00 */
        /* <DEDUP_REMOVED lines=14> */
[----:B------:R0:W5:Y:S02]  /*1600*/  LDG.E.128.CONSTANT R68, desc[UR14][R4.64+0xf0] ;  /* 0x0000f00e04447981 */ /* 0x000164000c1e9d00 */
.L_x_4:
[----:B-1---5:R-:W-:Y:S01]  /*1610*/  FFMA R0, R136, R132, RZ ;  /* 0x0000008488007223 */ /* 0x022fe200000000ff */
[----:B------:R-:W1:Y:S01]  /*1620*/  LDS.128 R148, [UR12+0x630] ;  /* 0x0006300cff947984 */ /* 0x000e620008000c00 */
[----:B------:R-:W4:Y:S01]  /*1630*/  LDC.64 R38, c[0x0][0x3d8] ;  /* 0x0000f600ff267b82 */ /* 0x000f220000000a00 */
[----:B------:R-:W-:Y:S01]  /*1640*/  BSSY.RECONVERGENT B0, `(.L_x_5) ;  /* 0x000005b000007945 */ /* 0x000fe20003800200 */
[----:B0-----:R-:W-:Y:S01]  /*1650*/  FFMA R5, R133, R137, R0 ;  /* 0x0000008985057223 */ /* 0x001fe20000000000 */
[----:B------:R-:W0:Y:S03]  /*1660*/  LDS.128 R32, [UR12+0x640] ;  /* 0x0006400cff207984 */ /* 0x000e260008000c00 */
[----:B------:R-:W-:Y:S01]  /*1670*/  FFMA R0, R134, R138, R5 ;  /* 0x0000008a86007223 */ /* 0x000fe20000000005 */
[----:B------:R-:W0:Y:S03]  /*1680*/  LDS.128 R8, [UR12+0x650] ;  /* 0x0006500cff087984 */ /* 0x000e260008000c00 */
[----:B------:R-:W-:Y:S01]  /*1690*/  FFMA R5, R135, R139, R0 ;  /* 0x0000008b87057223 */ /* 0x000fe20000000000 */
[----:B------:R-:W0:Y:S03]  /*16a0*/  LDS.128 R52, [UR12+0x660] ;  /* 0x0006600cff347984 */ /* 0x000e260008000c00 */
[----:B--2---:R-:W-:Y:S01]  /*16b0*/  FFMA R0, R140, R88, R5 ;  /* 0x000000588c007223 */ /* 0x004fe20000000005 */
[----:B------:R-:W-:Y:S03]  /*16c0*/  LDS.128 R128, [UR12+0x680] ;  /* 0x0006800cff807984 */ /* 0x000fe60008000c00 */
[----:B------:R-:W-:Y:S01]  /*16d0*/  FFMA R5, R89, R141, R0 ;  /* 0x0000008d59057223 */ /* 0x000fe20000000000 */
[----:B------:R-:W-:Y:S03]  /*16e0*/  LDS.128 R116, [UR12+0x690] ;  /* 0x0006900cff747984 */ /* 0x000fe60008000c00 */
[----:B------:R-:W-:Y:S01]  /*16f0*/  FFMA R0, R90, R142, R5 ;  /* 0x0000008e5a007223 */ /* 0x000fe20000000005 */
[----:B------:R-:W-:Y:S01]  /*1700*/  LDS.128 R28, [UR12+0x6a0] ;  /* 0x0006a00cff1c7984 */ /* 0x000fe20008000c00 */
[----:B----4-:R-:W-:-:S04]  /*1710*/  IMAD.WIDE R38, R42, 0x2, R38 ;  /* 0x000000022a267825 */ /* 0x010fc800078e0226 */
[----:B------:R-:W-:Y:S01]  /*1720*/  FFMA R5, R91, R143, R0 ;  /* 0x0000008f5b057223 */ /* 0x000fe20000000000 */
[----:B------:R-:W-:Y:S03]  /*1730*/  LDS.128 R24, [UR12+0x6b0] ;  /* 0x0006b00cff187984 */ /* 0x000fe60008000c00 */
[----:B---3--:R-:W-:Y:S01]  /*1740*/  FFMA R0, R152, R104, R5 ;  /* 0x0000006898007223 */ /* 0x008fe20000000005 */
[----:B------:R-:W-:Y:S03]  /*1750*/  LDS.128 R144, [UR12+0x6d0] ;  /* 0x0006d00cff907984 */ /* 0x000fe60008000c00 */
[----:B------:R-:W-:Y:S01]  /*1760*/  FFMA R5, R105, R153, R0 ;  /* 0x0000009969057223 */ /* 0x000fe20000000000 */
[----:B------:R-:W-:Y:S03]  /*1770*/  LDS.128 R100, [UR12+0x6e0] ;  /* 0x0006e00cff647984 */ /* 0x000fe60008000c00 */
[----:B------:R-:W-:Y:S01]  /*1780*/  FFMA R0, R106, R154, R5 ;  /* 0x0000009a6a007223 */ /* 0x000fe20000000005 */
[----:B------:R-:W-:Y:S03]  /*1790*/  LDS.128 R84, [UR12+0x6f0] ;  /* 0x0006f00cff547984 */ /* 0x000fe60008000c00 */
[----:B------:R-:W-:-:S04]  /*17a0*/  FFMA R5, R107, R155, R0 ;  /* 0x0000009b6b057223 */ /* 0x000fc80000000000 */
[----:B-1----:R-:W-:-:S04]  /*17b0*/  FFMA R0, R148, R96, R5 ;  /* 0x0000006094007223 */ /* 0x002fc80000000005 */
[----:B------:R-:W-:-:S04]  /*17c0*/  FFMA R5, R97, R149, R0 ;  /* 0x0000009561057223 */ /* 0x000fc80000000000 */
[----:B------:R-:W-:-:S04]  /*17d0*/  FFMA R0, R98, R150, R5 ;  /* 0x0000009662007223 */ /* 0x000fc80000000005 */
[----:B------:R-:W-:-:S04]  /*17e0*/  FFMA R5, R99, R151, R0 ;  /* 0x0000009763057223 */ /* 0x000fc80000000000 */
[----:B0-----:R-:W-:Y:S02]  /*17f0*/  FFMA R0, R32, R120, R5 ;  /* 0x0000007820007223 */ /* 0x001fe40000000005 */
[----:B------:R-:W0:Y:S02]  /*1800*/  LDS.128 R4, [UR12+0x670] ;  /* 0x0006700cff047984 */ /* 0x000e240008000c00 */
[----:B------:R-:W-:-:S04]  /*1810*/  FFMA R21, R121, R33, R0 ;  /* 0x0000002179157223 */ /* 0x000fc80000000000 */
        /* <DEDUP_REMOVED lines=10> */
[----:B0-----:R-:W-:-:S04]  /*18c0*/  FFMA R0, R4, R80, R21 ;  /* 0x0000005004007223 */ /* 0x001fc80000000015 */
        /* <DEDUP_REMOVED lines=11> */
[----:B------:R-:W-:Y:S02]  /*1980*/  FFMA R0, R28, R76, R21 ;  /* 0x0000004c1c007223 */ /* 0x000fe40000000015 */
        /* <DEDUP_REMOVED lines=23> */
[----:B------:R-:W-:-:S05]  /*1b00*/  FFMA R0, R71, R87, R0 ;  /* 0x0000005747007223 */ /* 0x000fca0000000000 */
[----:B------:R-:W-:-:S05]  /*1b10*/  F2FP.BF16.F32.PACK_AB R0, RZ, R0 ;  /* 0x00000000ff00723e */ /* 0x000fca00000010ff */
[----:B------:R0:W-:Y:S02]  /*1b20*/  STG.E.U16 desc[UR14][R38.64], R0 ;  /* 0x0000000026007986 */ /* 0x0001e4000c10150e */
[----:B0-----:R-:W-:-:S04]  /*1b30*/  IADD3 R0, PT, PT, R43, 0x1800000, RZ ;  /* 0x018000002b007810 */ /* 0x001fc80007ffe0ff */
[----:B------:R-:W-:-:S04]  /*1b40*/  LOP3.LUT R0, R0, 0x7f800000, RZ, 0xc0, !PT ;  /* 0x7f80000000007812 */ /* 0x000fc800078ec0ff */
[----:B------:R-:W-:-:S13]  /*1b50*/  ISETP.GT.U32.AND P0, PT, R0, 0x1ffffff, PT ;  /* 0x01ffffff0000780c */ /* 0x000fda0003f04070 */
[----:B------:R-:W-:Y:S05]  /*1b60*/  @P0 BRA `(.L_x_6) ;  /* 0x0000000000100947 */ /* 0x000fea0003800000 */
[----:B------:R-:W-:Y:S02]  /*1b70*/  MOV R0, R43 ;  /* 0x0000002b00007202 */ /* 0x000fe40000000f00 */
[----:B------:R-:W-:-:S07]  /*1b80*/  MOV R38, 0x1ba0 ;  /* 0x00001ba000267802 */ /* 0x000fce0000000f00 */
[----:B------:R-:W-:Y:S05]  /*1b90*/  CALL.REL.NOINC `($__internal_0_$__cuda_sm20_rcp_rn_f32_slowpath) ;  /* 0x0000005c00287944 */ /* 0x000fea0003c00000 */
[----:B------:R-:W-:Y:S05]  /*1ba0*/  BRA `(.L_x_7) ;  /* 0x0000000000107947 */ /* 0x000fea0003800000 */
.L_x_6:
[----:B------:R-:W0:Y:S02]  /*1bb0*/  MUFU.RCP R0, R43 ;  /* 0x0000002b00007308 */ /* 0x000e240000001000 */
[----:B0-----:R-:W-:-:S04]  /*1bc0*/  FFMA R38, R43, R0, -1 ;  /* 0xbf8000002b267423 */ /* 0x001fc80000000000 */
[----:B------:R-:W-:-:S04]  /*1bd0*/  FADD.FTZ R38, -R38, -RZ ;  /* 0x800000ff26267221 */ /* 0x000fc80000010100 */
[----:B------:R-:W-:-:S07]  /*1be0*/  FFMA R0, R0, R38, R0 ;  /* 0x0000002600007223 */ /* 0x000fce0000000000 */
.L_x_7:
[----:B------:R-:W-:Y:S05]  /*1bf0*/  BSYNC.RECONVERGENT B0 ;  /* 0x0000000000007941 */ /* 0x000fea0003800200 */
.L_x_5:
[----:B------:R-:W2:Y:S04]  /*1c00*/  LDL.LU R201, [R1+0x1c] ;  /* 0x00001c0001c97983 */ /* 0x000ea80000300800 */
[----:B------:R-:W3:Y:S04]  /*1c10*/  LDL.LU R200, [R1+0x20] ;  /* 0x0000200001c87983 */ /* 0x000ee80000300800 */
[----:B------:R-:W4:Y:S04]  /*1c20*/  LDL.LU R199, [R1+0x18] ;  /* 0x0000180001c77983 */ /* 0x000f280000300800 */
[----:B------:R-:W5:Y:S04]  /*1c30*/  LDL.LU R198, [R1+0xc] ;  /* 0x00000c0001c67983 */ /* 0x000f680000300800 */
[----:B------:R-:W5:Y:S04]  /*1c40*/  LDL.LU R38, [R1+0x10] ;  /* 0x0000100001267983 */ /* 0x000f680000300800 */
[----:B------:R-:W5:Y:S04]  /*1c50*/  LDL.LU R39, [R1+0x14] ;  /* 0x0000140001277983 */ /* 0x000f680000300800 */
[----:B------:R-:W5:Y:S04]  /*1c60*/  LDL.LU R197, [R1+0x8] ;  /* 0x0000080001c57983 */ /* 0x000f680000300800 */
[----:B------:R-:W5:Y:S04]  /*1c70*/  LDL.LU R196, [R1] ;  /* 0x0000000001c47983 */ /* 0x000f680000300800 */
[----:B------:R-:W5:Y:S01]  /*1c80*/  LDL.LU R195, [R1+0x4] ;  /* 0x0000040001c37983 */ /* 0x000f620000300800 */
[----:B------:R-:W0:Y:S01]  /*1c90*/  S2UR UR6, SR_CgaCtaId ;  /* 0x00000000000679c3 */ /* 0x000e220000008800 */
[----:B------:R-:W-:Y:S01]  /*1ca0*/  UMOV UR5, 0x400 ;  /* 0x0000040000057882 */ /* 0x000fe20000000000 */
[C---:B------:R-:W-:Y:S01]  /*1cb0*/  FFMA R16, R181.reuse, R136, R16 ;  /* 0x00000088b5107223 */ /* 0x040fe20000000010 */
[C---:B------:R-:W-:Y:S01]  /*1cc0*/  FFMA R40, R181.reuse, R139, R40 ;  /* 0x0000008bb5287223 */ /* 0x040fe20000000028 */
[C---:B------:R-:W-:Y:S01]  /*1cd0*/  FFMA R15, R181.reuse, R148, R15 ;  /* 0x00000094b50f7223 */ /* 0x040fe2000000000f */
[C---:B------:R-:W-:Y:S01]  /*1ce0*/  FFMA R148, R181.reuse, R150, R245 ;  /* 0x00000096b5947223 */ /* 0x040fe200000000f5 */
[C---:B------:R-:W-:Y:S01]  /*1cf0*/  FFMA R150, R181.reuse, R34, R193 ;  /* 0x00000022b5967223 */ /* 0x040fe200000000c1 */
[C---:B------:R-:W-:Y:S01]  /*1d00*/  FFMA R34, R181.reuse, R11, R190 ;  /* 0x0000000bb5227223 */ /* 0x040fe200000000be */
[C---:B------:R-:W-:Y:S01]  /*1d10*/  FFMA R36, R181.reuse, R155, R36 ;  /* 0x0000009bb5247223 */ /* 0x040fe20000000024 */
[C---:B------:R-:W-:Y:S01]  /*1d20*/  FFMA R149, R181.reuse, R149, R206 ;  /* 0x00000095b5957223 */ /* 0x040fe200000000ce */
[----:B0-----:R-:W-:Y:S01]  /*1d30*/  ULEA UR7, UR6, UR5, 0x18 ;  /* 0x0000000506077291 */ /* 0x001fe2000f8ec0ff */
        /* <DEDUP_REMOVED lines=8> */
[----:B------:R-:W-:Y:S01]  /*1dc0*/  LDS.128 R4, [UR7+0x700] ;  /* 0x00070007ff047984 */ /* 0x000fe20008000c00 */
[C---:B------:R-:W-:Y:S01]  /*1dd0*/  FFMA R169, R181.reuse, R129, R169 ;  /* 0x00000081b5a97223 */ /* 0x040fe200000000a9 */
[C---:B------:R-:W-:Y:S01]  /*1de0*/  FFMA R168, R181.reuse, R130, R168 ;  /* 0x00000082b5a87223 */ /* 0x040fe200000000a8 */
[C---:B------:R-:W-:Y:S01]  /*1df0*/  FFMA R167, R181.reuse, R131, R167 ;  /* 0x00000083b5a77223 */ /* 0x040fe200000000a7 */
[C---:B------:R-:W-:Y:S01]  /*1e00*/  FFMA R165, R181.reuse, R116, R165 ;  /* 0x00000074b5a57223 */ /* 0x040fe200000000a5 */
[----:B------:R-:W0:Y:S01]  /*1e10*/  LDS.128 R128, [UR7+0x310] ;  /* 0x00031007ff807984 */ /* 0x000e220008000c00 */
        /* <DEDUP_REMOVED lines=29> */
[----:B------:R-:W-:Y:S01]  /*1ff0*/  FFMA R26, R181, R26, R172 ;  /* 0x0000001ab51a7223 */ /* 0x000fe200000000ac */
[----:B------:R-:W5:Y:S01]  /*2000*/  LDL.LU R206, [R1+0x54] ;  /* 0x0000540001ce7983 */ /* 0x000f620000300800 */
[C---:B0-----:R-:W-:Y:S01]  /*2010*/  FFMA R90, -R51.reuse, R130, R90 ;  /* 0x00000082335a7223 */ /* 0x041fe2000000015a */
[----:B------:R-:W-:Y:S01]  /*2020*/  FFMA R147, -R51, R128, R88 ;  /* 0x0000008033937223 */ /* 0x000fe20000000158 */
[C---:B------:R-:W-:Y:S01]  /*2030*/  FFMA R31, R181.reuse, R25, R173 ;  /* 0x00000019b51f7223 */ /* 0x040fe200000000ad */
[C---:B------:R-:W-:Y:S01]  /*2040*/  FFMA R25, R181.reuse, R146, R179 ;  /* 0x00000092b5197223 */ /* 0x040fe200000000b3 */
[----:B------:R-:W5:Y:S01]  /*2050*/  LDL.LU R245, [R1+0x68] ;  /* 0x0000680001f57983 */ /* 0x000f620000300800 */
[C---:B--2---:R-:W-:Y:S01]  /*2060*/  FFMA R137, R181.reuse, R137, R201 ;  /* 0x00000089b5897223 */ /* 0x044fe200000000c9 */
[C---:B---3--:R-:W-:Y:S01]  /*2070*/  FFMA R136, R181.reuse, R138, R200 ;  /* 0x0000008ab5887223 */ /* 0x048fe200000000c8 */
[C---:B----4-:R-:W-:Y:S01]  /*2080*/  FFMA R138, R181.reuse, R140, R199 ;  /* 0x0000008cb58a7223 */ /* 0x050fe200000000c7 */
[C---:B-----5:R-:W-:Y:S01]  /*2090*/  FFMA R139, R181.reuse, R141, R198 ;  /* 0x0000008db58b7223 */ /* 0x060fe200000000c6 */
[C---:B------:R-:W-:Y:S01]  /*20a0*/  FFMA R38, R181.reuse, R142, R38 ;  /* 0x0000008eb5267223 */ /* 0x040fe20000000026 */
[C---:B------:R-:W-:Y:S01]  /*20b0*/  FFMA R39, R181.reuse, R143, R39 ;  /* 0x0000008fb5277223 */ /* 0x040fe20000000027 */
[C---:B------:R-:W-:Y:S01]  /*20c0*/  FFMA R140, R181.reuse, R152, R197 ;  /* 0x00000098b58c7223 */ /* 0x040fe200000000c5 */
[C---:B------:R-:W-:Y:S01]  /*20d0*/  FFMA R152, R181.reuse, R8, R191 ;  /* 0x00000008b5987223 */ /* 0x040fe200000000bf */
[C---:B------:R-:W-:Y:S01]  /*20e0*/  FFMA R142, R181.reuse, R153, R196 ;  /* 0x00000099b58e7223 */ /* 0x040fe200000000c4 */
[C---:B------:R-:W-:Y:S01]  /*20f0*/  FFMA R153, R181.reuse, R10, R189 ;  /* 0x0000000ab5997223 */ /* 0x040fe200000000bd */
[C---:B------:R-:W-:Y:S01]  /*2100*/  FFMA R141, R181.reuse, R154, R195 ;  /* 0x0000009ab58d7223 */ /* 0x040fe200000000c3 */
[----:B------:R-:W-:-:S02]  /*2110*/  FFMA R154, R181, R9, R188 ;  /* 0x00000009b59a7223 */ /* 0x000fc400000000bc */
[----:B------:R-:W0:Y:S01]  /*2120*/  LDS.128 R8, [UR7+0x300] ;  /* 0x00030007ff087984 */ /* 0x000e220008000c00 */
[C---:B------:R-:W-:Y:S01]  /*2130*/  FFMA R143, R181.reuse, R151, R247 ;  /* 0x00000097b58f7223 */ /* 0x040fe200000000f7 */
[C---:B------:R-:W-:Y:S01]  /*2140*/  FFMA R151, R181.reuse, R33, R192 ;  /* 0x00000021b5977223 */ /* 0x040fe200000000c0 */
[----:B------:R-:W-:Y:S01]  /*2150*/  FFMA R33, R181, R55, R187 ;  /* 0x00000037b5217223 */ /* 0x000fe200000000bb */
[----:B------:R-:W2:Y:S04]  /*2160*/  LDL.LU R247, [R1+0x78] ;  /* 0x0000780001f77983 */ /* 0x000ea80000300800 */
[----:B------:R-:W1:Y:S04]  /*2170*/  LDS.128 R52, [UR7+0xf0] ;  /* 0x0000f007ff347984 */ /* 0x000e680008000c00 */
[----:B------:R-:W3:Y:S04]  /*2180*/  LDL.LU R192, [R1+0xac] ;  /* 0x0000ac0001c07983 */ /* 0x000ee80000300800 */
[----:B------:R-:W4:Y:S04]  /*2190*/  LDL.LU R193, [R1+0xb8] ;  /* 0x0000b80001c17983 */ /* 0x000f280000300800 */
[----:B------:R-:W5:Y:S04]  /*21a0*/  LDL.LU R194, [R1+0xc4] ;  /* 0x0000c40001c27983 */ /* 0x000f680000300800 */
[----:B------:R-:W2:Y:S04]  /*21b0*/  LDL.LU R191, [R1+0xa8] ;  /* 0x0000a80001bf7983 */ /* 0x000ea80000300800 */
[----:B------:R-:W3:Y:S04]  /*21c0*/  LDL.LU R188, [R1+0xec] ;  /* 0x0000ec0001bc7983 */ /* 0x000ee80000300800 */
[----:B------:R-:W3:Y:S04]  /*21d0*/  LDL.LU R189, [R1+0xf4] ;  /* 0x0000f40001bd7983 */ /* 0x000ee80000300800 */
[----:B------:R-:W3:Y:S01]  /*21e0*/  LDL.LU R190, [R1+0xfc] ;  /* 0x0000fc0001be7983 */ /* 0x000ee20000300800 */
[----:B0-----:R-:W-:Y:S01]  /*21f0*/  FFMA R50, R8, R16, RZ ;  /* 0x0000001008327223 */ /* 0x001fe200000000ff */
[----:B------:R-:W-:-:S02]  /*2200*/  FFMA R144, -R51, R9, R133 ;  /* 0x0000000933907223 */ /* 0x000fc40000000185 */
[----:B------:R-:W4:Y:S01]  /*2210*/  LDL.LU R186, [R1+0x100] ;  /* 0x0001000001ba7983 */ /* 0x000f220000300800 */
[----:B------:R-:W-:Y:S01]  /*2220*/  FFMA R145, R137, R9, R50 ;  /* 0x0000000989917223 */ /* 0x000fe20000000032 */
[----:B-1----:R-:W-:-:S03]  /*2230*/  FFMA R174, R48, R54, R174 ;  /* 0x0000003630ae7223 */ /* 0x002fc600000000ae */
[----:B------:R-:W-:Y:S01]  /*2240*/  FFMA R145, R136, R10, R145 ;  /* 0x0000000a88917223 */ /* 0x000fe20000000091 */
[----:B------:R-:W-:Y:S01]  /*2250*/  FFMA R54, R4, R16, RZ ;  /* 0x0000001004367223 */ /* 0x000fe200000000ff */
[C---:B------:R-:W-:Y:S01]  /*2260*/  FFMA R177, R48.reuse, R52, R177 ;  /* 0x0000003430b17223 */ /* 0x040fe200000000b1 */
[----:B------:R-:W-:Y:S01]  /*2270*/  FFMA R178, R48, R53, R178 ;  /* 0x0000003530b27223 */ /* 0x000fe200000000b2 */
[-C--:B------:R-:W-:Y:S01]  /*2280*/  FFMA R145, R40, R11.reuse, R145 ;  /* 0x0000000b28917223 */ /* 0x080fe20000000091 */
[C---:B------:R-:W-:Y:S01]  /*2290*/  FFMA R50, -R51.reuse, R8, R132 ;  /* 0x0000000833327223 */ /* 0x040fe20000000184 */
[C---:B------:R-:W-:Y:S01]  /*22a0*/  FFMA R53, -R51.reuse, R10, R134 ;  /* 0x0000000a33357223 */ /* 0x040fe20000000186 */
[----:B------:R-:W-:Y:S01]  /*22b0*/  FFMA R52, -R51, R11, R135 ;  /* 0x0000000b33347223 */ /* 0x000fe20000000187 */
[----:B------:R-:W-:Y:S01]  /*22c0*/  FFMA R132, R128, R138, R145 ;  /* 0x0000008a80847223 */ /* 0x000fe20000000091 */
[----:B------:R-:W0:Y:S01]  /*22d0*/  LDS.128 R8, [UR7+0x330] ;  /* 0x00033007ff087984 */ /* 0x000e220008000c00 */
[----:B------:R-:W-:Y:S01]  /*22e0*/  FFMA R133, R137, R5, R54 ;  /* 0x0000000589857223 */ /* 0x000fe20000000036 */
[-C--:B------:R-:W-:Y:S01]  /*22f0*/  FFMA R128, -R51, R129.reuse, R89 ;  /* 0x0000008133807223 */ /* 0x080fe20000000159 */
[----:B------:R-:W-:Y:S01]  /*2300*/  FFMA R135, R139, R129, R132 ;  /* 0x000000818b877223 */ /* 0x000fe20000000084 */
[----:B------:R-:W-:Y:S01]  /*2310*/  FFMA R144, -R49, R5, R144 ;  /* 0x0000000531907223 */ /* 0x000fe20000000190 */
[----:B------:R-:W-:Y:S01]  /*2320*/  FFMA R89, R136, R6, R133 ;  /* 0x0000000688597223 */ /* 0x000fe20000000085 */
[----:B------:R-:W5:Y:S01]  /*2330*/  LDL.LU R187, [R1+0x110] ;  /* 0x0001100001bb7983 */ /* 0x000f620000300800 */
[----:B------:R-:W-:-:S02]  /*2340*/  FFMA R130, R38, R130, R135 ;  /* 0x0000008226827223 */ /* 0x000fc40000000087 */
[----:B------:R-:W-:Y:S01]  /*2350*/  FFMA R89, R40, R7, R89 ;  /* 0x0000000728597223 */ /* 0x000fe20000000059 */
[----:B------:R-:W1:Y:S01]  /*2360*/  LDS.128 R132, [UR7+0x730] ;  /* 0x00073007ff847984 */ /* 0x000e620008000c00 */
[----:B------:R-:W-:Y:S02]  /*2370*/  FFMA R145, -R49, R4, R50 ;  /* 0x0000000431917223 */ /* 0x000fe40000000132 */
[----:B------:R-:W-:Y:S01]  /*2380*/  FFMA R4, R116, R138, R89 ;  /* 0x0000008a74047223 */ /* 0x000fe20000000059 */
[-C--:B------:R-:W-:Y:S01]  /*2390*/  FFMA R54, -R51, R131.reuse, R91 ;  /* 0x0000008333367223 */ /* 0x080fe2000000015b */
[----:B------:R-:W-:Y:S01]  /*23a0*/  FFMA R91, R39, R131, R130 ;  /* 0x00000083275b7223 */ /* 0x000fe20000000082 */
[C---:B------:R-:W-:Y:S01]  /*23b0*/  FFMA R131, -R49.reuse, R6, R53 ;  /* 0x0000000631837223 */ /* 0x040fe20000000135 */
[----:B------:R-:W-:Y:S01]  /*23c0*/  FFMA R130, -R49, R7, R52 ;  /* 0x0000000731827223 */ /* 0x000fe20000000134 */
[----:B------:R-:W-:Y:S01]  /*23d0*/  FFMA R53, R139, R117, R4 ;  /* 0x000000758b357223 */ /* 0x000fe20000000004 */
[----:B------:R-:W-:Y:S01]  /*23e0*/  FFMA R91, R100, R140, R91 ;  /* 0x0000008c645b7223 */ /* 0x000fe2000000005b */
[----:B------:R-:W1:Y:S02]  /*23f0*/  LDS.128 R4, [UR7+0x340] ;  /* 0x00034007ff047984 */ /* 0x000e640008000c00 */
[-C--:B------:R-:W-:Y:S01]  /*2400*/  FFMA R50, R38, R118.reuse, R53 ;  /* 0x0000007626327223 */ /* 0x080fe20000000035 */
[C---:B------:R-:W-:Y:S01]  /*2410*/  FFMA R118, -R49.reuse, R118, R90 ;  /* 0x0000007631767223 */ /* 0x040fe2000000015a */
[----:B------:R-:W-:Y:S01]  /*2420*/  FFMA R52, R142, R101, R91 ;  /* 0x000000658e347223 */ /* 0x000fe2000000005b */
[C---:B------:R-:W-:Y:S01]  /*2430*/  FFMA R129, -R49.reuse, R116, R147 ;  /* 0x0000007431817223 */ /* 0x040fe20000000193 */
[----:B------:R-:W1:Y:S01]  /*2440*/  LDS.128 R88, [UR7+0x740] ;  /* 0x00074007ff587984 */ /* 0x000e620008000c00 */
[-C--:B------:R-:W-:Y:S01]  /*2450*/  FFMA R116, -R49, R119.reuse, R54 ;  /* 0x0000007731747223 */ /* 0x080fe20000000136 */
[----:B------:R-:W-:Y:S01]  /*2460*/  FFMA R119, R39, R119, R50 ;  /* 0x0000007727777223 */ /* 0x000fe20000000032 */
[----:B------:R-:W-:Y:S01]  /*2470*/  FFMA R53, R141, R102, R52 ;  /* 0x000000668d357223 */ /* 0x000fe20000000034 */
[C---:B------:R-:W-:Y:S01]  /*2480*/  FFMA R54, -R51.reuse, R100, R104 ;  /* 0x0000006433367223 */ /* 0x040fe20000000168 */
[C---:B0-----:R-:W-:Y:S01]  /*2490*/  FFMA R96, -R51.reuse, R8, R96 ;  /* 0x0000000833607223 */ /* 0x041fe20000000160 */
[----:B------:R-:W-:Y:S01]  /*24a0*/  FFMA R119, R84, R140, R119 ;  /* 0x0000008c54777223 */ /* 0x000fe20000000077 */
[C---:B------:R-:W-:Y:S01]  /*24b0*/  FFMA R50, -R51.reuse, R101, R105 ;  /* 0x0000006533327223 */ /* 0x040fe20000000169 */
[C---:B------:R-:W-:Y:S01]  /*24c0*/  FFMA R52, -R51.reuse, R102, R106 ;  /* 0x0000006633347223 */ /* 0x040fe2000000016a */
[-C--:B------:R-:W-:Y:S01]  /*24d0*/  FFMA R104, -R51, R103.reuse, R107 ;  /* 0x0000006733687223 */ /* 0x080fe2000000016b */
[----:B------:R-:W-:Y:S01]  /*24e0*/  FFMA R53, R36, R103, R53 ;  /* 0x0000006724357223 */ /* 0x000fe20000000035 */
[-C--:B------:R-:W-:Y:S01]  /*24f0*/  FFMA R106, R142, R85.reuse, R119 ;  /* 0x000000558e6a7223 */ /* 0x080fe20000000077 */
[----:B------:R-:W0:Y:S01]  /*2500*/  LDS.128 R100, [UR7+0x350] ;  /* 0x00035007ff647984 */ /* 0x000e220008000c00 */
[C---:B------:R-:W-:Y:S01]  /*2510*/  FFMA R54, -R49.reuse, R84, R54 ;  /* 0x0000005431367223 */ /* 0x040fe20000000136 */
[----:B------:R-:W-:Y:S01]  /*2520*/  FFMA R50, -R49, R85, R50 ;  /* 0x0000005531327223 */ /* 0x000fe20000000132 */
[-C--:B------:R-:W-:Y:S01]  /*2530*/  FFMA R85, R141, R86.reuse, R106 ;  /* 0x000000568d557223 */ /* 0x080fe2000000006a */
[----:B------:R-:W-:Y:S01]  /*2540*/  FFMA R84, R8, R15, R53 ;  /* 0x0000000f08547223 */ /* 0x000fe20000000035 */
[C---:B------:R-:W-:Y:S01]  /*2550*/  FFMA R52, -R49.reuse, R86, R52 ;  /* 0x0000005631347223 */ /* 0x040fe20000000134 */
[-C--:B------:R-:W-:Y:S01]  /*2560*/  FFMA R53, -R49, R87.reuse, R104 ;  /* 0x0000005731357223 */ /* 0x080fe20000000168 */
[----:B------:R-:W-:Y:S01]  /*2570*/  FFMA R105, R36, R87, R85 ;  /* 0x0000005724697223 */ /* 0x000fe20000000055 */
[----:B------:R-:W-:Y:S01]  /*2580*/  FFMA R107, R149, R9, R84 ;  /* 0x00000009956b7223 */ /* 0x000fe20000000054 */
[CC--:B------:R-:W-:Y:S01]  /*2590*/  FFMA R98, -R51.reuse, R10.reuse, R98 ;  /* 0x0000000a33627223 */ /* 0x0c0fe20000000162 */
[----:B------:R-:W0:Y:S01]  /*25a0*/  LDS.128 R84, [UR7+0x750] ;  /* 0x00075007ff547984 */ /* 0x000e220008000c00 */
[----:B-1----:R-:W-:Y:S01]  /*25b0*/  FFMA R8, R132, R15, R105 ;  /* 0x0000000f84087223 */ /* 0x002fe20000000069 */
[C---:B------:R-:W-:Y:S01]  /*25c0*/  FFMA R146, R148.reuse, R10, R107 ;  /* 0x0000000a94927223 */ /* 0x040fe2000000006b */
[C---:B------:R-:W-:Y:S01]  /*25d0*/  FFMA R104, -R51.reuse, R9, R97 ;  /* 0x0000000933687223 */ /* 0x040fe20000000161 */
[----:B------:R-:W-:Y:S01]  /*25e0*/  FFMA R106, -R51, R11, R99 ;  /* 0x0000000b336a7223 */ /* 0x000fe20000000163 */
[----:B------:R-:W-:Y:S01]  /*25f0*/  FFMA R97, R149, R133, R8 ;  /* 0x0000008595617223 */ /* 0x000fe20000000008 */
[----:B------:R-:W-:Y:S01]  /*2600*/  FFMA R99, R143, R11, R146 ;  /* 0x0000000b8f637223 */ /* 0x000fe20000000092 */
[C---:B------:R-:W-:Y:S01]  /*2610*/  FFMA R128, -R49.reuse, R117, R128 ;  /* 0x0000007531807223 */ /* 0x040fe20000000180 */
[----:B------:R-:W1:Y:S01]  /*2620*/  LDS.128 R8, [UR7+0x360] ;  /* 0x00036007ff087984 */ /* 0x000e620008000c00 */
[C---:B------:R-:W-:Y:S01]  /*2630*/  FFMA R132, -R49.reuse, R132, R96 ;  /* 0x0000008431847223 */ /* 0x040fe20000000160 */
[----:B------:R-:W-:Y:S01]  /*2640*/  FFMA R96, R148, R134, R97 ;  /* 0x0000008694607223 */ /* 0x000fe20000000061 */
[----:B------:R-:W-:Y:S01]  /*2650*/  FFMA R146, R4, R14, R99 ;  /* 0x0000000e04927223 */ /* 0x000fe20000000063 */
[C---:B------:R-:W-:Y:S01]  /*2660*/  FFMA R133, -R49.reuse, R133, R104 ;  /* 0x0000008531857223 */ /* 0x040fe20000000168 */
[-C--:B------:R-:W-:Y:S01]  /*2670*/  FFMA R104, -R49, R135.reuse, R106 ;  /* 0x0000008731687223 */ /* 0x080fe2000000016a */
[----:B------:R-:W-:Y:S01]  /*2680*/  FFMA R135, R143, R135, R96 ;  /* 0x000000878f877223 */ /* 0x000fe20000000060 */
[----:B------:R-:W-:Y:S01]  /*2690*/  FFMA R134, -R49, R134, R98 ;  /* 0x0000008631867223 */ /* 0x000fe20000000162 */
[-C--:B------:R-:W-:Y:S01]  /*26a0*/  FFMA R105, R151, R5.reuse, R146 ;  /* 0x0000000597697223 */ /* 0x080fe20000000092 */
[----:B------:R-:W1:Y:S01]  /*26b0*/  LDS.128 R96, [UR7+0x760] ;  /* 0x00076007ff607984 */ /* 0x000e620008000c00 */
[C---:B------:R-:W-:Y:S01]  /*26c0*/  FFMA R120, -R51.reuse, R4, R120 ;  /* 0x0000000433787223 */ /* 0x040fe20000000178 */
[----:B------:R-:W-:Y:S01]  /*26d0*/  FFMA R4, R88, R14, R135 ;  /* 0x0000000e58047223 */ /* 0x000fe20000000087 */
[-C--:B------:R-:W-:Y:S01]  /*26e0*/  FFMA R146, R150, R6.reuse, R105 ;  /* 0x0000000696927223 */ /* 0x080fe20000000069 */
[C---:B------:R-:W-:Y:S01]  /*26f0*/  FFMA R106, -R51.reuse, R5, R121 ;  /* 0x00000005336a7223 */ /* 0x040fe20000000179 */
[C---:B------:R-:W-:Y:S01]  /*2700*/  FFMA R107, -R51.reuse, R6, R122 ;  /* 0x00000006336b7223 */ /* 0x040fe2000000017a */
[-C--:B------:R-:W-:Y:S01]  /*2710*/  FFMA R122, -R51, R7.reuse, R123 ;  /* 0x00000007337a7223 */ /* 0x080fe2000000017b */
[----:B------:R-:W-:Y:S01]  /*2720*/  FFMA R119, R35, R7, R146 ;  /* 0x0000000723777223 */ /* 0x000fe20000000092 */
[-C--:B------:R-:W-:Y:S01]  /*2730*/  FFMA R117, R151, R89.reuse, R4 ;  /* 0x0000005997757223 */ /* 0x080fe20000000004 */
[----:B------:R-:W2:Y:S01]  /*2740*/  LDL.LU R171, [R1+0x114] ;  /* 0x0001140001ab7983 */ /* 0x000ea20000300800 */
[C---:B------:R-:W-:Y:S01]  /*2750*/  FFMA R105, -R49.reuse, R88, R120 ;  /* 0x0000005831697223 */ /* 0x040fe20000000178 */
[----:B------:R-:W-:-:S02]  /*2760*/  FFMA R106, -R49, R89, R106 ;  /* 0x00000059316a7223 */ /* 0x000fc4000000016a */
[----:B------:R-:W1:Y:S01]  /*2770*/  LDS.128 R4, [UR7+0x370] ;  /* 0x00037007ff047984 */ /* 0x000e620008000c00 */
[----:B------:R-:W-:Y:S01]  /*2780*/  FFMA R88, R150, R90, R117 ;  /* 0x0000005a96587223 */ /* 0x000fe20000000075 */
[----:B0-----:R-:W-:Y:S01]  /*2790*/  FFMA R89, R100, R152, R119 ;  /* 0x0000009864597223 */ /* 0x001fe20000000077 */
[CC--:B------:R-:W-:Y:S01]  /*27a0*/  FFMA R117, -R49.reuse, R91.reuse, R122 ;  /* 0x0000005b31757223 */ /* 0x0c0fe2000000017a */
[----:B------:R-:W-:Y:S01]  /*27b0*/  FFMA R107, -R49, R90, R107 ;  /* 0x0000005a316b7223 */ /* 0x000fe2000000016b */
[----:B------:R-:W-:Y:S01]  /*27c0*/  FFMA R119, R35, R91, R88 ;  /* 0x0000005b23777223 */ /* 0x000fe20000000058 */
[-C--:B------:R-:W-:Y:S01]  /*27d0*/  FFMA R122, R154, R101.reuse, R89 ;  /* 0x000000659a7a7223 */ /* 0x080fe20000000059 */
[C---:B------:R-:W-:Y:S01]  /*27e0*/  FFMA R121, -R51.reuse, R102, R126 ;  /* 0x0000006633797223 */ /* 0x040fe2000000017e */
[----:B------:R-:W0:Y:S01]  /*27f0*/  LDS.128 R88, [UR7+0x770] ;  /* 0x00077007ff587984 */ /* 0x000e220008000c00 */
[----:B------:R-:W-:Y:S01]  /*2800*/  FFMA R120, -R51, R101, R125 ;  /* 0x0000006533787223 */ /* 0x000fe2000000017d */
[----:B------:R-:W-:Y:S01]  /*2810*/  FFMA R119, R84, R152, R119 ;  /* 0x0000009854777223 */ /* 0x000fe20000000077 */
[----:B------:R-:W-:Y:S01]  /*2820*/  FFMA R101, R153, R102, R122 ;  /* 0x0000006699657223 */ /* 0x000fe2000000007a */
[C---:B------:R-:W-:Y:S01]  /*2830*/  FFMA R124, -R51.reuse, R100, R124 ;  /* 0x00000064337c7223 */ /* 0x040fe2000000017c */
[----:B------:R-:W3:Y:S01]  /*2840*/  LDL.LU R170, [R1+0x10c] ;  /* 0x00010c0001aa7983 */ /* 0x000ee20000300800 */
[----:B------:R-:W-:Y:S01]  /*2850*/  FFMA R126, R154, R85, R119 ;  /* 0x000000559a7e7223 */ /* 0x000fe20000000077 */
[-C--:B------:R-:W-:Y:S01]  /*2860*/  FFMA R123, R34, R103.reuse, R101 ;  /* 0x00000067227b7223 */ /* 0x080fe20000000065 */
[----:B------:R-:W-:Y:S01]  /*2870*/  FFMA R122, -R51, R103, R127 ;  /* 0x00000067337a7223 */ /* 0x000fe2000000017f */
[----:B------:R-:W-:Y:S01]  /*2880*/  FFMA R120, -R49, R85, R120 ;  /* 0x0000005531787223 */ /* 0x000fe20000000178 */
[----:B------:R-:W0:Y:S01]  /*2890*/  LDS.128 R100, [UR7+0x380] ;  /* 0x00038007ff647984 */ /* 0x000e220008000c00 */
[----:B------:R-:W-:Y:S01]  /*28a0*/  FFMA R85, R153, R86, R126 ;  /* 0x0000005699557223 */ /* 0x000fe2000000007e */
[----:B-1----:R-:W-:Y:S01]  /*28b0*/  FFMA R125, R8, R155, R123 ;  /* 0x0000009b087d7223 */ /* 0x002fe2000000007b */
[C---:B------:R-:W-:Y:S01]  /*28c0*/  FFMA R119, -R49.reuse, R84, R124 ;  /* 0x0000005431777223 */ /* 0x040fe2000000017c */
[C---:B------:R-:W-:Y:S01]  /*28d0*/  FFMA R121, -R49.reuse, R86, R121 ;  /* 0x0000005631797223 */ /* 0x040fe20000000179 */
[-C--:B------:R-:W-:Y:S01]  /*28e0*/  FFMA R122, -R49, R87.reuse, R122 ;  /* 0x00000057317a7223 */ /* 0x080fe2000000017a */
[----:B------:R-:W-:Y:S01]  /*28f0*/  FFMA R123, R34, R87, R85 ;  /* 0x00000057227b7223 */ /* 0x000fe20000000055 */
[----:B------:R-:W-:Y:S01]  /*2900*/  FFMA R125, R158, R9, R125 ;  /* 0x000000099e7d7223 */ /* 0x000fe2000000007d */
        /* <DEDUP_REMOVED lines=8> */
[----:B------:R-:W-:Y:S01]  /*2990*/  FFMA R123, R158, R97, R123 ;  /* 0x000000619e7b7223 */ /* 0x000fe2000000007b */
[----:B------:R-:W1:Y:S01]  /*29a0*/  LDS.128 R8, [UR7+0x390] ;  /* 0x00039007ff087984 */ /* 0x000e620008000c00 */
[----:B------:R-:W-:-:S02]  /*29b0*/  FFMA R197, -R49, R96, R92 ;  /* 0x0000006031c57223 */ /* 0x000fc4000000015c */
[----:B------:R-:W-:Y:S01]  /*29c0*/  FFMA R92, R156, R98, R123 ;  /* 0x000000629c5c7223 */ /* 0x000fe2000000007b */
[----:B------:R-:W-:Y:S01]  /*29d0*/  FMUL R237, R145, R0 ;  /* 0x0000000091ed7220 */ /* 0x000fe20000400000 */
[----:B------:R-:W-:Y:S01]  /*29e0*/  FFMA R94, R4, R160, R93 ;  /* 0x000000a0045e7223 */ /* 0x000fe2000000005d */
[C---:B------:R-:W-:Y:S01]  /*29f0*/  FFMA R198, -R49.reuse, R97, R198 ;  /* 0x0000006131c67223 */ /* 0x040fe200000001c6 */
[-C--:B------:R-:W-:Y:S01]  /*2a00*/  FFMA R200, -R49, R99.reuse, R200 ;  /* 0x0000006331c87223 */ /* 0x080fe200000001c8 */
[----:B------:R-:W-:Y:S01]  /*2a10*/  FFMA R99, R33, R99, R92 ;  /* 0x0000006321637223 */ /* 0x000fe2000000005c */
[----:B------:R-:W-:Y:S01]  /*2a20*/  FFMA R97, R163, R5, R94 ;  /* 0x00000005a3617223 */ /* 0x000fe2000000005e */
[----:B------:R-:W-:Y:S01]  /*2a30*/  FFMA R199, -R49, R98, R199 ;  /* 0x0000006231c77223 */ /* 0x000fe200000001c7 */
[----:B------:R-:W1:Y:S01]  /*2a40*/  LDS.128 R92, [UR7+0x790] ;  /* 0x00079007ff5c7984 */ /* 0x000e620008000c00 */
[C---:B------:R-:W-:Y:S01]  /*2a50*/  FFMA R4, -R51.reuse, R4, R80 ;  /* 0x0000000433047223 */ /* 0x040fe20000000150 */
[----:B------:R-:W-:Y:S01]  /*2a60*/  FFMA R98, R162, R6, R97 ;  /* 0x00000006a2627223 */ /* 0x000fe20000000061 */
[----:B0-----:R-:W-:Y:S01]  /*2a70*/  FFMA R96, R88, R160, R99 ;  /* 0x000000a058607223 */ /* 0x001fe20000000063 */
[C---:B------:R-:W-:Y:S01]  /*2a80*/  FFMA R208, -R51.reuse, R6, R82 ;  /* 0x0000000633d07223 */ /* 0x040fe20000000152 */
[C---:B------:R-:W-:Y:S01]  /*2a90*/  FFMA R82, -R51.reuse, R7, R83 ;  /* 0x0000000733527223 */ /* 0x040fe20000000153 */
[----:B------:R-:W-:Y:S01]  /*2aa0*/  FFMA R80, -R51, R5, R81 ;  /* 0x0000000533507223 */ /* 0x000fe20000000151 */
[----:B------:R-:W-:Y:S01]  /*2ab0*/  FFMA R83, R161, R7, R98 ;  /* 0x00000007a1537223 */ /* 0x000fe20000000062 */
[----:B------:R-:W-:Y:S01]  /*2ac0*/  FFMA R205, -R49, R88, R4 ;  /* 0x0000005831cd7223 */ /* 0x000fe20000000104 */
[-C--:B------:R-:W-:Y:S01]  /*2ad0*/  FFMA R81, R163, R89.reuse, R96 ;  /* 0x00000059a3517223 */ /* 0x080fe20000000060 */
[----:B------:R-:W0:Y:S01]  /*2ae0*/  LDS.128 R4, [UR7+0x3a0] ;  /* 0x0003a007ff047984 */ /* 0x000e220008000c00 */
[----:B------:R-:W-:-:S02]  /*2af0*/  FFMA R207, -R49, R89, R80 ;  /* 0x0000005931cf7223 */ /* 0x000fc40000000150 */
[----:B------:R-:W-:Y:S01]  /*2b00*/  FFMA R80, R162, R90, R81 ;  /* 0x0000005aa2507223 */ /* 0x000fe20000000051 */
[----:B------:R-:W-:Y:S01]  /*2b10*/  FFMA R88, R100, R166, R83 ;  /* 0x000000a664587223 */ /* 0x000fe20000000053 */
[-C--:B------:R-:W-:Y:S01]  /*2b20*/  FFMA R209, -R49, R91.reuse, R82 ;  /* 0x0000005b31d17223 */ /* 0x080fe20000000152 */
[----:B------:R-:W4:Y:S01]  /*2b30*/  LDL.LU R173, [R1+0x108] ;  /* 0x0001080001ad7983 */ /* 0x000f220000300800 */
[----:B------:R-:W-:Y:S01]  /*2b40*/  FFMA R91, R161, R91, R80 ;  /* 0x0000005ba15b7223 */ /* 0x000fe20000000050 */
[----:B------:R-:W-:Y:S02]  /*2b50*/  FFMA R89, R169, R101, R88 ;  /* 0x00000065a9597223 */ /* 0x000fe40000000058 */
[----:B------:R-:W0:Y:S01]  /*2b60*/  LDS.128 R80, [UR7+0x7a0] ;  /* 0x0007a007ff507984 */ /* 0x000e220008000c00 */
[----:B------:R-:W-:Y:S01]  /*2b70*/  FFMA R214, -R51, R100, R64 ;  /* 0x0000006433d67223 */ /* 0x000fe20000000140 */
[----:B-1----:R-:W-:Y:S01]  /*2b80*/  FFMA R64, R84, R166, R91 ;  /* 0x000000a654407223 */ /* 0x002fe2000000005b */
[----:B------:R-:W-:Y:S01]  /*2b90*/  FFMA R96, R168, R102, R89 ;  /* 0x00000066a8607223 */ /* 0x000fe20000000059 */
[----:B------:R-:W-:Y:S01]  /*2ba0*/  FFMA R208, -R49, R90, R208 ;  /* 0x0000005a31d07223 */ /* 0x000fe200000001d0 */
[C---:B------:R-:W-:Y:S01]  /*2bb0*/  FFMA R90, -R51.reuse, R103, R67 ;  /* 0x00000067335a7223 */ /* 0x040fe20000000143 */
[C---:B------:R-:W-:Y:S01]  /*2bc0*/  FFMA R88, -R51.reuse, R101, R65 ;  /* 0x0000006533587223 */ /* 0x040fe20000000141 */
[----:B------:R-:W-:Y:S01]  /*2bd0*/  FFMA R216, -R51, R102, R66 ;  /* 0x0000006633d87223 */ /* 0x000fe20000000142 */
[----:B------:R-:W-:Y:S01]  /*2be0*/  FFMA R103, R167, R103, R96 ;  /* 0x00000067a7677223 */ /* 0x000fe20000000060 */
[----:B------:R-:W-:-:S02]  /*2bf0*/  FFMA R89, R169, R85, R64 ;  /* 0x00000055a9597223 */ /* 0x000fc40000000040 */
[----:B------:R-:W1:Y:S01]  /*2c00*/  LDS.128 R64, [UR7+0x3b0] ;  /* 0x0003b007ff407984 */ /* 0x000e620008000c00 */
[C---:B------:R-:W-:Y:S01]  /*2c10*/  FFMA R214, -R49.reuse, R84, R214 ;  /* 0x0000005431d67223 */ /* 0x040fe200000001d6 */
[-C--:B------:R-:W-:Y:S01]  /*2c20*/  FFMA R84, R168, R86.reuse, R89 ;  /* 0x00000056a8547223 */ /* 0x080fe20000000059 */
[----:B------:R-:W-:Y:S01]  /*2c30*/  FFMA R103, R8, R165, R103 ;  /* 0x000000a508677223 */ /* 0x000fe20000000067 */
[C---:B------:R-:W-:Y:S01]  /*2c40*/  FFMA R215, -R49.reuse, R85, R88 ;  /* 0x0000005531d77223 */ /* 0x040fe20000000158 */
[C---:B------:R-:W-:Y:S01]  /*2c50*/  FFMA R216, -R49.reuse, R86, R216 ;  /* 0x0000005631d87223 */ /* 0x040fe200000001d8 */
[----:B------:R-:W-:Y:S01]  /*2c60*/  FFMA R217, -R49, R87, R90 ;  /* 0x0000005731d97223 */ /* 0x000fe2000000015a */
[----:B------:R-:W-:Y:S01]  /*2c70*/  FFMA R88, R164, R9, R103 ;  /* 0x00000009a4587223 */ /* 0x000fe20000000067 */
[----:B------:R-:W-:Y:S02]  /*2c80*/  FFMA R89, R167, R87, R84 ;  /* 0x00000057a7597223 */ /* 0x000fe40000000054 */
[----:B------:R-:W1:Y:S01]  /*2c90*/  LDS.128 R84, [UR7+0x7b0] ;  /* 0x0007b007ff547984 */ /* 0x000e620008000c00 */
[-C--:B------:R-:W-:Y:S01]  /*2ca0*/  FFMA R88, R159, R10.reuse, R88 ;  /* 0x0000000a9f587223 */ /* 0x080fe20000000058 */
[----:B------:R-:W-:Y:S01]  /*2cb0*/  FFMA R89, R92, R165, R89 ;  /* 0x000000a55c597223 */ /* 0x000fe20000000059 */
[C---:B------:R-:W-:Y:S01]  /*2cc0*/  FFMA R224, -R51.reuse, R10, R114 ;  /* 0x0000000a33e07223 */ /* 0x040fe20000000172 */
[-C--:B------:R-:W-:Y:S01]  /*2cd0*/  FFMA R10, -R51, R11.reuse, R115 ;  /* 0x0000000b330a7223 */ /* 0x080fe20000000173 */
[----:B------:R-:W-:Y:S01]  /*2ce0*/  FFMA R11, R157, R11, R88 ;  /* 0x0000000b9d0b7223 */ /* 0x000fe20000000058 */
[----:B------:R-:W-:Y:S01]  /*2cf0*/  FFMA R96, R164, R93, R89 ;  /* 0x0000005da4607223 */ /* 0x000fe20000000059 */
[C---:B------:R-:W-:Y:S01]  /*2d00*/  FFMA R222, -R51.reuse, R8, R112 ;  /* 0x0000000833de7223 */ /* 0x040fe20000000170 */
[----:B------:R-:W1:Y:S01]  /*2d10*/  LDS.128 R88, [UR7+0x3c0] ;  /* 0x0003c007ff587984 */ /* 0x000e620008000c00 */
[----:B------:R-:W-:Y:S01]  /*2d20*/  FFMA R8, -R51, R9, R113 ;  /* 0x0000000933087223 */ /* 0x000fe20000000171 */
[----:B0-----:R-:W-:Y:S01]  /*2d30*/  FFMA R11, R4, R13, R11 ;  /* 0x0000000d040b7223 */ /* 0x001fe2000000000b */
[----:B------:R-:W-:Y:S01]  /*2d40*/  FFMA R96, R159, R94, R96 ;  /* 0x0000005e9f607223 */ /* 0x000fe20000000060 */
[C---:B------:R-:W-:Y:S01]  /*2d50*/  FFMA R230, -R51.reuse, R4, R76 ;  /* 0x0000000433e67223 */ /* 0x040fe2000000014c */
[----:B------:R-:W-:Y:S01]  /*2d60*/  FFMA R4, -R51, R5, R77 ;  /* 0x0000000533047223 */ /* 0x000fe2000000014d */
[C---:B------:R-:W-:Y:S01]  /*2d70*/  FFMA R223, -R49.reuse, R93, R8 ;  /* 0x0000005d31df7223 */ /* 0x040fe20000000108 */
[----:B------:R-:W-:Y:S01]  /*2d80*/  FFMA R225, -R49, R95, R10 ;  /* 0x0000005f31e17223 */ /* 0x000fe2000000010a */
[----:B------:R-:W-:Y:S01]  /*2d90*/  FFMA R5, R32, R5, R11 ;  /* 0x0000000520057223 */ /* 0x000fe2000000000b */
[----:B------:R-:W-:Y:S01]  /*2da0*/  FFMA R95, R157, R95, R96 ;  /* 0x0000005f9d5f7223 */ /* 0x000fe20000000060 */
[----:B------:R-:W0:Y:S01]  /*2db0*/  LDS.128 R8, [UR7+0x7c0] ;  /* 0x0007c007ff087984 */ /* 0x000e220008000c00 */
[----:B------:R-:W-:-:S02]  /*2dc0*/  FFMA R222, -R49, R92, R222 ;  /* 0x0000005c31de7223 */ /* 0x000fc400000001de */
[----:B------:R-:W-:Y:S01]  /*2dd0*/  FFMA R95, R80, R13, R95 ;  /* 0x0000000d505f7223 */ /* 0x000fe2000000005f */
[-C--:B------:R-:W-:Y:S01]  /*2de0*/  FFMA R92, R28, R6.reuse, R5 ;  /* 0x000000061c5c7223 */ /* 0x080fe20000000005 */
[C---:B------:R-:W-:Y:S02]  /*2df0*/  FFMA R232, -R51.reuse, R6, R78 ;  /* 0x0000000633e87223 */ /* 0x040fe4000000014e */
[----:B------:R-:W-:Y:S01]  /*2e00*/  FFMA R95, R32, R81, R95 ;  /* 0x00000051205f7223 */ /* 0x000fe2000000005f */
[-C--:B------:R-:W-:Y:S01]  /*2e10*/  FFMA R6, -R51, R7.reuse, R79 ;  /* 0x0000000733067223 */ /* 0x080fe2000000014f */
[----:B------:R-:W-:Y:S01]  /*2e20*/  FFMA R7, R29, R7, R92 ;  /* 0x000000071d077223 */ /* 0x000fe2000000005c */
[C---:B------:R-:W-:Y:S01]  /*2e30*/  FFMA R231, -R49.reuse, R81, R4 ;  /* 0x0000005131e77223 */ /* 0x040fe20000000104 */
[----:B------:R-:W0:Y:S01]  /*2e40*/  LDS.128 R76, [UR7+0x3d0] ;  /* 0x0003d007ff4c7984 */ /* 0x000e220008000c00 */
[----:B------:R-:W-:Y:S01]  /*2e50*/  FFMA R4, R28, R82, R95 ;  /* 0x000000521c047223 */ /* 0x000fe2000000005f */
[C---:B------:R-:W-:Y:S01]  /*2e60*/  FFMA R230, -R49.reuse, R80, R230 ;  /* 0x0000005031e67223 */ /* 0x040fe200000001e6 */
[----:B-1----:R-:W-:Y:S01]  /*2e70*/  FFMA R80, R64, R3, R7 ;  /* 0x0000000340507223 */ /* 0x002fe20000000007 */
[-C--:B------:R-:W-:Y:S01]  /*2e80*/  FFMA R233, -R49, R83.reuse, R6 ;  /* 0x0000005331e97223 */ /* 0x080fe20000000106 */
[----:B------:R-:W-:-:S02]  /*2e90*/  FFMA R83, R29, R83, R4 ;  /* 0x000000531d537223 */ /* 0x000fc40000000004 */
[----:B------:R-:W1:Y:S01]  /*2ea0*/  LDS.128 R4, [UR7+0x7d0] ;  /* 0x0007d007ff047984 */ /* 0x000e620008000c00 */
[-C--:B------:R-:W-:Y:S01]  /*2eb0*/  FFMA R81, R31, R65.reuse, R80 ;  /* 0x000000411f517223 */ /* 0x080fe20000000050 */
[C---:B------:R-:W-:Y:S01]  /*2ec0*/  FFMA R238, -R51.reuse, R64, R72 ;  /* 0x0000004033ee7223 */ /* 0x040fe20000000148 */
[C---:B------:R-:W-:Y:S01]  /*2ed0*/  FFMA R64, -R51.reuse, R65, R73 ;  /* 0x0000004133407223 */ /* 0x040fe20000000149 */
[----:B------:R-:W-:Y:S01]  /*2ee0*/  FFMA R72, R84, R3, R83 ;  /* 0x0000000354487223 */ /* 0x000fe20000000053 */
[-C--:B------:R-:W-:Y:S01]  /*2ef0*/  FFMA R73, R26, R66.reuse, R81 ;  /* 0x000000421a497223 */ /* 0x080fe20000000051 */
[C---:B------:R-:W-:Y:S01]  /*2f00*/  FFMA R65, -R51.reuse, R66, R74 ;  /* 0x0000004233417223 */ /* 0x040fe2000000014a */
[-C--:B------:R-:W-:Y:S02]  /*2f10*/  FFMA R66, -R51, R67.reuse, R75 ;  /* 0x0000004333427223 */ /* 0x080fe4000000014b */
[----:B------:R-:W-:Y:S01]  /*2f20*/  FFMA R73, R12, R67, R73 ;  /* 0x000000430c497223 */ /* 0x000fe20000000049 */
[-C--:B------:R-:W-:Y:S01]  /*2f30*/  FFMA R67, R31, R85.reuse, R72 ;  /* 0x000000551f437223 */ /* 0x080fe20000000048 */
[----:B------:R-:W-:-:S02]  /*2f40*/  FFMA R239, -R49, R85, R64 ;  /* 0x0000005531ef7223 */ /* 0x000fc40000000140 */
[----:B------:R-:W-:Y:S01]  /*2f50*/  FFMA R64, R88, R37, R73 ;  /* 0x0000002558407223 */ /* 0x000fe20000000049 */
[-C--:B------:R-:W-:Y:S01]  /*2f60*/  FFMA R67, R26, R86.reuse, R67 ;  /* 0x000000561a437223 */ /* 0x080fe20000000043 */
[----:B------:R-:W-:Y:S01]  /*2f70*/  LDS.128 R72, [UR7+0x7e0] ;  /* 0x0007e007ff487984 */ /* 0x000fe20008000c00 */
[C---:B------:R-:W-:Y:S02]  /*2f80*/  FFMA R240, -R49.reuse, R86, R65 ;  /* 0x0000005631f07223 */ /* 0x040fe40000000141 */
[-C--:B------:R-:W-:Y:S01]  /*2f90*/  FFMA R67, R12, R87.reuse, R67 ;  /* 0x000000570c437223 */ /* 0x080fe20000000043 */
[----:B------:R-:W-:Y:S01]  /*2fa0*/  FFMA R241, -R49, R87, R66 ;  /* 0x0000005731f17223 */ /* 0x000fe20000000142 */
[----:B------:R-:W-:Y:S02]  /*2fb0*/  FFMA R65, R27, R89, R64 ;  /* 0x000000591b417223 */ /* 0x000fe40000000040 */
[----:B0-----:R-:W-:Y:S01]  /*2fc0*/  FFMA R66, R8, R37, R67 ;  /* 0x0000002508427223 */ /* 0x001fe20000000043 */
[C---:B------:R-:W-:Y:S01]  /*2fd0*/  FFMA R64, -R51.reuse, R89, R109 ;  /* 0x0000005933407223 */ /* 0x040fe2000000016d */
[-C--:B------:R-:W-:Y:S01]  /*2fe0*/  FFMA R89, R30, R90.reuse, R65 ;  /* 0x0000005a1e597223 */ /* 0x080fe20000000041 */
[----:B------:R-:W-:Y:S01]  /*2ff0*/  FFMA R65, -R51, R90, R110 ;  /* 0x0000005a33417223 */ /* 0x000fe2000000016e */
[----:B------:R-:W-:Y:S01]  /*3000*/  FFMA R67, R27, R9, R66 ;  /* 0x000000091b437223 */ /* 0x000fe20000000042 */
[----:B------:R-:W-:-:S02]  /*3010*/  FFMA R238, -R49, R84, R238 ;  /* 0x0000005431ee7223 */ /* 0x000fc400000001ee */
[----:B------:R-:W0:Y:S01]  /*3020*/  LDS.128 R84, [UR7+0x3f0] ;  /* 0x0003f007ff547984 */ /* 0x000e220008000c00 */
[----:B------:R-:W-:Y:S01]  /*3030*/  FFMA R89, R2, R91, R89 ;  /* 0x0000005b02597223 */ /* 0x000fe20000000059 */
[C---:B------:R-:W-:Y:S01]  /*3040*/  FFMA R243, -R49.reuse, R9, R64 ;  /* 0x0000000931f37223 */ /* 0x040fe20000000140 */
[-C--:B------:R-:W-:Y:S01]  /*3050*/  FFMA R244, -R49, R10.reuse, R65 ;  /* 0x0000000a31f47223 */ /* 0x080fe20000000141 */
[----:B------:R-:W-:Y:S01]  /*3060*/  FFMA R9, R30, R10, R67 ;  /* 0x0000000a1e097223 */ /* 0x000fe20000000043 */
[C---:B------:R-:W-:Y:S01]  /*3070*/  FFMA R242, -R51.reuse, R88, R108 ;  /* 0x0000005833f27223 */ /* 0x040fe2000000016c */
[----:B------:R-:W0:Y:S01]  /*3080*/  LDS.128 R64, [UR7+0x7f0] ;  /* 0x0007f007ff407984 */ /* 0x000e220008000c00 */
[----:B------:R-:W-:Y:S01]  /*3090*/  FFMA R89, R76, R21, R89 ;  /* 0x000000154c597223 */ /* 0x000fe20000000059 */
[----:B------:R-:W-:Y:S01]  /*30a0*/  FFMA R9, R2, R11, R9 ;  /* 0x0000000b02097223 */ /* 0x000fe20000000009 */
[----:B------:R-:W-:Y:S01]  /*30b0*/  FFMA R246, -R51, R91, R111 ;  /* 0x0000005b33f67223 */ /* 0x000fe2000000016f */
[C---:B------:R-:W-:Y:S01]  /*30c0*/  FFMA R242, -R49.reuse, R8, R242 ;  /* 0x0000000831f27223 */ /* 0x040fe200000001f2 */
[----:B------:R-:W-:Y:S01]  /*30d0*/  FFMA R8, R24, R77, R89 ;  /* 0x0000004d18087223 */ /* 0x000fe20000000059 */
[----:B-1----:R-:W-:Y:S01]  /*30e0*/  FFMA R9, R4, R21, R9 ;  /* 0x0000001504097223 */ /* 0x002fe20000000009 */
[----:B------:R-:W-:Y:S01]  /*30f0*/  FFMA R246, -R49, R11, R246 ;  /* 0x0000000b31f67223 */ /* 0x000fe200000001f6 */
[----:B------:R-:W-:Y:S01]  /*3100*/  FFMA R248, -R51, R76, R56 ;  /* 0x0000004c33f87223 */ /* 0x000fe20000000138 */
[-C--:B------:R-:W-:Y:S01]  /*3110*/  FFMA R11, R25, R78.reuse, R8 ;  /* 0x0000004e190b7223 */ /* 0x080fe20000000008 */
[C---:B------:R-:W-:Y:S01]  /*3120*/  FFMA R8, -R51.reuse, R77, R57 ;  /* 0x0000004d33087223 */ /* 0x040fe20000000139 */
[-C--:B------:R-:W-:Y:S01]  /*3130*/  FFMA R56, R24, R5.reuse, R9 ;  /* 0x0000000518387223 */ /* 0x080fe20000000009 */
[C---:B------:R-:W-:Y:S01]  /*3140*/  FFMA R250, -R51.reuse, R78, R58 ;  /* 0x0000004e33fa7223 */ /* 0x040fe2000000013a */
[----:B0-----:R-:W-:Y:S01]  /*3150*/  FFMA R68, -R51, R84, R68 ;  /* 0x0000005433447223 */ /* 0x001fe20000000144 */
[----:B------:R-:W-:Y:S01]  /*3160*/  FFMA R249, -R49, R5, R8 ;  /* 0x0000000531f97223 */ /* 0x000fe20000000108 */
[-C--:B------:R-:W-:Y:S01]  /*3170*/  FFMA R5, R25, R6.reuse, R56 ;  /* 0x0000000619057223 */ /* 0x080fe20000000038 */
[C---:B------:R-:W-:Y:S01]  /*3180*/  FFMA R250, -R49.reuse, R6, R250 ;  /* 0x0000000631fa7223 */ /* 0x040fe200000001fa */
[----:B------:R-:W-:Y:S01]  /*3190*/  FFMA R232, -R49, R82, R232 ;  /* 0x0000005231e87223 */ /* 0x000fe200000001e8 */
[----:B------:R-:W-:Y:S01]  /*31a0*/  FFMA R10, -R51, R79, R59 ;  /* 0x0000004f330a7223 */ /* 0x000fe2000000013b */
[----:B------:R-:W-:Y:S01]  /*31b0*/  FFMA R5, R18, R7, R5 ;  /* 0x0000000712057223 */ /* 0x000fe20000000005 */
[C---:B------:R-:W-:Y:S01]  /*31c0*/  FFMA R77, -R49.reuse, R64, R68 ;  /* 0x00000040314d7223 */ /* 0x040fe20000000144 */
[----:B------:R-:W0:Y:S02]  /*31d0*/  LDS.128 R80, [UR7+0x3e0] ;  /* 0x0003e007ff507984 */ /* 0x000e240008000c00 */
[----:B------:R-:W-:Y:S01]  /*31e0*/  FFMA R6, R72, R19, R5 ;  /* 0x0000001348067223 */ /* 0x000fe20000000005 */
[----:B------:R-:W-:Y:S01]  /*31f0*/  FFMA R11, R18, R79, R11 ;  /* 0x0000004f120b7223 */ /* 0x000fe2000000000b */
[----:B------:R-:W-:Y:S01]  /*3200*/  FFMA R248, -R49, R4, R248 ;  /* 0x0000000431f87223 */ /* 0x000fe200000001f8 */
[----:B------:R-:W-:Y:S01]  /*3210*/  FFMA R76, -R51, R85, R69 ;  /* 0x00000055334c7223 */ /* 0x000fe20000000145 */
[----:B------:R-:W-:Y:S01]  /*3220*/  FFMA R6, R23, R73, R6 ;  /* 0x0000004917067223 */ /* 0x000fe20000000006 */
[-C--:B------:R-:W-:Y:S01]  /*3230*/  FMUL R203, R106, R0.reuse ;  /* 0x000000006acb7220 */ /* 0x080fe20000400000 */
[----:B------:R-:W-:Y:S01]  /*3240*/  FMUL R204, R105, R0 ;  /* 0x0000000069cc7220 */ /* 0x000fe20000400000 */
[----:B------:R-:W-:Y:S01]  /*3250*/  FFMA R224, -R49, R94, R224 ;  /* 0x0000005e31e07223 */ /* 0x000fe200000001e0 */
[----:B------:R-:W-:Y:S01]  /*3260*/  FFMA R5, R41, R74, R6 ;  /* 0x0000004a29057223 */ /* 0x000fe20000000006 */
[C---:B------:R-:W-:Y:S01]  /*3270*/  FFMA R251, -R49.reuse, R7, R10 ;  /* 0x0000000731fb7223 */ /* 0x040fe2000000010a */
[----:B------:R-:W-:Y:S01]  /*3280*/  FFMA R76, -R49, R65, R76 ;  /* 0x00000041314c7223 */ /* 0x000fe2000000014c */
[----:B------:R-:W-:Y:S01]  /*3290*/  FMUL R182, R77, R0 ;  /* 0x000000004db67220 */ /* 0x000fe20000400000 */
[----:B------:R-:W-:Y:S01]  /*32a0*/  FFMA R8, R22, R75, R5 ;  /* 0x0000004b16087223 */ /* 0x000fe20000000005 */
[----:B------:R-:W-:Y:S03]  /*32b0*/  LDS.128 R56, [UR7+0x200] ;  /* 0x00020007ff387984 */ /* 0x000fe60008000c00 */
[----:B------:R-:W-:Y:S01]  /*32c0*/  FFMA R145, R64, R20, R8 ;  /* 0x0000001440917223 */ /* 0x000fe20000000008 */
[----:B------:R-:W-:Y:S04]  /*32d0*/  LDS.128 R92, [UR7+0x10] ;  /* 0x00001007ff5c7984 */ /* 0x000fe80008000c00 */
[----:B------:R-:W5:Y:S04]  /*32e0*/  LDL.LU R64, [R1+0x88] ;  /* 0x0000880001407983 */ /* 0x000f680000300800 */
[----:B------:R-:W5:Y:S04]  /*32f0*/  LDL.LU R100, [R1+0x34] ;  /* 0x0000340001647983 */ /* 0x000f680000300800 */
[----:B------:R-:W5:Y:S04]  /*3300*/  LDL.LU R101, [R1+0x2c] ;  /* 0x00002c0001657983 */ /* 0x000f680000300800 */
[----:B------:R-:W2:Y:S04]  /*3310*/  LDL.LU R96, [R1+0x58] ;  /* 0x0000580001607983 */ /* 0x000ea80000300800 */
[----:B------:R-:W5:Y:S04]  /*3320*/  LDL.LU R103, [R1+0x38] ;  /* 0x0000380001677983 */ /* 0x000f680000300800 */
[----:B------:R-:W5:Y:S04]  /*3330*/  LDL.LU R99, [R1+0x24] ;  /* 0x0000240001637983 */ /* 0x000f680000300800 */
[----:B------:R-:W3:Y:S01]  /*3340*/  LDL.LU R98, [R1+0x6c] ;  /* 0x00006c0001627983 */ /* 0x000ee20000300800 */
[----:B0-----:R-:W-:Y:S01]  /*3350*/  FFMA R4, R80, R19, R11 ;  /* 0x0000001350047223 */ /* 0x001fe2000000000b */
[----:B------:R-:W-:Y:S01]  /*3360*/  FFMA R5, -R51, R86, R70 ;  /* 0x0000005633057223 */ /* 0x000fe20000000146 */
[----:B------:R-:W-:Y:S01]  /*3370*/  FMUL R180, R76, R0 ;  /* 0x000000004cb47220 */ /* 0x000fe20000400000 */
[----:B------:R-:W5:Y:S01]  /*3380*/  LDL.LU R106, [R1+0x5c] ;  /* 0x00005c00016a7983 */ /* 0x000f620000300800 */
[----:B------:R-:W-:-:S03]  /*3390*/  FFMA R4, R23, R81, R4 ;  /* 0x0000005117047223 */ /* 0x000fc60000000004 */
[----:B------:R-:W-:Y:S01]  /*33a0*/  LDS.128 R76, [UR7+0x50] ;  /* 0x00005007ff4c7984 */ /* 0x000fe20008000c00 */
[----:B------:R-:W-:Y:S01]  /*33b0*/  FFMA R7, R41, R82, R4 ;  /* 0x0000005229077223 */ /* 0x000fe20000000004 */
[----:B------:R-:W-:Y:S02]  /*33c0*/  FFMA R4, -R51, R83, R63 ;  /* 0x0000005333047223 */ /* 0x000fe4000000013f */
[----:B------:R-:W5:Y:S02]  /*33d0*/  LDL.LU R108, [R1+0x3c] ;  /* 0x00003c00016c7983 */ /* 0x000f640000300800 */
[----:B------:R-:W-:Y:S01]  /*33e0*/  FFMA R9, -R49, R75, R4 ;  /* 0x0000004b31097223 */ /* 0x000fe20000000104 */
[----:B------:R-:W-:Y:S01]  /*33f0*/  FFMA R4, -R51, R87, R71 ;  /* 0x0000005733047223 */ /* 0x000fe20000000147 */
[----:B------:R-:W-:Y:S04]  /*3400*/  LDS.128 R88, [UR7+0x30] ;  /* 0x00003007ff587984 */ /* 0x000fe80008000c00 */
[----:B------:R-:W2:Y:S01]  /*3410*/  LDS.128 R68, [UR7+0x40] ;  /* 0x00004007ff447984 */ /* 0x000ea20008000c00 */
[----:B------:R-:W-:-:S04]  /*3420*/  FFMA R7, R22, R83, R7 ;  /* 0x0000005316077223 */ /* 0x000fc80000000007 */
[----:B------:R-:W-:-:S04]  /*3430*/  FFMA R7, R84, R20, R7 ;  /* 0x0000001454077223 */ /* 0x000fc80000000007 */
[----:B------:R-:W-:Y:S01]  /*3440*/  FFMA R6, R46, R85, R7 ;  /* 0x000000552e067223 */ /* 0x000fe20000000007 */
[C---:B------:R-:W-:Y:S01]  /*3450*/  FFMA R252, -R51.reuse, R80, R60 ;  /* 0x0000005033fc7223 */ /* 0x040fe2000000013c */
[C---:B------:R-:W-:Y:S01]  /*3460*/  FFMA R10, -R51.reuse, R81, R61 ;  /* 0x00000051330a7223 */ /* 0x040fe2000000013d */
[----:B------:R-:W-:Y:S01]  /*3470*/  FFMA R11, -R51, R82, R62 ;  /* 0x00000052330b7223 */ /* 0x000fe2000000013e */
[----:B------:R-:W-:Y:S01]  /*3480*/  FFMA R7, R45, R86, R6 ;  /* 0x000000562d077223 */ /* 0x000fe20000000006 */
[C---:B------:R-:W-:Y:S01]  /*3490*/  FFMA R252, -R49.reuse, R72, R252 ;  /* 0x0000004831fc7223 */ /* 0x040fe200000001fc */
[C---:B------:R-:W-:Y:S01]  /*34a0*/  FFMA R10, -R49.reuse, R73, R10 ;  /* 0x00000049310a7223 */ /* 0x040fe2000000010a */
[C---:B------:R-:W-:Y:S01]  /*34b0*/  FFMA R11, -R49.reuse, R74, R11 ;  /* 0x0000004a310b7223 */ /* 0x040fe2000000010b */
[C---:B------:R-:W-:Y:S01]  /*34c0*/  FFMA R51, -R49.reuse, R66, R5 ;  /* 0x0000004231337223 */ /* 0x040fe20000000105 */
[----:B------:R-:W-:Y:S01]  /*34d0*/  FFMA R146, R44, R87, R7 ;  /* 0x000000572c927223 */ /* 0x000fe20000000007 */
[----:B------:R-:W-:Y:S01]  /*34e0*/  FFMA R49, -R49, R67, R4 ;  /* 0x0000004331317223 */ /* 0x000fe20000000104 */
[----:B------:R-:W-:Y:S04]  /*34f0*/  LDS.128 R60, [UR7+0x20] ;  /* 0x00002007ff3c7984 */ /* 0x000fe80008000c00 */
[----:B------:R-:W4:Y:S04]  /*3500*/  LDS.128 R4, [UR7] ;  /* 0x00000007ff047984 */ /* 0x000f280008000c00 */
[----:B------:R-:W0:Y:S04]  /*3510*/  LDS.128 R80, [UR7+0x210] ;  /* 0x00021007ff507984 */ /* 0x000e280008000c00 */
[----:B------:R-:W1:Y:S01]  /*3520*/  LDS.128 R72, [UR7+0x500] ;  /* 0x00050007ff487984 */ /* 0x000e620008000c00 */
[C---:B--2---:R-:W-:Y:S01]  /*3530*/  FFMA R102, R48.reuse, R70, R96 ;  /* 0x0000004630667223 */ /* 0x044fe20000000060 */
[----:B---3--:R-:W-:-:S02]  /*3540*/  FFMA R105, R48, R77, R98 ;  /* 0x0000004d30697223 */ /* 0x008fc40000000062 */
[----:B------:R-:W2:Y:S04]  /*3550*/  LDL.LU R96, [R1+0x28] ;  /* 0x0000280001607983 */ /* 0x000ea80000300800 */
[----:B------:R-:W3:Y:S04]  /*3560*/  LDL.LU R109, [R1+0x70] ;  /* 0x00007000016d7983 */ /* 0x000ee80000300800 */
[----:B------:R-:W3:Y:S04]  /*3570*/  LDL.LU R110, [R1+0x60] ;  /* 0x00006000016e7983 */ /* 0x000ee80000300800 */
[----:B------:R-:W2:Y:S01]  /*3580*/  LDL.LU R98, [R1+0x40] ;  /* 0x0000400001627983 */ /* 0x000ea20000300800 */
[-C--:B------:R-:W-:Y:S01]  /*3590*/  FMUL R236, R144, R0.reuse ;  /* 0x0000000090ec7220 */ /* 0x080fe20000400000 */
        /* <DEDUP_REMOVED lines=57> */
[----:B------:R-:W-:Y:S01]  /*3930*/  FMUL R183, R49, R0 ;  /* 0x0000000031b77220 */ /* 0x000fe20000400000 */
[C---:B----4-:R-:W-:Y:S01]  /*3940*/  FFMA R0, R48.reuse, R4, R173 ;  /* 0x0000000430007223 */ /* 0x050fe200000000ad */
[----:B------:R-:W4:Y:S01]  /*3950*/  LDS.128 R84, [UR7+0x220] ;  /* 0x00022007ff547984 */ /* 0x000f220008000c00 */
[----:B------:R-:W-:-:S02]  /*3960*/  FFMA R8, R48, R5, R170 ;  /* 0x0000000530087223 */ /* 0x000fc400000000aa */
[----:B------:R-:W-:Y:S01]  /*3970*/  FFMA R49, R0, R56, RZ ;  /* 0x0000003800317223 */ /* 0x000fe200000000ff */
[C---:B------:R-:W-:Y:S01]  /*3980*/  FFMA R5, R48.reuse, R6, R171 ;  /* 0x0000000630057223 */ /* 0x040fe200000000ab */
[C---:B-----5:R-:W-:Y:S01]  /*3990*/  FFMA R7, R48.reuse, R7, R187 ;  /* 0x0000000730077223 */ /* 0x060fe200000000bb */
[----:B------:R-:W-:Y:S01]  /*39a0*/  FFMA R100, R48, R68, R100 ;  /* 0x0000004430647223 */ /* 0x000fe20000000064 */
[----:B------:R-:W-:Y:S01]  /*39b0*/  FFMA R52, R8, R57, R49 ;  /* 0x0000003908347223 */ /* 0x000fe20000000031 */
[C---:B------:R-:W-:Y:S01]  /*39c0*/  FFMA R101, R48.reuse, R69, R101 ;  /* 0x0000004530657223 */ /* 0x040fe20000000065 */
[----:B------:R-:W5:Y:S02]  /*39d0*/  LDL.LU R112, [R1+0x44] ;  /* 0x0000440001707983 */ /* 0x000f640000300800 */
[----:B------:R-:W-:Y:S01]  /*39e0*/  FFMA R58, R5, R58, R52 ;  /* 0x0000003a053a7223 */ /* 0x000fe20000000034 */
[C---:B------:R-:W-:Y:S01]  /*39f0*/  FFMA R6, R48.reuse, R92, R186 ;  /* 0x0000005c30067223 */ /* 0x040fe200000000ba */
[C---:B------:R-:W-:Y:S01]  /*3a00*/  FFMA R53, R48.reuse, R89, R245 ;  /* 0x0000005930357223 */ /* 0x040fe200000000f5 */
[C---:B------:R-:W-:Y:S01]  /*3a10*/  FFMA R9, R48.reuse, R60, R191 ;  /* 0x0000003c30097223 */ /* 0x040fe200000000bf */
[----:B------:R-:W-:Y:S01]  /*3a20*/  FFMA R97, R7, R59, R58 ;  /* 0x0000003b07617223 */ /* 0x000fe2000000003a */
[C---:B------:R-:W-:Y:S01]  /*3a30*/  FFMA R50, R48.reuse, R61, R194 ;  /* 0x0000003d30327223 */ /* 0x040fe200000000c2 */
[C---:B------:R-:W-:Y:S01]  /*3a40*/  FFMA R49, R48.reuse, R62, R193 ;  /* 0x0000003e30317223 */ /* 0x040fe200000000c1 */
[C---:B------:R-:W-:Y:S01]  /*3a50*/  FFMA R51, R48.reuse, R63, R192 ;  /* 0x0000003f30337223 */ /* 0x040fe200000000c0 */
[----:B------:R-:W2:Y:S01]  /*3a60*/  LDS.128 R56, [UR7+0x60] ;  /* 0x00006007ff387984 */ /* 0x000ea20008000c00 */
[----:B------:R-:W-:Y:S01]  /*3a70*/  FFMA R89, R237, R16, RZ ;  /* 0x00000010ed597223 */ /* 0x000fe200000000ff */
[----:B------:R-:W-:-:S02]  /*3a80*/  FFMA R4, R48, R93, R190 ;  /* 0x0000005d30047223 */ /* 0x000fc400000000be */
[----:B------:R-:W2:Y:S01]  /*3a90*/  LDS.128 R60, [UR7+0x230] ;  /* 0x00023007ff3c7984 */ /* 0x000ea20008000c00 */
[----:B0-----:R-:W-:Y:S01]  /*3aa0*/  FFMA R97, R6, R80, R97 ;  /* 0x0000005006617223 */ /* 0x001fe20000000061 */
[----:B------:R-:W-:Y:S01]  /*3ab0*/  FFMA R68, R236, R137, R89 ;  /* 0x00000089ec447223 */ /* 0x000fe20000000059 */
[----:B-1----:R-:W-:Y:S01]  /*3ac0*/  FFMA R69, R0, R72, RZ ;  /* 0x0000004800457223 */ /* 0x002fe200000000ff */
[----:B------:R-:W5:Y:S01]  /*3ad0*/  LDL.LU R113, [R1+0x74] ;  /* 0x0000740001717983 */ /* 0x000f620000300800 */
[----:B------:R-:W-:Y:S01]  /*3ae0*/  FFMA R97, R4, R81, R97 ;  /* 0x0000005104617223 */ /* 0x000fe20000000061 */
[----:B------:R-:W-:Y:S01]  /*3af0*/  FFMA R81, R235, R136, R68 ;  /* 0x00000088eb517223 */ /* 0x000fe20000000044 */
[----:B------:R-:W-:-:S03]  /*3b00*/  FFMA R10, R48, R94, R189 ;  /* 0x0000005e300a7223 */ /* 0x000fc600000000bd */
[----:B------:R-:W-:Y:S01]  /*3b10*/  FFMA R70, R234, R40, R81 ;  /* 0x00000028ea467223 */ /* 0x000fe20000000051 */
[----:B------:R-:W-:Y:S01]  /*3b20*/  FFMA R68, R8, R73, R69 ;  /* 0x0000004908447223 */ /* 0x000fe20000000045 */
[----:B------:R-:W-:Y:S01]  /*3b30*/  FFMA R11, R48, R95, R188 ;  /* 0x0000005f300b7223 */ /* 0x000fe200000000bc */
[----:B------:R-:W-:Y:S01]  /*3b40*/  FFMA R82, R10, R82, R97 ;  /* 0x000000520a527223 */ /* 0x000fe20000000061 */
[----:B------:R-:W-:Y:S01]  /*3b50*/  FFMA R69, R229, R138, R70 ;  /* 0x0000008ae5457223 */ /* 0x000fe20000000046 */
[C---:B------:R-:W-:Y:S01]  /*3b60*/  FFMA R104, R48.reuse, R76, R99 ;  /* 0x0000004c30687223 */ /* 0x040fe20000000063 */
[----:B------:R-:W-:Y:S01]  /*3b70*/  FFMA R52, R48, R88, R247 ;  /* 0x0000005830347223 */ /* 0x000fe200000000f7 */
[----:B------:R-:W-:Y:S01]  /*3b80*/  FFMA R82, R11, R83, R82 ;  /* 0x000000530b527223 */ /* 0x000fe20000000052 */
[----:B------:R-:W-:Y:S01]  /*3b90*/  FFMA R76, R228, R139, R69 ;  /* 0x0000008be44c7223 */ /* 0x000fe20000000045 */
[----:B------:R-:W0:Y:S02]  /*3ba0*/  LDS.128 R92, [UR7+0x510] ;  /* 0x00051007ff5c7984 */ /* 0x000e240008000c00 */
[----:B----4-:R-:W-:Y:S01]  /*3bb0*/  FFMA R107, R9, R84, R82 ;  /* 0x00000054096b7223 */ /* 0x010fe20000000052 */
[----:B------:R-:W-:Y:S01]  /*3bc0*/  FFMA R99, R227, R38, R76 ;  /* 0x00000026e3637223 */ /* 0x000fe2000000004c */
[----:B--2---:R-:W-:-:S02]  /*3bd0*/  FFMA R111, R48, R59, R98 ;  /* 0x0000003b306f7223 */ /* 0x004fc40000000062 */
[----:B------:R-:W-:Y:S01]  /*3be0*/  FFMA R84, R50, R85, R107 ;  /* 0x0000005532547223 */ /* 0x000fe2000000006b */
[----:B------:R-:W-:Y:S01]  /*3bf0*/  FFMA R76, R226, R39, R99 ;  /* 0x00000027e24c7223 */ /* 0x000fe20000000063 */
[C---:B------:R-:W-:Y:S01]  /*3c00*/  FFMA R54, R48.reuse, R90, R206 ;  /* 0x0000005a30367223 */ /* 0x040fe200000000ce */
[----:B------:R-:W2:Y:S01]  /*3c10*/  LDL.LU R99, [R1+0x64] ;  /* 0x0000640001637983 */ /* 0x000ea20000300800 */
[----:B------:R-:W-:Y:S01]  /*3c20*/  FFMA R84, R49, R86, R84 ;  /* 0x0000005631547223 */ /* 0x000fe20000000054 */
[C---:B------:R-:W-:Y:S02]  /*3c30*/  FFMA R107, R48.reuse, R79, R108 ;  /* 0x0000004f306b7223 */ /* 0x040fe4000000006c */
[----:B------:R-:W4:Y:S01]  /*3c40*/  LDL.LU R115, [R1+0x8c] ;  /* 0x00008c0001737983 */ /* 0x000f220000300800 */
[----:B------:R-:W-:Y:S01]  /*3c50*/  FFMA R87, R51, R87, R84 ;  /* 0x0000005733577223 */ /* 0x000fe20000000054 */
[----:B------:R-:W-:Y:S02]  /*3c60*/  FFMA R108, R48, R56, R96 ;  /* 0x00000038306c7223 */ /* 0x000fe40000000060 */
[----:B------:R-:W4:Y:S01]  /*3c70*/  LDL.LU R98, [R1+0x48] ;  /* 0x0000480001627983 */ /* 0x000f220000300800 */
[----:B------:R-:W-:Y:S01]  /*3c80*/  FFMA R96, R52, R60, R87 ;  /* 0x0000003c34607223 */ /* 0x000fe20000000057 */
[----:B------:R-:W-:-:S02]  /*3c90*/  FFMA R64, R48, R91, R64 ;  /* 0x0000005b30407223 */ /* 0x000fc40000000040 */
[----:B------:R-:W1:Y:S01]  /*3ca0*/  LDS.128 R88, [UR7+0x520] ;  /* 0x00052007ff587984 */ /* 0x000e620008000c00 */
[----:B------:R-:W-:-:S03]  /*3cb0*/  FFMA R61, R53, R61, R96 ;  /* 0x0000003d353d7223 */ /* 0x000fc60000000060 */
[----:B------:R-:W4:Y:S04]  /*3cc0*/  LDL.LU R96, [R1+0x30] ;  /* 0x0000300001607983 */ /* 0x000f280000300800 */
[----:B------:R-:W4:Y:S04]  /*3cd0*/  LDL.LU R118, [R1+0x9c] ;  /* 0x00009c0001767983 */ /* 0x000f280000300800 */
[----:B------:R-:W4:Y:S01]  /*3ce0*/  LDL.LU R119, [R1+0x90] ;  /* 0x0000900001777983 */ /* 0x000f220000300800 */
[----:B------:R-:W-:-:S03]  /*3cf0*/  FFMA R74, R5, R74, R68 ;  /* 0x0000004a054a7223 */ /* 0x000fc60000000044 */
[----:B------:R-:W-:Y:S01]  /*3d00*/  LDS.128 R80, [UR7+0x70] ;  /* 0x00007007ff507984 */ /* 0x000fe20008000c00 */
[----:B------:R-:W-:-:S03]  /*3d10*/  FFMA R97, R7, R75, R74 ;  /* 0x0000004b07617223 */ /* 0x000fc6000000004a */
[----:B------:R-:W5:Y:S01]  /*3d20*/  LDS.128 R72, [UR7+0x530] ;  /* 0x00053007ff487984 */ /* 0x000f620008000c00 */
[----:B0-----:R-:W-:Y:S01]  /*3d30*/  FFMA R97, R6, R92, R97 ;  /* 0x0000005c06617223 */ /* 0x001fe20000000061 */
[----:B------:R-:W-:Y:S01]  /*3d40*/  FFMA R77, R221, R140, R76 ;  /* 0x0000008cdd4d7223 */ /* 0x000fe2000000004c */
[C---:B------:R-:W-:Y:S01]  /*3d50*/  FFMA R103, R48.reuse, R71, R103 ;  /* 0x0000004730677223 */ /* 0x040fe20000000067 */
[----:B---3--:R-:W-:Y:S01]  /*3d60*/  FFMA R109, R48, R57, R109 ;  /* 0x00000039306d7223 */ /* 0x008fe2000000006d */
[----:B------:R-:W-:Y:S01]  /*3d70*/  FFMA R93, R4, R93, R97 ;  /* 0x0000005d045d7223 */ /* 0x000fe20000000061 */
[----:B------:R-:W0:Y:S03]  /*3d80*/  LDS.128 R68, [UR7+0x240] ;  /* 0x00024007ff447984 */ /* 0x000e260008000c00 */
[----:B------:R-:W-:Y:S01]  /*3d90*/  FFMA R94, R10, R94, R93 ;  /* 0x0000005e0a5e7223 */ /* 0x000fe2000000005d */
[----:B------:R-:W3:Y:S03]  /*3da0*/  LDL.LU R120, [R1+0x4c] ;  /* 0x00004c0001787983 */ /* 0x000ee60000300800 */
[----:B------:R-:W-:Y:S01]  /*3db0*/  FFMA R56, R11, R95, R94 ;  /* 0x0000005f0b387223 */ /* 0x000fe2000000005e */
[----:B------:R-:W-:Y:S01]  /*3dc0*/  FFMA R76, R220, R142, R77 ;  /* 0x0000008edc4c7223 */ /* 0x000fe2000000004d */
[----:B------:R-:W0:Y:S03]  /*3dd0*/  LDS.128 R92, [UR7+0x540] ;  /* 0x00054007ff5c7984 */ /* 0x000e260008000c00 */
[----:B------:R-:W-:Y:S01]  /*3de0*/  FFMA R85, R219, R141, R76 ;  /* 0x0000008ddb557223 */ /* 0x000fe2000000004c */
[----:B------:R-:W-:Y:S01]  /*3df0*/  FFMA R110, R48, R58, R110 ;  /* 0x0000003a306e7223 */ /* 0x000fe2000000006e */
[----:B-1----:R-:W-:Y:S01]  /*3e00*/  FFMA R97, R9, R88, R56 ;  /* 0x0000005809617223 */ /* 0x002fe20000000038 */
[----:B------:R-:W3:Y:S01]  /*3e10*/  LDL.LU R121, [R1+0x80] ;  /* 0x0000800001797983 */ /* 0x000ee20000300800 */
[----:B------:R-:W-:-:S02]  /*3e20*/  FFMA R60, R218, R36, R85 ;  /* 0x00000024da3c7223 */ /* 0x000fc40000000055 */
[----:B------:R-:W-:Y:S01]  /*3e30*/  FFMA R56, R50, R89, R97 ;  /* 0x0000005932387223 */ /* 0x000fe20000000061 */
[----:B------:R-:W-:Y:S01]  /*3e40*/  FFMA R106, R48, R78, R106 ;  /* 0x0000004e306a7223 */ /* 0x000fe2000000006a */
[----:B------:R-:W-:Y:S01]  /*3e50*/  FFMA R57, R213, R15, R60 ;  /* 0x0000000fd5397223 */ /* 0x000fe2000000003c */
[----:B------:R-:W-:Y:S01]  /*3e60*/  LDS.128 R76, [UR7+0x250] ;  /* 0x00025007ff4c7984 */ /* 0x000fe20008000c00 */
[----:B------:R-:W-:Y:S02]  /*3e70*/  FFMA R56, R49, R90, R56 ;  /* 0x0000005a31387223 */ /* 0x000fe40000000038 */
[----:B------:R-:W-:Y:S01]  /*3e80*/  FFMA R58, R212, R149, R57 ;  /* 0x00000095d43a7223 */ /* 0x000fe20000000039 */
[----:B------:R-:W3:Y:S01]  /*3e90*/  LDL.LU R122, [R1+0xa0] ;  /* 0x0000a000017a7983 */ /* 0x000ee20000300800 */
[----:B------:R-:W-:-:S03]  /*3ea0*/  FFMA R57, R51, R91, R56 ;  /* 0x0000005b33397223 */ /* 0x000fc60000000038 */
[----:B------:R-:W3:Y:S01]  /*3eb0*/  LDL.LU R123, [R1+0x94] ;  /* 0x00009400017b7983 */ /* 0x000ee20000300800 */
[----:B------:R-:W-:-:S03]  /*3ec0*/  FFMA R61, R54, R62, R61 ;  /* 0x0000003e363d7223 */ /* 0x000fc6000000003d */
[----:B------:R-:W-:Y:S01]  /*3ed0*/  LDS.128 R84, [UR7+0x80] ;  /* 0x00008007ff547984 */ /* 0x000fe20008000c00 */
[----:B-----5:R-:W-:Y:S01]  /*3ee0*/  FFMA R72, R52, R72, R57 ;  /* 0x0000004834487223 */ /* 0x020fe20000000039 */
[----:B------:R-:W-:Y:S02]  /*3ef0*/  FFMA R59, R211, R148, R58 ;  /* 0x00000094d33b7223 */ /* 0x000fe4000000003a */
[----:B------:R-:W-:Y:S01]  /*3f00*/  LDS.128 R88, [UR7+0x260] ;  /* 0x00026007ff587984 */ /* 0x000fe20008000c00 */
[----:B------:R-:W-:-:S04]  /*3f10*/  FFMA R73, R53, R73, R72 ;  /* 0x0000004935497223 */ /* 0x000fc80000000048 */
[----:B------:R-:W-:Y:S01]  /*3f20*/  FFMA R73, R54, R74, R73 ;  /* 0x0000004a36497223 */ /* 0x000fe20000000049 */
[----:B------:R-:W-:Y:S01]  /*3f30*/  FFMA R61, R64, R63, R61 ;  /* 0x0000003f403d7223 */ /* 0x000fe2000000003d */
[----:B------:R-:W-:Y:S02]  /*3f40*/  FFMA R113, R48, R81, R113 ;  /* 0x0000005130717223 */ /* 0x000fe40000000071 */
[----:B------:R-:W-:Y:S01]  /*3f50*/  FFMA R81, R64, R75, R73 ;  /* 0x0000004b40517223 */ /* 0x000fe20000000049 */
[----:B------:R-:W-:Y:S01]  /*3f60*/  FFMA R59, R210, R143, R59 ;  /* 0x0000008fd23b7223 */ /* 0x000fe2000000003b */
[----:B0-----:R-:W-:Y:S01]  /*3f70*/  FFMA R68, R100, R68, R61 ;  /* 0x0000004464447223 */ /* 0x001fe2000000003d */
[----:B------:R-:W-:Y:S01]  /*3f80*/  FFMA R112, R48, R80, R112 ;  /* 0x0000005030707223 */ /* 0x000fe20000000070 */
[----:B------:R-:W-:Y:S01]  /*3f90*/  FFMA R92, R100, R92, R81 ;  /* 0x0000005c645c7223 */ /* 0x000fe20000000051 */
[----:B------:R-:W-:Y:S01]  /*3fa0*/  FFMA R56, R204, R14, R59 ;  /* 0x0000000ecc387223 */ /* 0x000fe2000000003b */
[----:B------:R-:W0:Y:S01]  /*3fb0*/  LDS.128 R60, [UR7+0x550] ;  /* 0x00055007ff3c7984 */ /* 0x000e220008000c00 */
[C---:B------:R-:W-:Y:S01]  /*3fc0*/  FFMA R97, R101.reuse, R69, R68 ;  /* 0x0000004565617223 */ /* 0x040fe20000000044 */
[----:B------:R-:W-:Y:S01]  /*3fd0*/  FFMA R93, R101, R93, R92 ;  /* 0x0000005d655d7223 */ /* 0x000fe2000000005c */
[----:B------:R-:W-:Y:S01]  /*3fe0*/  FFMA R69, R203, R151, R56 ;  /* 0x00000097cb457223 */ /* 0x000fe20000000038 */
[----:B------:R-:W5:Y:S01]  /*3ff0*/  LDL.LU R92, [R1+0x7c] ;  /* 0x00007c00015c7983 */ /* 0x000f620000300800 */
[----:B------:R-:W-:-:S02]  /*4000*/  FFMA R70, R102, R70, R97 ;  /* 0x0000004666467223 */ /* 0x000fc40000000061 */
[----:B------:R-:W-:Y:S01]  /*4010*/  FFMA R68, R202, R150, R69 ;  /* 0x00000096ca447223 */ /* 0x000fe20000000045 */
[----:B------:R-:W5:Y:S03]  /*4020*/  LDL.LU R125, [R1+0x84] ;  /* 0x00008400017d7983 */ /* 0x000f660000300800 */
[----:B------:R-:W-:Y:S01]  /*4030*/  FFMA R97, R201, R35, R68 ;  /* 0x00000023c9617223 */ /* 0x000fe20000000044 */
[----:B------:R-:W5:Y:S04]  /*4040*/  LDL.LU R126, [R1+0xbc] ;  /* 0x0000bc00017e7983 */ /* 0x000f680000300800 */
[----:B------:R-:W5:Y:S01]  /*4050*/  LDL.LU R127, [R1+0xd0] ;  /* 0x0000d000017f7983 */ /* 0x000f620000300800 */
[----:B------:R-:W-:Y:S01]  /*4060*/  FFMA R80, R196, R152, R97 ;  /* 0x00000098c4507223 */ /* 0x000fe20000000061 */
[----:B------:R-:W-:-:S02]  /*4070*/  FFMA R94, R102, R94, R93 ;  /* 0x0000005e665e7223 */ /* 0x000fc4000000005d */
[----:B------:R-:W5:Y:S02]  /*4080*/  LDL.LU R128, [R1+0x98] ;  /* 0x0000980001807983 */ /* 0x000f640000300800 */
[----:B------:R-:W-:Y:S02]  /*4090*/  FFMA R95, R103, R95, R94 ;  /* 0x0000005f675f7223 */ /* 0x000fe4000000005e */
[----:B------:R-:W5:Y:S04]  /*40a0*/  LDL.LU R129, [R1+0xa4] ;  /* 0x0000a40001817983 */ /* 0x000f680000300800 */
[----:B------:R-:W5:Y:S04]  /*40b0*/  LDL.LU R130, [R1+0xe0] ;  /* 0x0000e00001827983 */ /* 0x000f680000300800 */
[----:B------:R-:W5:Y:S04]  /*40c0*/  LDL.LU R131, [R1+0xdc] ;  /* 0x0000dc0001837983 */ /* 0x000f680000300800 */
[----:B------:R-:W-:Y:S01]  /*40d0*/  LDS.128 R56, [UR7+0x90] ;  /* 0x00009007ff387984 */ /* 0x000fe20008000c00 */
[----:B0-----:R-:W-:-:S03]  /*40e0*/  FFMA R60, R104, R60, R95 ;  /* 0x0000003c683c7223 */ /* 0x001fc6000000005f */
[----:B------:R-:W-:Y:S01]  /*40f0*/  LDS.128 R72, [UR7+0x560] ;  /* 0x00056007ff487984 */ /* 0x000fe20008000c00 */
[----:B------:R-:W-:-:S04]  /*4100*/  FFMA R61, R105, R61, R60 ;  /* 0x0000003d693d7223 */ /* 0x000fc8000000003c */
[----:B------:R-:W-:Y:S01]  /*4110*/  FFMA R62, R106, R62, R61 ;  /* 0x0000003e6a3e7223 */ /* 0x000fe2000000003d */
[----:B--2---:R-:W-:Y:S01]  /*4120*/  FFMA R114, R48, R82, R99 ;  /* 0x0000005230727223 */ /* 0x004fe20000000063 */
[----:B------:R-:W-:Y:S02]  /*4130*/  FFMA R99, R103, R71, R70 ;  /* 0x0000004767637223 */ /* 0x000fe40000000046 */
[----:B------:R-:W0:Y:S02]  /*4140*/  LDS.128 R68, [UR7+0x270] ;  /* 0x00027007ff447984 */ /* 0x000e240008000c00 */
[----:B------:R-:W-:-:S04]  /*4150*/  FFMA R76, R104, R76, R99 ;  /* 0x0000004c684c7223 */ /* 0x000fc80000000063 */
[----:B------:R-:W-:Y:S01]  /*4160*/  FFMA R77, R105, R77, R76 ;  /* 0x0000004d694d7223 */ /* 0x000fe2000000004c */
[----:B----4-:R-:W-:-:S03]  /*4170*/  FFMA R116, R48, R84, R98 ;  /* 0x0000005430747223 */ /* 0x010fc60000000062 */
[----:B------:R-:W-:Y:S01]  /*4180*/  FFMA R78, R106, R78, R77 ;  /* 0x0000004e6a4e7223 */ /* 0x000fe2000000004d */
[C---:B------:R-:W-:Y:S02]  /*4190*/  FFMA R117, R48.reuse, R85, R96 ;  /* 0x0000005530757223 */ /* 0x040fe40000000060 */
[----:B------:R-:W1:Y:S01]  /*41a0*/  LDS.128 R96, [UR7+0x280] ;  /* 0x00028007ff607984 */ /* 0x000e620008000c00 */
[----:B------:R-:W-:Y:S01]  /*41b0*/  FFMA R85, R107, R79, R78 ;  /* 0x0000004f6b557223 */ /* 0x000fe2000000004e */
[C---:B------:R-:W-:Y:S01]  /*41c0*/  FFMA R115, R48.reuse, R83, R115 ;  /* 0x0000005330737223 */ /* 0x040fe20000000073 */
[C---:B------:R-:W-:Y:S01]  /*41d0*/  FFMA R118, R48.reuse, R86, R118 ;  /* 0x0000005630767223 */ /* 0x040fe20000000076 */
[----:B------:R-:W-:Y:S01]  /*41e0*/  FFMA R119, R48, R87, R119 ;  /* 0x0000005730777223 */ /* 0x000fe20000000077 */
[----:B------:R-:W-:Y:S01]  /*41f0*/  FFMA R88, R108, R88, R85 ;  /* 0x000000586c587223 */ /* 0x000fe20000000055 */
[----:B------:R-:W-:Y:S01]  /*4200*/  FFMA R80, R195, R154, R80 ;  /* 0x0000009ac3507223 */ /* 0x000fe20000000050 */
[----:B------:R-:W2:Y:S02]  /*4210*/  LDS.128 R76, [UR7+0x570] ;  /* 0x00057007ff4c7984 */ /* 0x000ea40008000c00 */
[----:B------:R-:W-:-:S04]  /*4220*/  FFMA R89, R109, R89, R88 ;  /* 0x000000596d597223 */ /* 0x000fc80000000058 */
[----:B------:R-:W-:-:S04]  /*4230*/  FFMA R90, R110, R90, R89 ;  /* 0x0000005a6e5a7223 */ /* 0x000fc80000000059 */
[----:B------:R-:W-:Y:S01]  /*4240*/  FFMA R61, R111, R91, R90 ;  /* 0x0000005b6f3d7223 */ /* 0x000fe2000000005a */
[----:B------:R-:W-:Y:S01]  /*4250*/  FFMA R80, R181, R153, R80 ;  /* 0x00000099b5507223 */ /* 0x000fe20000000050 */
[----:B------:R-:W-:Y:S01]  /*4260*/  FFMA R63, R107, R63, R62 ;  /* 0x0000003f6b3f7223 */ /* 0x000fe2000000003e */
[----:B------:R-:W-:Y:S01]  /*4270*/  LDS.128 R88, [UR7+0x290] ;  /* 0x00029007ff587984 */ /* 0x000fe20008000c00 */
[----:B0-----:R-:W-:-:S04]  /*4280*/  FFMA R68, R112, R68, R61 ;  /* 0x0000004470447223 */ /* 0x001fc8000000003d */
[----:B------:R-:W-:-:S04]  /*4290*/  FFMA R69, R113, R69, R68 ;  /* 0x0000004571457223 */ /* 0x000fc80000000044 */
[----:B------:R-:W-:-:S04]  /*42a0*/  FFMA R70, R114, R70, R69 ;  /* 0x0000004672467223 */ /* 0x000fc80000000045 */
[----:B------:R-:W-:-:S04]  /*42b0*/  FFMA R71, R115, R71, R70 ;  /* 0x0000004773477223 */ /* 0x000fc80000000046 */
[----:B-1----:R-:W-:-:S04]  /*42c0*/  FFMA R96, R116, R96, R71 ;  /* 0x0000006074607223 */ /* 0x002fc80000000047 */
[----:B------:R-:W-:-:S04]  /*42d0*/  FFMA R97, R117, R97, R96 ;  /* 0x0000006175617223 */ /* 0x000fc80000000060 */
[----:B------:R-:W-:-:S04]  /*42e0*/  FFMA R98, R118, R98, R97 ;  /* 0x0000006276627223 */ /* 0x000fc80000000061 */
[----:B------:R-:W-:Y:S02]  /*42f0*/  FFMA R99, R119, R99, R98 ;  /* 0x0000006377637223 */ /* 0x000fe40000000062 */
[----:B------:R-:W4:Y:S04]  /*4300*/  LDL.LU R98, [R1+0xb0] ;  /* 0x0000b00001627983 */ /* 0x000f280000300800 */
[----:B------:R-:W4:Y:S04]  /*4310*/  LDL.LU R96, [R1+0xc8] ;  /* 0x0000c80001607983 */ /* 0x000f280000300800 */
[----:B------:R-:W4:Y:S04]  /*4320*/  LDL.LU R134, [R1+0xf8] ;  /* 0x0000f80001867983 */ /* 0x000f280000300800 */
[----:B------:R-:W4:Y:S04]  /*4330*/  LDL.LU R135, [R1+0x104] ;  /* 0x0001040001877983 */ /* 0x000f280000300800 */
[----:B------:R-:W4:Y:S01]  /*4340*/  LDL.LU R144, [R1+0xd4] ;  /* 0x0000d40001907983 */ /* 0x000f220000300800 */
[----:B------:R-:W-:-:S03]  /*4350*/  FFMA R84, R147, R34, R80 ;  /* 0x0000002293547223 */ /* 0x000fc60000000050 */
[----:B------:R-:W5:Y:S01]  /*4360*/  LDS.128 R80, [UR7+0xa0] ;  /* 0x0000a007ff507984 */ /* 0x000f620008000c00 */
[----:B------:R-:W-:Y:S01]  /*4370*/  FFMA R93, R197, R155, R84 ;  /* 0x0000009bc55d7223 */ /* 0x000fe20000000054 */
[C---:B---3--:R-:W-:Y:S01]  /*4380*/  FFMA R120, R48.reuse, R56, R120 ;  /* 0x0000003830787223 */ /* 0x048fe20000000078 */
[----:B------:R-:W-:Y:S01]  /*4390*/  FFMA R121, R48, R57, R121 ;  /* 0x0000003930797223 */ /* 0x000fe20000000079 */
[----:B------:R-:W-:Y:S01]  /*43a0*/  FFMA R72, R108, R72, R63 ;  /* 0x000000486c487223 */ /* 0x000fe2000000003f */
[----:B------:R-:W-:Y:S01]  /*43b0*/  FFMA R84, R198, R158, R93 ;  /* 0x0000009ec6547223 */ /* 0x000fe2000000005d */
[C---:B------:R-:W-:Y:S01]  /*43c0*/  FFMA R122, R48.reuse, R58, R122 ;  /* 0x0000003a307a7223 */ /* 0x040fe2000000007a */
[----:B------:R-:W-:Y:S01]  /*43d0*/  FFMA R123, R48, R59, R123 ;  /* 0x0000003b307b7223 */ /* 0x000fe2000000007b */
[----:B------:R-:W3:Y:S01]  /*43e0*/  LDL.LU R186, [R1+0xe8] ;  /* 0x0000e80001ba7983 */ /* 0x000ee20000300800 */
[----:B------:R-:W-:Y:S01]  /*43f0*/  FFMA R85, R199, R156, R84 ;  /* 0x0000009cc7557223 */ /* 0x000fe20000000054 */
[----:B------:R-:W-:-:S02]  /*4400*/  FFMA R73, R109, R73, R72 ;  /* 0x000000496d497223 */ /* 0x000fc40000000048 */
[----:B------:R-:W3:Y:S01]  /*4410*/  LDL.LU R175, [R1+0xe4] ;  /* 0x0000e40001af7983 */ /* 0x000ee20000300800 */
[----:B------:R-:W-:-:S03]  /*4420*/  FFMA R60, R200, R33, R85 ;  /* 0x00000021c83c7223 */ /* 0x000fc60000000055 */
[----:B------:R-:W0:Y:S01]  /*4430*/  LDS.128 R84, [UR7+0x580] ;  /* 0x00058007ff547984 */ /* 0x000e220008000c00 */
[----:B------:R-:W-:Y:S01]  /*4440*/  FFMA R60, R205, R160, R60 ;  /* 0x000000a0cd3c7223 */ /* 0x000fe2000000003c */
[----:B------:R-:W-:Y:S02]  /*4450*/  FFMA R74, R110, R74, R73 ;  /* 0x0000004a6e4a7223 */ /* 0x000fe40000000049 */
[----:B------:R-:W3:Y:S01]  /*4460*/  LDL.LU R173, [R1+0xf0] ;  /* 0x0000f00001ad7983 */ /* 0x000ee20000300800 */
[----:B------:R-:W-:Y:S01]  /*4470*/  FFMA R93, R207, R163, R60 ;  /* 0x000000a3cf5d7223 */ /* 0x000fe2000000003c */
[----:B------:R-:W-:Y:S02]  /*4480*/  FFMA R75, R111, R75, R74 ;  /* 0x0000004b6f4b7223 */ /* 0x000fe4000000004a */
[----:B------:R-:W1:Y:S01]  /*4490*/  LDS.128 R60, [UR7+0xb0] ;  /* 0x0000b007ff3c7984 */ /* 0x000e620008000c00 */
[----:B------:R-:W-:-:S03]  /*44a0*/  FFMA R56, R208, R162, R93 ;  /* 0x000000a2d0387223 */ /* 0x000fc6000000005d */
[----:B------:R-:W3:Y:S01]  /*44b0*/  LDL.LU R172, [R1+0xd8] ;  /* 0x0000d80001ac7983 */ /* 0x000ee20000300800 */
[----:B------:R-:W-:Y:S01]  /*44c0*/  FFMA R57, R209, R161, R56 ;  /* 0x000000a1d1397223 */ /* 0x000fe20000000038 */
[----:B--2---:R-:W-:Y:S02]  /*44d0*/  FFMA R76, R112, R76, R75 ;  /* 0x0000004c704c7223 */ /* 0x004fe4000000004b */
[----:B------:R-:W-:Y:S01]  /*44e0*/  LDS.128 R72, [UR7+0x5a0] ;  /* 0x0005a007ff487984 */ /* 0x000fe20008000c00 */
[----:B------:R-:W-:-:S03]  /*44f0*/  FFMA R68, R214, R166, R57 ;  /* 0x000000a6d6447223 */ /* 0x000fc60000000039 */
[----:B------:R-:W2:Y:S01]  /*4500*/  LDS.128 R56, [UR7+0x590] ;  /* 0x00059007ff387984 */ /* 0x000ea20008000c00 */
[----:B------:R-:W-:Y:S01]  /*4510*/  FFMA R69, R215, R169, R68 ;  /* 0x000000a9d7457223 */ /* 0x000fe20000000044 */
[----:B-----5:R-:W-:-:S03]  /*4520*/  FFMA R124, R48, R80, R92 ;  /* 0x00000050307c7223 */ /* 0x020fc6000000005c */
[----:B------:R-:W-:Y:S01]  /*4530*/  FFMA R68, R216, R168, R69 ;  /* 0x000000a8d8447223 */ /* 0x000fe20000000045 */
[----:B------:R-:W-:Y:S01]  /*4540*/  FFMA R77, R113, R77, R76 ;  /* 0x0000004d714d7223 */ /* 0x000fe2000000004c */
[C---:B------:R-:W-:Y:S01]  /*4550*/  FFMA R125, R48.reuse, R81, R125 ;  /* 0x00000051307d7223 */ /* 0x040fe2000000007d */
[----:B------:R-:W-:Y:S01]  /*4560*/  FFMA R126, R48, R82, R126 ;  /* 0x00000052307e7223 */ /* 0x000fe2000000007e */
[----:B------:R-:W-:Y:S01]  /*4570*/  FFMA R69, R217, R167, R68 ;  /* 0x000000a7d9457223 */ /* 0x000fe20000000044 */
[----:B------:R-:W-:Y:S01]  /*4580*/  FFMA R78, R114, R78, R77 ;  /* 0x0000004e724e7223 */ /* 0x000fe2000000004d */
[----:B------:R-:W-:Y:S01]  /*4590*/  FFMA R127, R48, R83, R127 ;  /* 0x00000053307f7223 */ /* 0x000fe2000000007f */
[----:B------:R-:W5:Y:S01]  /*45a0*/  LDL.LU R171, [R1+0xcc] ;  /* 0x0000cc0001ab7983 */ /* 0x000f620000300800 */
[----:B------:R-:W-:Y:S01]  /*45b0*/  FFMA R76, R222, R165, R69 ;  /* 0x000000a5de4c7223 */ /* 0x000fe20000000045 */
[----:B------:R-:W-:Y:S02]  /*45c0*/  FFMA R79, R115, R79, R78 ;  /* 0x0000004f734f7223 */ /* 0x000fe4000000004e */
[----:B------:R-:W5:Y:S01]  /*45d0*/  LDL.LU R170, [R1+0xc0] ;  /* 0x0000c00001aa7983 */ /* 0x000f620000300800 */
[----:B------:R-:W-:-:S03]  /*45e0*/  FFMA R77, R223, R164, R76 ;  /* 0x000000a4df4d7223 */ /* 0x000fc6000000004c */
[----:B------:R-:W-:Y:S01]  /*45f0*/  LDS.128 R92, [UR7+0x2a0] ;  /* 0x0002a007ff5c7984 */ /* 0x000fe20008000c00 */
[----:B------:R-:W-:Y:S01]  /*4600*/  FFMA R80, R224, R159, R77 ;  /* 0x0000009fe0507223 */ /* 0x000fe2000000004d */
[----:B0-----:R-:W-:Y:S02]  /*4610*/  FFMA R84, R116, R84, R79 ;  /* 0x0000005474547223 */ /* 0x001fe4000000004f */
[----:B------:R-:W-:Y:S01]  /*4620*/  LDS.128 R68, [UR7+0xc0] ;  /* 0x0000c007ff447984 */ /* 0x000fe20008000c00 */
[----:B------:R-:W-:Y:S01]  /*4630*/  FFMA R81, R225, R157, R80 ;  /* 0x0000009de1517223 */ /* 0x000fe20000000050 */
[----:B------:R-:W-:Y:S01]  /*4640*/  FFMA R85, R117, R85, R84 ;  /* 0x0000005575557223 */ /* 0x000fe20000000054 */
[----:B-1----:R-:W-:Y:S02]  /*4650*/  FFMA R128, R48, R60, R128 ;  /* 0x0000003c30807223 */ /* 0x002fe40000000080 */
[----:B------:R-:W-:Y:S01]  /*4660*/  FFMA R80, R230, R13, R81 ;  /* 0x0000000de6507223 */ /* 0x000fe20000000051 */
[----:B------:R-:W-:Y:S01]  /*4670*/  FFMA R86, R118, R86, R85 ;  /* 0x0000005676567223 */ /* 0x000fe20000000055 */
[C---:B------:R-:W-:Y:S01]  /*4680*/  FFMA R129, R48.reuse, R61, R129 ;  /* 0x0000003d30817223 */ /* 0x040fe20000000081 */
[C---:B------:R-:W-:Y:S01]  /*4690*/  FFMA R130, R48.reuse, R62, R130 ;  /* 0x0000003e30827223 */ /* 0x040fe20000000082 */
[----:B------:R-:W-:Y:S01]  /*46a0*/  FFMA R85, R231, R32, R80 ;  /* 0x00000020e7557223 */ /* 0x000fe20000000050 */
[----:B------:R-:W-:Y:S01]  /*46b0*/  FFMA R131, R48, R63, R131 ;  /* 0x0000003f30837223 */ /* 0x000fe20000000083 */
[----:B------:R-:W0:Y:S01]  /*46c0*/  LDS.128 R80, [UR7+0x5b0] ;  /* 0x0005b007ff507984 */ /* 0x000e220008000c00 */
[----:B------:R-:W-:Y:S01]  /*46d0*/  FFMA R87, R119, R87, R86 ;  /* 0x0000005777577223 */ /* 0x000fe20000000056 */
[----:B------:R-:W-:-:S02]  /*46e0*/  FFMA R88, R120, R88, R99 ;  /* 0x0000005878587223 */ /* 0x000fc40000000063 */
[----:B------:R-:W-:Y:S01]  /*46f0*/  LDS.128 R76, [UR7+0x2b0] ;  /* 0x0002b007ff4c7984 */ /* 0x000fe20008000c00 */
[----:B--2---:R-:W-:-:S04]  /*4700*/  FFMA R56, R120, R56, R87 ;  /* 0x0000003878387223 */ /* 0x004fc80000000057 */
[----:B------:R-:W-:-:S04]  /*4710*/  FFMA R57, R121, R57, R56 ;  /* 0x0000003979397223 */ /* 0x000fc80000000038 */
[----:B------:R-:W-:-:S04]  /*4720*/  FFMA R58, R122, R58, R57 ;  /* 0x0000003a7a3a7223 */ /* 0x000fc80000000039 */
[----:B------:R-:W-:-:S04]  /*4730*/  FFMA R59, R123, R59, R58 ;  /* 0x0000003b7b3b7223 */ /* 0x000fc8000000003a */
[----:B------:R-:W-:Y:S01]  /*4740*/  FFMA R72, R124, R72, R59 ;  /* 0x000000487c487223 */ /* 0x000fe2000000003b */
[----:B------:R-:W-:Y:S02]  /*4750*/  FFMA R60, R232, R28, R85 ;  /* 0x0000001ce83c7223 */ /* 0x000fe40000000055 */
[----:B------:R-:W4:Y:S01]  /*4760*/  LDS.128 R84, [UR7+0xd0] ;  /* 0x0000d007ff547984 */ /* 0x000f220008000c00 */
[----:B------:R-:W-:-:S04]  /*4770*/  FFMA R73, R125, R73, R72 ;  /* 0x000000497d497223 */ /* 0x000fc80000000048 */
[----:B------:R-:W-:-:S04]  /*4780*/  FFMA R74, R126, R74, R73 ;  /* 0x0000004a7e4a7223 */ /* 0x000fc80000000049 */
[----:B------:R-:W-:-:S04]  /*4790*/  FFMA R75, R127, R75, R74 ;  /* 0x0000004b7f4b7223 */ /* 0x000fc8000000004a */
[----:B0-----:R-:W-:Y:S01]  /*47a0*/  FFMA R80, R128, R80, R75 ;  /* 0x0000005080507223 */ /* 0x001fe2000000004b */
[----:B------:R-:W-:Y:S01]  /*47b0*/  FFMA R89, R121, R89, R88 ;  /* 0x0000005979597223 */ /* 0x000fe20000000058 */
[----:B------:R-:W-:Y:S01]  /*47c0*/  FFMA R97, R233, R29, R60 ;  /* 0x0000001de9617223 */ /* 0x000fe2000000003c */
[----:B------:R-:W-:Y:S01]  /*47d0*/  LDS.128 R72, [UR7+0x2e0] ;  /* 0x0002e007ff487984 */ /* 0x000fe20008000c00 */
[----:B------:R-:W-:-:S04]  /*47e0*/  FFMA R81, R129, R81, R80 ;  /* 0x0000005181517223 */ /* 0x000fc80000000050 */
[----:B------:R-:W-:-:S04]  /*47f0*/  FFMA R82, R130, R82, R81 ;  /* 0x0000005282527223 */ /* 0x000fc80000000051 */
[----:B------:R-:W-:Y:S02]  /*4800*/  FFMA R83, R131, R83, R82 ;  /* 0x0000005383537223 */ /* 0x000fe40000000052 */
[----:B------:R-:W2:Y:S01]  /*4810*/  LDL.LU R82, [R1+0xb4] ;  /* 0x0000b40001527983 */ /* 0x000ea20000300800 */
[----:B----4-:R-:W-:-:S03]  /*4820*/  FFMA R144, R48, R84, R144 ;  /* 0x0000005430907223 */ /* 0x010fc60000000090 */
[----:B------:R-:W4:Y:S01]  /*4830*/  LDL.LU R84, [R1+0x50] ;  /* 0x0000500001547983 */ /* 0x000f220000300800 */
[----:B------:R-:W-:Y:S01]  /*4840*/  FFMA R90, R122, R90, R89 ;  /* 0x0000005a7a5a7223 */ /* 0x000fe20000000059 */
[----:B------:R-:W-:-:S03]  /*4850*/  FFMA R56, R238, R3, R97 ;  /* 0x00000003ee387223 */ /* 0x000fc60000000061 */
[----:B------:R-:W-:Y:S02]  /*4860*/  FFMA R61, R123, R91, R90 ;  /* 0x0000005b7b3d7223 */ /* 0x000fe4000000005a */
[----:B------:R-:W0:Y:S01]  /*4870*/  LDS.128 R88, [UR7+0x2c0] ;  /* 0x0002c007ff587984 */ /* 0x000e220008000c00 */
[----:B------:R-:W-:Y:S01]  /*4880*/  FFMA R57, R239, R31, R56 ;  /* 0x0000001fef397223 */ /* 0x000fe20000000038 */
[----:B------:R-:W-:Y:S02]  /*4890*/  FFMA R92, R124, R92, R61 ;  /* 0x0000005c7c5c7223 */ /* 0x000fe4000000003d */
[----:B------:R-:W1:Y:S01]  /*48a0*/  LDS.128 R60, [UR7+0x5c0] ;  /* 0x0005c007ff3c7984 */ /* 0x000e620008000c00 */
[----:B------:R-:W-:Y:S01]  /*48b0*/  FFMA R56, R240, R26, R57 ;  /* 0x0000001af0387223 */ /* 0x000fe20000000039 */
[----:B------:R-:W-:-:S04]  /*48c0*/  FFMA R93, R125, R93, R92 ;  /* 0x0000005d7d5d7223 */ /* 0x000fc8000000005c */
[----:B------:R-:W-:Y:S01]  /*48d0*/  FFMA R94, R126, R94, R93 ;  /* 0x0000005e7e5e7223 */ /* 0x000fe2000000005d */
[----:B------:R-:W-:Y:S01]  /*48e0*/  FFMA R93, R241, R12, R56 ;  /* 0x0000000cf15d7223 */ /* 0x000fe20000000038 */
[----:B------:R-:W-:Y:S01]  /*48f0*/  FFMA R132, R48, R68, R98 ;  /* 0x0000004430847223 */ /* 0x000fe20000000062 */
[----:B------:R-:W5:Y:S01]  /*4900*/  LDS.128 R56, [UR7+0x2d0] ;  /* 0x0002d007ff387984 */ /* 0x000f620008000c00 */
[----:B------:R-:W-:Y:S01]  /*4910*/  FFMA R95, R127, R95, R94 ;  /* 0x0000005f7f5f7223 */ /* 0x000fe2000000005e */
[----:B------:R-:W-:Y:S01]  /*4920*/  FFMA R68, R242, R37, R93 ;  /* 0x00000025f2447223 */ /* 0x000fe2000000005d */
[----:B------:R-:W-:Y:S02]  /*4930*/  FFMA R133, R48, R69, R96 ;  /* 0x0000004530857223 */ /* 0x000fe40000000060 */
[----:B------:R-:W-:Y:S01]  /*4940*/  FFMA R76, R128, R76, R95 ;  /* 0x0000004c804c7223 */ /* 0x000fe2000000005f */
[----:B------:R-:W-:Y:S01]  /*4950*/  FFMA R69, R243, R27, R68 ;  /* 0x0000001bf3457223 */ /* 0x000fe20000000044 */
[----:B------:R-:W5:Y:S03]  /*4960*/  LDS.128 R92, [UR7+0x5d0] ;  /* 0x0005d007ff5c7984 */ /* 0x000f660008000c00 */
[----:B------:R-:W-:Y:S01]  /*4970*/  FFMA R69, R244, R30, R69 ;  /* 0x0000001ef4457223 */ /* 0x000fe20000000045 */
[----:B------:R-:W-:Y:S01]  /*4980*/  FFMA R77, R129, R77, R76 ;  /* 0x0000004d814d7223 */ /* 0x000fe2000000004c */
[----:B------:R-:W5:Y:S02]  /*4990*/  LDS.128 R96, [UR7+0xe0] ;  /* 0x0000e007ff607984 */ /* 0x000f640008000c00 */
[----:B------:R-:W-:Y:S01]  /*49a0*/  FFMA R69, R246, R2, R69 ;  /* 0x00000002f6457223 */ /* 0x000fe20000000045 */
[----:B------:R-:W-:-:S03]  /*49b0*/  FFMA R78, R130, R78, R77 ;  /* 0x0000004e824e7223 */ /* 0x000fc6000000004d */
[----:B------:R-:W-:Y:S01]  /*49c0*/  FFMA R68, R248, R21, R69 ;  /* 0x00000015f8447223 */ /* 0x000fe20000000045 */
[----:B------:R-:W-:Y:S01]  /*49d0*/  FFMA R79, R131, R79, R78 ;  /* 0x0000004f834f7223 */ /* 0x000fe2000000004e */
[C---:B------:R-:W-:Y:S02]  /*49e0*/  FFMA R134, R48.reuse, R70, R134 ;  /* 0x0000004630867223 */ /* 0x040fe40000000086 */
[----:B------:R-:W-:Y:S01]  /*49f0*/  FFMA R77, R249, R24, R68 ;  /* 0x00000018f94d7223 */ /* 0x000fe20000000044 */
[----:B------:R-:W-:Y:S02]  /*4a00*/  FFMA R135, R48, R71, R135 ;  /* 0x0000004730877223 */ /* 0x000fe40000000087 */
[----:B------:R-:W5:Y:S01]  /*4a10*/  LDS.128 R68, [UR7+0x5e0] ;  /* 0x0005e007ff447984 */ /* 0x000f620008000c00 */
[----:B0-----:R-:W-:Y:S01]  /*4a20*/  FFMA R88, R132, R88, R79 ;  /* 0x0000005884587223 */ /* 0x001fe2000000004f */
[----:B------:R-:W-:-:S03]  /*4a30*/  FFMA R76, R250, R25, R77 ;  /* 0x00000019fa4c7223 */ /* 0x000fc6000000004d */
[----:B------:R-:W-:Y:S01]  /*4a40*/  FFMA R89, R133, R89, R88 ;  /* 0x0000005985597223 */ /* 0x000fe20000000058 */
[----:B------:R-:W-:Y:S01]  /*4a50*/  FFMA R77, R251, R18, R76 ;  /* 0x00000012fb4d7223 */ /* 0x000fe2000000004c */
[----:B-1----:R-:W-:Y:S02]  /*4a60*/  FFMA R60, R132, R60, R83 ;  /* 0x0000003c843c7223 */ /* 0x002fe40000000053 */
[----:B------:R-:W-:Y:S01]  /*4a70*/  FFMA R90, R134, R90, R89 ;  /* 0x0000005a865a7223 */ /* 0x000fe20000000059 */
[----:B------:R-:W-:Y:S01]  /*4a80*/  FFMA R80, R252, R19, R77 ;  /* 0x00000013fc507223 */ /* 0x000fe2000000004d */
[----:B------:R-:W-:Y:S01]  /*4a90*/  FFMA R61, R133, R61, R60 ;  /* 0x0000003d853d7223 */ /* 0x000fe2000000003c */
[----:B------:R-:W0:Y:S01]  /*4aa0*/  LDS.128 R76, [UR7+0x2f0] ;  /* 0x0002f007ff4c7984 */ /* 0x000e220008000c00 */
[----:B------:R-:W-:Y:S01]  /*4ab0*/  FFMA R91, R135, R91, R90 ;  /* 0x0000005b875b7223 */ /* 0x000fe2000000005a */
[----:B------:R-:W-:Y:S01]  /*4ac0*/  FFMA R80, R176, R23, R80 ;  /* 0x00000017b0507223 */ /* 0x000fe20000000050 */
[----:B---3--:R-:W-:Y:S01]  /*4ad0*/  FFMA R88, R48, R85, R186 ;  /* 0x0000005530587223 */ /* 0x008fe200000000ba */
[----:B------:R-:W-:Y:S01]  /*4ae0*/  FFMA R62, R134, R62, R61 ;  /* 0x0000003e863e7223 */ /* 0x000fe2000000003d */
[----:B-----5:R-:W-:Y:S01]  /*4af0*/  FFMA R91, R144, R56, R91 ;  /* 0x00000038905b7223 */ /* 0x020fe2000000005b */
[----:B------:R-:W-:Y:S01]  /*4b00*/  FFMA R81, R185, R41, R80 ;  /* 0x00000029b9517223 */ /* 0x000fe20000000050 */
[----:B------:R-:W-:-:S02]  /*4b10*/  FFMA R89, R48, R86, R175 ;  /* 0x0000005630597223 */ /* 0x000fc400000000af */
[----:B------:R-:W-:Y:S01]  /*4b20*/  FFMA R56, R88, R57, R91 ;  /* 0x0000003958387223 */ /* 0x000fe2000000005b */
[----:B------:R-:W-:Y:S01]  /*4b30*/  FFMA R57, R135, R63, R62 ;  /* 0x0000003f87397223 */ /* 0x000fe2000000003e */
[----:B------:R-:W-:Y:S01]  /*4b40*/  FFMA R83, R184, R22, R81 ;  /* 0x00000016b8537223 */ /* 0x000fe20000000051 */
[----:B------:R-:W-:Y:S01]  /*4b50*/  FFMA R90, R48, R87, R173 ;  /* 0x00000057305a7223 */ /* 0x000fe200000000ad */
[----:B------:R-:W1:Y:S01]  /*4b60*/  LDS.128 R60, [UR7+0x5f0] ;  /* 0x0005f007ff3c7984 */ /* 0x000e620008000c00 */
[----:B------:R-:W-:Y:S01]  /*4b70*/  FFMA R81, R89, R58, R56 ;  /* 0x0000003a59517223 */ /* 0x000fe20000000038 */
[----:B------:R-:W-:Y:S01]  /*4b80*/  FFMA R57, R144, R92, R57 ;  /* 0x0000005c90397223 */ /* 0x000fe20000000039 */
[----:B------:R-:W-:Y:S01]  /*4b90*/  FFMA R83, R182, R20, R83 ;  /* 0x00000014b6537223 */ /* 0x000fe20000000053 */
[----:B------:R-:W-:Y:S01]  /*4ba0*/  FFMA R96, R48, R96, R172 ;  /* 0x0000006030607223 */ /* 0x000fe200000000ac */
[----:B------:R-:W-:Y:S01]  /*4bb0*/  FFMA R59, R90, R59, R81 ;  /* 0x0000003b5a3b7223 */ /* 0x000fe20000000051 */
[----:B------:R-:W-:Y:S01]  /*4bc0*/  FFMA R56, R88, R93, R57 ;  /* 0x0000005d58387223 */ /* 0x000fe20000000039 */
[----:B------:R-:W-:-:S02]  /*4bd0*/  FFMA R58, R180, R46, R83 ;  /* 0x0000002eb43a7223 */ /* 0x000fc40000000053 */
[----:B------:R-:W-:Y:S01]  /*4be0*/  FFMA R72, R96, R72, R59 ;  /* 0x0000004860487223 */ /* 0x000fe2000000003b */
[----:B------:R-:W-:Y:S01]  /*4bf0*/  FFMA R57, R89, R94, R56 ;  /* 0x0000005e59397223 */ /* 0x000fe20000000038 */
[----:B------:R-:W-:Y:S01]  /*4c00*/  FFMA R59, R179, R45, R58 ;  /* 0x0000002db33b7223 */ /* 0x000fe2000000003a */
[----:B------:R-:W-:Y:S02]  /*4c10*/  FFMA R97, R48, R97, R171 ;  /* 0x0000006130617223 */ /* 0x000fe400000000ab */
[----:B------:R-:W-:Y:S01]  /*4c20*/  FFMA R95, R90, R95, R57 ;  /* 0x0000005f5a5f7223 */ /* 0x000fe20000000039 */
[----:B------:R-:W-:Y:S01]  /*4c30*/  FFMA R59, R183, R44, R59 ;  /* 0x0000002cb73b7223 */ /* 0x000fe2000000003b */
[----:B------:R-:W-:Y:S01]  /*4c40*/  FFMA R98, R48, R98, R170 ;  /* 0x0000006230627223 */ /* 0x000fe200000000aa */
[----:B------:R-:W-:Y:S01]  /*4c50*/  FFMA R73, R97, R73, R72 ;  /* 0x0000004961497223 */ /* 0x000fe20000000048 */
[----:B------:R-:W-:Y:S01]  /*4c60*/  FFMA R68, R96, R68, R95 ;  /* 0x0000004460447223 */ /* 0x000fe2000000005f */
[----:B------:R-:W-:Y:S01]  /*4c70*/  FMUL R58, R59, -0.60653066635131835938 ;  /* 0xbf1b45983b3a7820 */ /* 0x000fe20000400000 */
[----:B------:R-:W3:Y:S01]  /*4c80*/  LDC.64 R56, c[0x0][0x3e0] ;  /* 0x0000f800ff387b82 */ /* 0x000ee20000000a00 */
[----:B------:R-:W-:Y:S01]  /*4c90*/  FFMA R80, R46, R65, R145 ;  /* 0x000000412e507223 */ /* 0x000fe20000000091 */
[----:B------:R-:W-:Y:S01]  /*4ca0*/  FFMA R65, R97, R69, R68 ;  /* 0x0000004561417223 */ /* 0x000fe20000000044 */
[----:B------:R-:W-:Y:S01]  /*4cb0*/  FMUL R68, R43, R58 ;  /* 0x0000003a2b447220 */ /* 0x000fe20000400000 */
[----:B------:R-:W-:-:S03]  /*4cc0*/  FFMA R74, R98, R74, R73 ;  /* 0x0000004a624a7223 */ /* 0x000fc60000000049 */
[----:B------:R-:W-:Y:S01]  /*4cd0*/  FMUL R81, R68, R47 ;  /* 0x0000002f44517220 */ /* 0x000fe20000400000 */
[----:B------:R-:W5:Y:S01]  /*4ce0*/  LDC.64 R58, c[0x0][0x3e8] ;  /* 0x0000fa00ff3a7b82 */ /* 0x000f620000000a00 */
[----:B------:R-:W-:-:S07]  /*4cf0*/  FFMA R70, R98, R70, R65 ;  /* 0x0000004662467223 */ /* 0x000fce0000000041 */
[----:B------:R-:W1:Y:S08]  /*4d00*/  LDC.64 R72, c[0x0][0x3f0] ;  /* 0x0000fc00ff487b82 */ /* 0x000e700000000a00 */
[----:B------:R-:W4:Y:S01]  /*4d10*/  LDC.64 R68, c[0x0][0x400] ;  /* 0x00010000ff447b82 */ /* 0x000f220000000a00 */
[----:B--2---:R-:W-:-:S04]  /*4d20*/  FFMA R99, R48, R99, R82 ;  /* 0x0000006330637223 */ /* 0x004fc80000000052 */
[----:B------:R-:W-:-:S04]  /*4d30*/  FFMA R74, R99, R75, R74 ;  /* 0x0000004b634a7223 */ /* 0x000fc8000000004a */
[----:B0-----:R-:W-:Y:S01]  /*4d40*/  FFMA R75, R177, R76, R74 ;  /* 0x0000004cb14b7223 */ /* 0x001fe2000000004a */
[----:B------:R-:W-:Y:S01]  /*4d50*/  FADD R82, -R47, 1 ;  /* 0x3f8000002f527421 */ /* 0x000fe20000000100 */
[----:B------:R-:W-:Y:S02]  /*4d60*/  FFMA R70, R99, R71, R70 ;  /* 0x0000004763467223 */ /* 0x000fe40000000046 */
[----:B------:R-:W-:Y:S01]  /*4d70*/  FFMA R75, R178, R77, R75 ;  /* 0x0000004db24b7223 */ /* 0x000fe2000000004b */
[----:B------:R-:W-:Y:S01]  /*4d80*/  FMUL R81, R81, R82 ;  /* 0x0000005251517220 */ /* 0x000fe20000400000 */
[----:B------:R-:W-:Y:S02]  /*4d90*/  FFMA R65, R45, R66, R80 ;  /* 0x000000422d417223 */ /* 0x000fe40000000050 */
[----:B------:R-:W-:Y:S01]  /*4da0*/  FFMA R78, R174, R78, R75 ;  /* 0x0000004eae4e7223 */ /* 0x000fe2000000004b */
[----:B---3--:R-:W-:-:S04]  /*4db0*/  IMAD.WIDE R56, R42, 0x2, R56 ;  /* 0x000000022a387825 */ /* 0x008fc800078e0238 */
[----:B------:R-:W-:Y:S01]  /*4dc0*/  FFMA R65, R44, R67, R65 ;  /* 0x000000432c417223 */ /* 0x000fe20000000041 */
[----:B------:R-:W-:Y:S01]  /*4dd0*/  F2FP.BF16.F32.PACK_AB R81, R146, R81 ;  /* 0x000000519251723e */ /* 0x000fe200000010ff */
[----:B------:R-:W0:Y:S04]  /*4de0*/  S2R R145, SR_TID.X ;  /* 0x0000000000917919 */ /* 0x000e280000002100 */
[----:B------:R5:W-:Y:S02]  /*4df0*/  STG.E.U16 desc[UR14][R56.64], R81 ;  /* 0x0000005138007986 */ /* 0x000be4000c10150e */
[----:B-----5:R-:W-:-:S04]  /*4e00*/  IMAD.WIDE R56, R42, 0x2, R58 ;  /* 0x000000022a387825 */ /* 0x020fc800078e023a */
[----:B-1----:R-:W-:Y:S01]  /*4e10*/  IMAD.WIDE R58, R42, 0x2, R72 ;  /* 0x000000022a3a7825 */ /* 0x002fe200078e0248 */
[----:B------:R-:W-:-:S04]  /*4e20*/  UIADD3 UR5, UPT, UPT, UR5, 0x800, URZ ;  /* 0x0000080005057890 */ /* 0x000fc8000fffe0ff */
[----:B------:R-:W-:Y:S01]  /*4e30*/  ULEA UR5, UR6, UR5, 0x18 ;  /* 0x0000000506057291 */ /* 0x000fe2000f8ec0ff */
[----:B----4-:R-:W-:Y:S01]  /*4e40*/  FFMA R47, R48, R55, R84 ;  /* 0x00000037302f7223 */ /* 0x010fe20000000054 */
[----:B------:R-:W-:-:S03]  /*4e50*/  FFMA R55, R177, R60, R70 ;  /* 0x0000003cb1377223 */ /* 0x000fc60000000046 */
[----:B------:R-:W-:Y:S01]  /*4e60*/  FFMA R78, R47, R79, R78 ;  /* 0x0000004f2f4e7223 */ /* 0x000fe2000000004e */
[----:B------:R-:W-:-:S04]  /*4e70*/  FFMA R55, R178, R61, R55 ;  /* 0x0000003db2377223 */ /* 0x000fc80000000037 */
[----:B------:R-:W-:Y:S01]  /*4e80*/  F2FP.BF16.F32.PACK_AB R65, R65, R78 ;  /* 0x0000004e4141723e */ /* 0x000fe200000010ff */
[--C-:B------:R-:W-:Y:S01]  /*4e90*/  FFMA R62, R174, R62, R55.reuse ;  /* 0x0000003eae3e7223 */ /* 0x100fe20000000037 */
[----:B------:R-:W-:Y:S01]  /*4ea0*/  PRMT R55, R81, 0x7632, R55 ;  /* 0x0000763251377816 */ /* 0x000fe20000000037 */
[----:B------:R-:W-:Y:S01]  /*4eb0*/  IMAD.WIDE R60, R42, 0x2, R68 ;  /* 0x000000022a3c7825 */ /* 0x000fe200078e0244 */
[----:B------:R-:W-:-:S03]  /*4ec0*/  PRMT R66, R65, 0x7632, R66 ;  /* 0x0000763241427816 */ /* 0x000fc60000000042 */
[----:B------:R-:W-:Y:S04]  /*4ed0*/  STG.E.U16 desc[UR14][R56.64], R55 ;  /* 0x0000003738007986 */ /* 0x000fe8000c10150e */
[----:B------:R-:W-:Y:S04]  /*4ee0*/  STG.E.U16 desc[UR14][R58.64], R65 ;  /* 0x000000413a007986 */ /* 0x000fe8000c10150e */
[----:B------:R-:W-:Y:S01]  /*4ef0*/  STG.E.U16 desc[UR14][R60.64], R66 ;  /* 0x000000423c007986 */ /* 0x000fe2000c10150e */
[----:B------:R-:W-:Y:S01]  /*4f00*/  FFMA R91, R47, R63, R62 ;  /* 0x0000003f2f5b7223 */ /* 0x000fe2000000003e */
[----:B------:R-:W-:Y:S01]  /*4f10*/  BAR.SYNC.DEFER_BLOCKING 0x0 ;  /* 0x0000000000007b1d */ /* 0x000fe20000010000 */
[----:B0-----:R-:W-:-:S05]  /*4f20*/  LEA R48, R145, UR5, 0x2 ;  /* 0x0000000591307c11 */ /* 0x001fca000f8e10ff */
[----:B------:R-:W-:Y:S02]  /*4f30*/  STS [R48], R91 ;  /* 0x0000005b30007388 */ /* 0x000fe40000000800 */
[----:B------:R-:W-:Y:S06]  /*4f40*/  BAR.SYNC.DEFER_BLOCKING 0x0 ;  /* 0x0000000000007b1d */ /* 0x000fec0000010000 */
[----:B------:R-:W0:Y:S04]  /*4f50*/  LDS.128 R56, [UR7+0x400] ;  /* 0x00040007ff387984 */ /* 0x000e280008000c00 */
[----:B------:R-:W1:Y:S04]  /*4f60*/  LDS.128 R60, [UR7+0x100] ;  /* 0x00010007ff3c7984 */ /* 0x000e680008000c00 */
[----:B------:R-:W2:Y:S04]  /*4f70*/  LDS.128 R68, [UR7+0x800] ;  /* 0x00080007ff447984 */ /* 0x000ea80008000c00 */
[----:B------:R-:W3:Y:S04]  /*4f80*/  LDS.128 R72, [UR7+0x410] ;  /* 0x00041007ff487984 */ /* 0x000ee80008000c00 */
[----:B------:R-:W4:Y:S04]  /*4f90*/  LDS.128 R76, [UR7+0x110] ;  /* 0x00011007ff4c7984 */ /* 0x000f280008000c00 */
[----:B------:R-:W5:Y:S04]  /*4fa0*/  LDS.128 R80, [UR7+0x810] ;  /* 0x00081007ff507984 */ /* 0x000f680008000c00 */
[----:B------:R-:W-:Y:S01]  /*4fb0*/  LDS.128 R84, [UR7+0x120] ;  /* 0x00012007ff547984 */ /* 0x000fe20008000c00 */
[C---:B0-----:R-:W-:Y:S01]  /*4fc0*/  FMUL R55, R91.reuse, R56 ;  /* 0x000000385b377220 */ /* 0x041fe20000400000 */
[C---:B------:R-:W-:Y:S01]  /*4fd0*/  FMUL R57, R91.reuse, R57 ;  /* 0x000000395b397220 */ /* 0x040fe20000400000 */
[----:B------:R-:W-:-:S02]  /*4fe0*/  FMUL R66, R91, R58 ;  /* 0x0000003a5b427220 */ /* 0x000fc40000400000 */
[----:B-1----:R-:W-:Y:S01]  /*4ff0*/  FFMA R55, R0, R60, R55 ;  /* 0x0000003c00377223 */ /* 0x002fe20000000037 */
[----:B------:R-:W-:Y:S01]  /*5000*/  FFMA R0, R8, R61, R57 ;  /* 0x0000003d08007223 */ /* 0x000fe20000000039 */
[----:B------:R-:W-:-:S03]  /*5010*/  FFMA R5, R5, R62, R66 ;  /* 0x0000003e05057223 */ /* 0x000fc60000000042 */
[----:B------:R-:W-:Y:S04]  /*5020*/  STL [R1+0x108], R55 ;  /* 0x0001083701007387 */ /* 0x000fe80000100800 */
[----:B------:R0:W-:Y:S01]  /*5030*/  STL [R1+0x10c], R0 ;  /* 0x00010c0001007387 */ /* 0x0001e20000100800 */
[----:B------:R-:W-:-:S03]  /*5040*/  FMUL R48, R91, R59 ;  /* 0x0000003b5b307220 */ /* 0x000fc60000400000 */
[----:B------:R1:W-:Y:S01]  /*5050*/  STL [R1+0x114], R5 ;  /* 0x0001140501007387 */ /* 0x0003e20000100800 */
[----:B--2---:R-:W-:-:S03]  /*5060*/  FMUL R8, R17, R69 ;  /* 0x0000004511087220 */ /* 0x004fc60000400000 */
[----:B------:R-:W2:Y:S01]  /*5070*/  LDS.128 R56, [UR7+0x420] ;  /* 0x00042007ff387984 */ /* 0x000ea20008000c00 */
[-C--:B0-----:R-:W-:Y:S01]  /*5080*/  FMUL R0, R17, R68.reuse ;  /* 0x0000004411007220 */ /* 0x081fe20000400000 */
[----:B-1----:R-:W-:-:S03]  /*5090*/  FFMA R5, R237, R68, RZ ;  /* 0x00000044ed057223 */ /* 0x002fc600000000ff */
[----:B------:R-:W-:Y:S01]  /*50a0*/  FFMA R16, R43, R16, R0 ;  /* 0x000000102b107223 */ /* 0x000fe20000000000 */
[----:B------:R-:W-:Y:S01]  /*50b0*/  FFMA R0, R236, R69, R5 ;  /* 0x00000045ec007223 */ /* 0x000fe20000000005 */
[----:B------:R-:W-:Y:S02]  /*50c0*/  FFMA R7, R7, R63, R48 ;  /* 0x0000003f07077223 */ /* 0x000fe40000000030 */
[----:B------:R-:W0:Y:S01]  /*50d0*/  LDS.128 R60, [UR7+0x820] ;  /* 0x00082007ff3c7984 */ /* 0x000e220008000c00 */
[----:B------:R-:W-:Y:S01]  /*50e0*/  FFMA R5, R235, R70, R0 ;  /* 0x00000046eb057223 */ /* 0x000fe20000000000 */
[----:B------:R-:W-:Y:S02]  /*50f0*/  FFMA R0, R43, R137, R8 ;  /* 0x000000892b007223 */ /* 0x000fe40000000008 */
[----:B------:R1:W-:Y:S01]  /*5100*/  STL [R1+0x110], R7 ;  /* 0x0001100701007387 */ /* 0x0003e20000100800 */
[----:B---3--:R-:W-:-:S03]  /*5110*/  FMUL R73, R91, R73 ;  /* 0x000000495b497220 */ /* 0x008fc60000400000 */
[----:B------:R3:W-:Y:S01]  /*5120*/  STL [R1+0x1c], R0 ;  /* 0x00001c0001007387 */ /* 0x0007e20000100800 */
[CC--:B------:R-:W-:Y:S01]  /*5130*/  FMUL R55, R17.reuse, R71.reuse ;  /* 0x0000004711377220 */ /* 0x0c0fe20000400000 */
[----:B-1----:R-:W-:Y:S01]  /*5140*/  FMUL R7, R17, R70 ;  /* 0x0000004611077220 */ /* 0x002fe20000400000 */
[----:B---3--:R-:W-:Y:S01]  /*5150*/  FFMA R0, R234, R71, R5 ;  /* 0x00000047ea007223 */ /* 0x008fe20000000005 */
[----:B------:R-:W-:Y:S02]  /*5160*/  FMUL R5, R91, R72 ;  /* 0x000000485b057220 */ /* 0x000fe40000400000 */
[C---:B------:R-:W-:Y:S01]  /*5170*/  FFMA R7, R43.reuse, R136, R7 ;  /* 0x000000882b077223 */ /* 0x040fe20000000007 */
[----:B----4-:R-:W-:Y:S01]  /*5180*/  FFMA R8, R4, R77, R73 ;  /* 0x0000004d04087223 */ /* 0x010fe20000000049 */
[----:B------:R-:W-:Y:S01]  /*5190*/  FFMA R40, R43, R40, R55 ;  /* 0x000000282b287223 */ /* 0x000fe20000000037 */
[----:B------:R-:W-:Y:S01]  /*51a0*/  FFMA R65, R6, R76, R5 ;  /* 0x0000004c06417223 */ /* 0x000fe20000000005 */
[C---:B------:R-:W-:Y:S01]  /*51b0*/  FMUL R55, R91.reuse, R74 ;  /* 0x0000004a5b377220 */ /* 0x040fe20000400000 */
[----:B------:R-:W-:Y:S01]  /*51c0*/  STL [R1+0x20], R7 ;  /* 0x0000200701007387 */ /* 0x000fe20000100800 */
[----:B------:R-:W-:-:S03]  /*51d0*/  FMUL R48, R91, R75 ;  /* 0x0000004b5b307220 */ /* 0x000fc60000400000 */
[----:B------:R-:W-:Y:S01]  /*51e0*/  STL [R1+0x100], R65 ;  /* 0x0001004101007387 */ /* 0x000fe20000100800 */
[----:B------:R-:W-:-:S03]  /*51f0*/  FFMA R10, R10, R78, R55 ;  /* 0x0000004e0a0a7223 */ /* 0x000fc60000000037 */
[----:B------:R1:W-:Y:S01]  /*5200*/  STL [R1+0xfc], R8 ;  /* 0x0000fc0801007387 */ /* 0x0003e20000100800 */
[-C--:B-----5:R-:W-:Y:S01]  /*5210*/  FFMA R55, R229, R80.reuse, R0 ;  /* 0x00000050e5377223 */ /* 0x0a0fe20000000000 */
[----:B------:R-:W-:Y:S02]  /*5220*/  FFMA R0, R11, R79, R48 ;  /* 0x0000004f0b007223 */ /* 0x000fe40000000030 */
[----:B------:R-:W3:Y:S04]  /*5230*/  LDS.128 R4, [UR7+0x430] ;  /* 0x00043007ff047984 */ /* 0x000ee80008000c00 */
[----:B------:R-:W4:Y:S01]  /*5240*/  LDS.128 R68, [UR7+0x130] ;  /* 0x00013007ff447984 */ /* 0x000f220008000c00 */
[----:B-1----:R-:W-:Y:S01]  /*5250*/  FMUL R8, R17, R80 ;  /* 0x0000005011087220 */ /* 0x002fe20000400000 */
[C---:B--2---:R-:W-:Y:S01]  /*5260*/  FMUL R56, R91.reuse, R56 ;  /* 0x000000385b387220 */ /* 0x044fe20000400000 */
[----:B------:R-:W-:Y:S01]  /*5270*/  FMUL R57, R91, R57 ;  /* 0x000000395b397220 */ /* 0x000fe20000400000 */
[----:B------:R-:W1:Y:S01]  /*5280*/  LDS.128 R72, [UR7+0x830] ;  /* 0x00083007ff487984 */ /* 0x000e620008000c00 */
[----:B------:R-:W-:-:S03]  /*5290*/  FFMA R8, R43, R138, R8 ;  /* 0x0000008a2b087223 */ /* 0x000fc60000000008 */
[----:B------:R-:W-:Y:S04]  /*52a0*/  STL [R1+0xf4], R10 ;  /* 0x0000f40a01007387 */ /* 0x000fe80000100800 */
[----:B------:R2:W-:Y:S04]  /*52b0*/  STL [R1+0xec], R0 ;  /* 0x0000ec0001007387 */ /* 0x0005e80000100800 */
[----:B------:R5:W-:Y:S01]  /*52c0*/  STL [R1+0x18], R8 ;  /* 0x0000180801007387 */ /* 0x000be20000100800 */
[-C--:B--2---:R-:W-:Y:S01]  /*52d0*/  FFMA R0, R228, R81.reuse, R55 ;  /* 0x00000051e4007223 */ /* 0x084fe20000000037 */
[C---:B------:R-:W-:Y:S01]  /*52e0*/  FMUL R55, R17.reuse, R82 ;  /* 0x0000005211377220 */ /* 0x040fe20000400000 */
[----:B-----5:R-:W-:-:S02]  /*52f0*/  FMUL R8, R17, R81 ;  /* 0x0000005111087220 */ /* 0x020fc40000400000 */
[----:B------:R-:W-:Y:S01]  /*5300*/  FFMA R11, R227, R82, R0 ;  /* 0x00000052e30b7223 */ /* 0x000fe20000000000 */
[----:B------:R-:W-:Y:S01]  /*5310*/  FMUL R10, R17, R83 ;  /* 0x00000053110a7220 */ /* 0x000fe20000400000 */
[C---:B------:R-:W-:Y:S01]  /*5320*/  FFMA R38, R43.reuse, R38, R55 ;  /* 0x000000262b267223 */ /* 0x040fe20000000037 */
[C---:B------:R-:W-:Y:S02]  /*5330*/  FFMA R0, R43.reuse, R139, R8 ;  /* 0x0000008b2b007223 */ /* 0x040fe40000000008 */
[----:B------:R-:W-:Y:S01]  /*5340*/  FFMA R8, R43, R39, R10 ;  /* 0x000000272b087223 */ /* 0x000fe2000000000a */
[----:B------:R-:W-:Y:S02]  /*5350*/  FFMA R39, R9, R84, R56 ;  /* 0x0000005409277223 */ /* 0x000fe40000000038 */
[----:B------:R2:W-:Y:S04]  /*5360*/  STL [R1+0xc], R0 ;  /* 0x00000c0001007387 */ /* 0x0005e80000100800 */
[----:B------:R5:W-:Y:S01]  /*5370*/  STL [R1+0x10], R38 ;  /* 0x0000102601007387 */ /* 0x000be20000100800 */
[C---:B------:R-:W-:Y:S01]  /*5380*/  FMUL R58, R91.reuse, R58 ;  /* 0x0000003a5b3a7220 */ /* 0x040fe20000400000 */
[----:B------:R-:W-:-:S02]  /*5390*/  FMUL R48, R91, R59 ;  /* 0x0000003b5b307220 */ /* 0x000fc40000400000 */
[----:B------:R-:W-:Y:S01]  /*53a0*/  STL [R1+0x14], R8 ;  /* 0x0000140801007387 */ /* 0x000fe20000100800 */
[----:B--2---:R-:W-:Y:S01]  /*53b0*/  FFMA R0, R226, R83, R11 ;  /* 0x00000053e2007223 */ /* 0x004fe2000000000b */
[----:B-----5:R-:W-:Y:S02]  /*53c0*/  FFMA R38, R50, R85, R57 ;  /* 0x0000005532267223 */ /* 0x020fe40000000039 */
[----:B------:R0:W-:Y:S01]  /*53d0*/  STL [R1+0xa8], R39 ;  /* 0x0000a82701007387 */ /* 0x0001e20000100800 */
[----:B------:R-:W-:-:S03]  /*53e0*/  FFMA R49, R49, R86, R58 ;  /* 0x0000005631317223 */ /* 0x000fc6000000003a */
[----:B------:R2:W-:Y:S04]  /*53f0*/  STL [R1+0xc4], R38 ;  /* 0x0000c42601007387 */ /* 0x0005e80000100800 */
[----:B------:R-:W5:Y:S01]  /*5400*/  LDS.128 R8, [UR7+0x440] ;  /* 0x00044007ff087984 */ /* 0x000f620008000c00 */
[-C--:B0-----:R-:W-:Y:S01]  /*5410*/  FFMA R39, R221, R60.reuse, R0 ;  /* 0x0000003cdd277223 */ /* 0x081fe20000000000 */
[----:B------:R-:W-:Y:S02]  /*5420*/  FFMA R0, R51, R87, R48 ;  /* 0x0000005733007223 */ /* 0x000fe40000000030 */
[----:B------:R-:W-:Y:S01]  /*5430*/  LDS.128 R56, [UR7+0x140] ;  /* 0x00014007ff387984 */ /* 0x000fe20008000c00 */
[----:B--2---:R-:W-:-:S04]  /*5440*/  FMUL R38, R17, R60 ;  /* 0x0000003c11267220 */ /* 0x004fc80000400000 */
[----:B------:R-:W-:Y:S01]  /*5450*/  FFMA R38, R43, R140, R38 ;  /* 0x0000008c2b267223 */ /* 0x000fe20000000026 */
[----:B------:R-:W-:Y:S04]  /*5460*/  STL [R1+0xb8], R49 ;  /* 0x0000b83101007387 */ /* 0x000fe80000100800 */
[----:B------:R0:W-:Y:S04]  /*5470*/  STL [R1+0xac], R0 ;  /* 0x0000ac0001007387 */ /* 0x0001e80000100800 */
[----:B------:R2:W-:Y:S01]  /*5480*/  STL [R1+0x8], R38 ;  /* 0x0000082601007387 */ /* 0x0005e20000100800 */
[C---:B------:R-:W-:Y:S01]  /*5490*/  FMUL R60, R17.reuse, R62 ;  /* 0x0000003e113c7220 */ /* 0x040fe20000400000 */
[----:B------:R-:W-:-:S02]  /*54a0*/  FMUL R55, R17, R63 ;  /* 0x0000003f11377220 */ /* 0x000fc40000400000 */
[----:B------:R-:W5:Y:S01]  /*54b0*/  LDS.128 R48, [UR7+0x840] ;  /* 0x00084007ff307984 */ /* 0x000f620008000c00 */
[-C--:B0-----:R-:W-:Y:S01]  /*54c0*/  FFMA R0, R220, R61.reuse, R39 ;  /* 0x0000003ddc007223 */ /* 0x081fe20000000027 */
[----:B--2---:R-:W-:-:S03]  /*54d0*/  FMUL R38, R17, R61 ;  /* 0x0000003d11267220 */ /* 0x004fc60000400000 */
[----:B------:R-:W-:Y:S01]  /*54e0*/  FFMA R39, R219, R62, R0 ;  /* 0x0000003edb277223 */ /* 0x000fe20000000000 */
[C---:B------:R-:W-:Y:S01]  /*54f0*/  FFMA R0, R43.reuse, R142, R38 ;  /* 0x0000008e2b007223 */ /* 0x040fe20000000026 */
[C---:B------:R-:W-:Y:S01]  /*5500*/  FFMA R38, R43.reuse, R141, R60 ;  /* 0x0000008d2b267223 */ /* 0x040fe2000000003c */
[----:B------:R-:W-:-:S03]  /*5510*/  FFMA R36, R43, R36, R55 ;  /* 0x000000242b247223 */ /* 0x000fc60000000037 */
[----:B------:R0:W-:Y:S01]  /*5520*/  STL [R1], R0 ;  /* 0x0000000001007387 */ /* 0x0001e20000100800 */
[----:B---3--:R-:W-:-:S03]  /*5530*/  FMUL R55, R91, R6 ;  /* 0x000000065b377220 */ /* 0x008fc60000400000 */
[----:B------:R2:W-:Y:S01]  /*5540*/  STL [R1+0x4], R38 ;  /* 0x0000042601007387 */ /* 0x0005e20000100800 */
[----:B0-----:R-:W-:Y:S01]  /*5550*/  FFMA R0, R218, R63, R39 ;  /* 0x0000003fda007223 */ /* 0x001fe20000000027 */
[C---:B------:R-:W-:Y:S01]  /*5560*/  FMUL R39, R91.reuse, R4 ;  /* 0x000000045b277220 */ /* 0x040fe20000400000 */
[----:B------:R-:W-:-:S03]  /*5570*/  FMUL R4, R91, R5 ;  /* 0x000000055b047220 */ /* 0x000fc60000400000 */
[----:B----4-:R-:W-:Y:S01]  /*5580*/  FFMA R39, R52, R68, R39 ;  /* 0x0000004434277223 */ /* 0x010fe20000000027 */
[----:B--2---:R-:W-:Y:S01]  /*5590*/  FFMA R38, R53, R69, R4 ;  /* 0x0000004535267223 */ /* 0x004fe20000000004 */
[----:B------:R-:W-:Y:S01]  /*55a0*/  FFMA R52, R54, R70, R55 ;  /* 0x0000004636347223 */ /* 0x000fe20000000037 */
[----:B------:R-:W-:Y:S02]  /*55b0*/  FMUL R61, R91, R7 ;  /* 0x000000075b3d7220 */ /* 0x000fe40000400000 */
[----:B------:R-:W0:Y:S04]  /*55c0*/  LDS.128 R4, [UR7+0x450] ;  /* 0x00045007ff047984 */ /* 0x000e280008000c00 */
[----:B------:R1:W-:Y:S04]  /*55d0*/  STL [R1+0x78], R39 ;  /* 0x0000782701007387 */ /* 0x0003e80000100800 */
[----:B------:R2:W-:Y:S04]  /*55e0*/  STL [R1+0x68], R38 ;  /* 0x0000682601007387 */ /* 0x0005e80000100800 */
[----:B------:R-:W-:Y:S04]  /*55f0*/  STL [R1+0x54], R52 ;  /* 0x0000543401007387 */ /* 0x000fe80000100800 */
[----:B------:R-:W3:Y:S01]  /*5600*/  LDS.128 R52, [UR7+0x150] ;  /* 0x00015007ff347984 */ /* 0x000ee20008000c00 */
[----:B-1----:R-:W-:Y:S01]  /*5610*/  FFMA R39, R213, R72, R0 ;  /* 0x00000048d5277223 */ /* 0x002fe20000000000 */
[----:B------:R-:W-:-:S02]  /*5620*/  FFMA R0, R64, R71, R61 ;  /* 0x0000004740007223 */ /* 0x000fc4000000003d */
[----:B------:R-:W1:Y:S01]  /*5630*/  LDS.128 R60, [UR7+0x850] ;  /* 0x00085007ff3c7984 */ /* 0x000e620008000c00 */
[----:B--2---:R-:W-:-:S03]  /*5640*/  FMUL R38, R17, R72 ;  /* 0x0000004811267220 */ /* 0x004fc60000400000 */
[----:B------:R2:W-:Y:S01]  /*5650*/  STL [R1+0x88], R0 ;  /* 0x0000880001007387 */ /* 0x0005e20000100800 */
[----:B------:R-:W-:Y:S01]  /*5660*/  FFMA R15, R43, R15, R38 ;  /* 0x0000000f2b0f7223 */ /* 0x000fe20000000026 */
[----:B-----5:R-:W-:Y:S01]  /*5670*/  FMUL R65, R91, R8 ;  /* 0x000000085b417220 */ /* 0x020fe20000400000 */
[----:B------:R-:W-:Y:S01]  /*5680*/  FMUL R38, R17, R75 ;  /* 0x0000004b11267220 */ /* 0x000fe20000400000 */
[----:B------:R-:W-:Y:S01]  /*5690*/  FMUL R67, R91, R10 ;  /* 0x0000000a5b437220 */ /* 0x000fe20000400000 */
[C---:B------:R-:W-:Y:S01]  /*56a0*/  FMUL R194, R17.reuse, R51 ;  /* 0x0000003311c27220 */ /* 0x040fe20000400000 */
[C---:B------:R-:W-:Y:S01]  /*56b0*/  FMUL R193, R17.reuse, R50 ;  /* 0x0000003211c17220 */ /* 0x040fe20000400000 */
[----:B------:R-:W-:Y:S01]  /*56c0*/  FMUL R192, R17, R49 ;  /* 0x0000003111c07220 */ /* 0x000fe20000400000 */
[----:B------:R-:W-:Y:S01]  /*56d0*/  LDS.128 R68, [UR7+0x1c0] ;  /* 0x0001c007ff447984 */ /* 0x000fe20008000c00 */
[----:B--2---:R-:W-:Y:S01]  /*56e0*/  FFMA R0, R212, R73, R39 ;  /* 0x00000049d4007223 */ /* 0x004fe20000000027 */
[----:B------:R-:W-:-:S03]  /*56f0*/  FFMA R56, R100, R56, R65 ;  /* 0x0000003864387223 */ /* 0x000fc60000000041 */
[----:B------:R-:W-:Y:S01]  /*5700*/  FFMA R39, R211, R74, R0 ;  /* 0x0000004ad3277223 */ /* 0x000fe20000000000 */
[----:B------:R-:W-:Y:S01]  /*5710*/  FMUL R0, R91, R9 ;  /* 0x000000095b007220 */ /* 0x000fe20000400000 */
[----:B------:R-:W-:Y:S01]  /*5720*/  FFMA R247, R43, R143, R38 ;  /* 0x0000008f2bf77223 */ /* 0x000fe20000000026 */
[----:B------:R-:W-:Y:S02]  /*5730*/  FMUL R38, R91, R11 ;  /* 0x0000000b5b267220 */ /* 0x000fe40000400000 */
[----:B------:R-:W-:Y:S01]  /*5740*/  FFMA R0, R101, R57, R0 ;  /* 0x0000003965007223 */ /* 0x000fe20000000000 */
[----:B------:R-:W2:Y:S01]  /*5750*/  LDS.128 R8, [UR7+0x460] ;  /* 0x00046007ff087984 */ /* 0x000ea20008000c00 */
[----:B------:R-:W-:-:S03]  /*5760*/  FFMA R39, R210, R75, R39 ;  /* 0x0000004bd2277223 */ /* 0x000fc60000000027 */
[----:B------:R4:W-:Y:S04]  /*5770*/  STL [R1+0x34], R56 ;  /* 0x0000343801007387 */ /* 0x0009e80000100800 */
[----:B------:R5:W-:Y:S01]  /*5780*/  STL [R1+0x2c], R0 ;  /* 0x00002c0001007387 */ /* 0x000be20000100800 */
[----:B----4-:R-:W-:-:S03]  /*5790*/  FFMA R56, R102, R58, R67 ;  /* 0x0000003a66387223 */ /* 0x010fc60000000043 */
[----:B------:R-:W4:Y:S01]  /*57a0*/  LDS.128 R64, [UR7+0x160] ;  /* 0x00016007ff407984 */ /* 0x000f220008000c00 */
[-C--:B-----5:R-:W-:Y:S01]  /*57b0*/  FMUL R0, R17, R48.reuse ;  /* 0x0000003011007220 */ /* 0x0a0fe20000400000 */
[----:B------:R-:W-:Y:S02]  /*57c0*/  FFMA R48, R204, R48, R39 ;  /* 0x00000030cc307223 */ /* 0x000fe40000000027 */
[----:B------:R-:W-:Y:S01]  /*57d0*/  STL [R1+0x58], R56 ;  /* 0x0000583801007387 */ /* 0x000fe20000100800 */
[----:B------:R-:W-:Y:S01]  /*57e0*/  FFMA R38, R103, R59, R38 ;  /* 0x0000003b67267223 */ /* 0x000fe20000000026 */
[----:B------:R-:W-:Y:S01]  /*57f0*/  FFMA R194, R43, R35, R194 ;  /* 0x000000232bc27223 */ /* 0x000fe200000000c2 */
[----:B------:R-:W-:Y:S01]  /*5800*/  FFMA R39, R203, R49, R48 ;  /* 0x00000031cb277223 */ /* 0x000fe20000000030 */
[----:B------:R-:W5:Y:S01]  /*5810*/  LDS.128 R56, [UR7+0x860] ;  /* 0x00086007ff387984 */ /* 0x000f620008000c00 */
[----:B------:R-:W-:Y:S01]  /*5820*/  FFMA R14, R43, R14, R0 ;  /* 0x0000000e2b0e7223 */ /* 0x000fe20000000000 */
[C---:B0-----:R-:W-:Y:S01]  /*5830*/  FMUL R35, R91.reuse, R4 ;  /* 0x000000045b237220 */ /* 0x041fe20000400000 */
[----:B------:R-:W-:Y:S01]  /*5840*/  FMUL R0, R91, R5 ;  /* 0x000000055b007220 */ /* 0x000fe20000400000 */
[----:B------:R-:W-:-:S02]  /*5850*/  FFMA R50, R202, R50, R39 ;  /* 0x00000032ca327223 */ /* 0x000fc40000000027 */
[----:B---3--:R-:W-:Y:S01]  /*5860*/  FFMA R35, R104, R52, R35 ;  /* 0x0000003468237223 */ /* 0x008fe20000000023 */
[----:B------:R-:W-:Y:S01]  /*5870*/  FFMA R0, R105, R53, R0 ;  /* 0x0000003569007223 */ /* 0x000fe20000000000 */
[----:B------:R0:W-:Y:S01]  /*5880*/  STL [R1+0x38], R38 ;  /* 0x0000382601007387 */ /* 0x0001e20000100800 */
[----:B------:R-:W-:Y:S01]  /*5890*/  FFMA R51, R201, R51, R50 ;  /* 0x00000033c9337223 */ /* 0x000fe20000000032 */
[C---:B------:R-:W-:Y:S02]  /*58a0*/  FMUL R39, R91.reuse, R6 ;  /* 0x000000065b277220 */ /* 0x040fe40000400000 */
[----:B------:R3:W-:Y:S04]  /*58b0*/  STL [R1+0x24], R35 ;  /* 0x0000242301007387 */ /* 0x0007e80000100800 */
[----:B------:R1:W-:Y:S01]  /*58c0*/  STL [R1+0x6c], R0 ;  /* 0x00006c0001007387 */ /* 0x0003e20000100800 */
[----:B0-----:R-:W-:-:S03]  /*58d0*/  FMUL R38, R91, R7 ;  /* 0x000000075b267220 */ /* 0x001fc60000400000 */
[----:B------:R-:W0:Y:S01]  /*58e0*/  LDS.128 R4, [UR7+0x470] ;  /* 0x00047007ff047984 */ /* 0x000e220008000c00 */
[----:B---3--:R-:W-:Y:S01]  /*58f0*/  FFMA R35, R106, R54, R39 ;  /* 0x000000366a237223 */ /* 0x008fe20000000027 */
[-C--:B-1----:R-:W-:Y:S01]  /*5900*/  FMUL R0, R17, R60.reuse ;  /* 0x0000003c11007220 */ /* 0x082fe20000400000 */
[----:B------:R-:W-:Y:S02]  /*5910*/  FFMA R60, R196, R60, R51 ;  /* 0x0000003cc43c7223 */ /* 0x000fe40000000033 */
[----:B------:R-:W1:Y:S04]  /*5920*/  LDS.128 R48, [UR7+0x170] ;  /* 0x00017007ff307984 */ /* 0x000e680008000c00 */
[----:B------:R3:W-:Y:S01]  /*5930*/  STL [R1+0x5c], R35 ;  /* 0x00005c2301007387 */ /* 0x0007e20000100800 */
[----:B------:R-:W-:Y:S01]  /*5940*/  FFMA R191, R43, R152, R0 ;  /* 0x000000982bbf7223 */ /* 0x000fe20000000000 */
[-C--:B------:R-:W-:Y:S01]  /*5950*/  FMUL R0, R17, R62.reuse ;  /* 0x0000003e11007220 */ /* 0x080fe20000400000 */
[----:B---3--:R-:W-:Y:S01]  /*5960*/  FFMA R35, R107, R55, R38 ;  /* 0x000000376b237223 */ /* 0x008fe20000000026 */
[----:B------:R-:W-:Y:S01]  /*5970*/  FFMA R60, R195, R61, R60 ;  /* 0x0000003dc33c7223 */ /* 0x000fe2000000003c */
[----:B------:R-:W3:Y:S04]  /*5980*/  LDS.128 R52, [UR7+0x870] ;  /* 0x00087007ff347984 */ /* 0x000ee80008000c00 */
[----:B------:R4:W-:Y:S01]  /*5990*/  STL [R1+0x3c], R35 ;  /* 0x00003c2301007387 */ /* 0x0009e20000100800 */
[----:B------:R-:W-:Y:S01]  /*59a0*/  FFMA R189, R43, R153, R0 ;  /* 0x000000992bbd7223 */ /* 0x000fe20000000000 */
[----:B--2---:R-:W-:Y:S01]  /*59b0*/  FMUL R0, R91, R9 ;  /* 0x000000095b007220 */ /* 0x004fe20000400000 */
[----:B------:R-:W-:Y:S01]  /*59c0*/  FFMA R60, R181, R62, R60 ;  /* 0x0000003eb53c7223 */ /* 0x000fe2000000003c */
[----:B----4-:R-:W-:Y:S01]  /*59d0*/  FMUL R35, R17, R63 ;  /* 0x0000003f11237220 */ /* 0x010fe20000400000 */
[----:B------:R-:W-:-:S03]  /*59e0*/  FMUL R39, R91, R10 ;  /* 0x0000000a5b277220 */ /* 0x000fc60000400000 */
[----:B------:R-:W-:Y:S01]  /*59f0*/  FFMA R190, R43, R34, R35 ;  /* 0x000000222bbe7223 */ /* 0x000fe20000000023 */
[----:B------:R-:W-:Y:S01]  /*5a00*/  FMUL R35, R91, R8 ;  /* 0x000000085b237220 */ /* 0x000fe20000400000 */
[----:B------:R-:W-:-:S03]  /*5a10*/  FFMA R60, R147, R63, R60 ;  /* 0x0000003f933c7223 */ /* 0x000fc6000000003c */
[----:B------:R-:W-:Y:S01]  /*5a20*/  FFMA R38, R108, R64, R35 ;  /* 0x000000406c267223 */ /* 0x000fe20000000023 */
[----:B------:R-:W-:Y:S01]  /*5a30*/  FFMA R35, R109, R65, R0 ;  /* 0x000000416d237223 */ /* 0x000fe20000000000 */
[----:B------:R-:W-:Y:S01]  /*5a40*/  FFMA R0, R110, R66, R39 ;  /* 0x000000426e007223 */ /* 0x000fe20000000027 */
[----:B------:R-:W-:Y:S02]  /*5a50*/  FMUL R34, R91, R11 ;  /* 0x0000000b5b227220 */ /* 0x000fe40000400000 */
[----:B------:R-:W2:Y:S01]  /*5a60*/  LDS.128 R8, [UR7+0x480] ;  /* 0x00048007ff087984 */ /* 0x000ea20008000c00 */
[----:B------:R-:W-:-:S03]  /*5a70*/  FMUL R188, R17, R61 ;  /* 0x0000003d11bc7220 */ /* 0x000fc60000400000 */
[----:B------:R-:W-:Y:S04]  /*5a80*/  STL [R1+0x28], R38 ;  /* 0x0000282601007387 */ /* 0x000fe80000100800 */
[----:B------:R5:W-:Y:S04]  /*5a90*/  STL [R1+0x70], R35 ;  /* 0x0000702301007387 */ /* 0x000be80000100800 */
[----:B------:R4:W-:Y:S01]  /*5aa0*/  STL [R1+0x60], R0 ;  /* 0x0000600001007387 */ /* 0x0009e20000100800 */
[----:B-----5:R-:W-:-:S03]  /*5ab0*/  FFMA R35, R197, R56, R60 ;  /* 0x00000038c5237223 */ /* 0x020fc6000000003c */
[----:B------:R-:W5:Y:S01]  /*5ac0*/  LDS.128 R60, [UR7+0x180] ;  /* 0x00018007ff3c7984 */ /* 0x000f620008000c00 */
[----:B----4-:R-:W-:Y:S01]  /*5ad0*/  FFMA R0, R111, R67, R34 ;  /* 0x000000436f007223 */ /* 0x010fe20000000022 */
[----:B------:R-:W-:Y:S02]  /*5ae0*/  FMUL R38, R17, R59 ;  /* 0x0000003b11267220 */ /* 0x000fe40000400000 */
[----:B------:R-:W4:Y:S04]  /*5af0*/  LDS.128 R64, [UR7+0x880] ;  /* 0x00088007ff407984 */ /* 0x000f280008000c00 */
[----:B------:R1:W-:Y:S01]  /*5b00*/  STL [R1+0x40], R0 ;  /* 0x0000400001007387 */ /* 0x0003e20000100800 */
[----:B------:R-:W-:Y:S01]  /*5b10*/  FFMA R187, R43, R33, R38 ;  /* 0x000000212bbb7223 */ /* 0x000fe20000000026 */
[----:B0-----:R-:W-:Y:S01]  /*5b20*/  FMUL R33, R91, R4 ;  /* 0x000000045b217220 */ /* 0x001fe20000400000 */
[-C--:B------:R-:W-:Y:S01]  /*5b30*/  FMUL R34, R17, R57.reuse ;  /* 0x0000003911227220 */ /* 0x080fe20000400000 */
[----:B-1----:R-:W-:-:S02]  /*5b40*/  FFMA R0, R198, R57, R35 ;  /* 0x00000039c6007223 */ /* 0x002fc40000000023 */
[----:B------:R-:W-:Y:S02]  /*5b50*/  FFMA R33, R112, R48, R33 ;  /* 0x0000003070217223 */ /* 0x000fe40000000021 */
[----:B------:R-:W-:Y:S01]  /*5b60*/  FFMA R35, R199, R58, R0 ;  /* 0x0000003ac7237223 */ /* 0x000fe20000000000 */
[----:B------:R-:W-:-:S03]  /*5b70*/  FMUL R4, R91, R5 ;  /* 0x000000055b047220 */ /* 0x000fc60000400000 */
[----:B------:R-:W-:Y:S01]  /*5b80*/  FFMA R0, R200, R59, R35 ;  /* 0x0000003bc8007223 */ /* 0x000fe20000000023 */
[----:B------:R-:W-:Y:S01]  /*5b90*/  FMUL R35, R91, R6 ;  /* 0x000000065b237220 */ /* 0x000fe20000400000 */
[----:B------:R-:W-:Y:S01]  /*5ba0*/  FFMA R158, R43, R158, R34 ;  /* 0x0000009e2b9e7223 */ /* 0x000fe20000000022 */
[----:B------:R-:W-:Y:S01]  /*5bb0*/  FFMA R34, R113, R49, R4 ;  /* 0x0000003171227223 */ /* 0x000fe20000000004 */
[----:B------:R0:W-:Y:S01]  /*5bc0*/  STL [R1+0x44], R33 ;  /* 0x0000442101007387 */ /* 0x0001e20000100800 */
[----:B------:R-:W-:-:S03]  /*5bd0*/  FMUL R38, R91, R7 ;  /* 0x000000075b267220 */ /* 0x000fc60000400000 */
[----:B------:R-:W1:Y:S01]  /*5be0*/  LDS.128 R4, [UR7+0x490] ;  /* 0x00049007ff047984 */ /* 0x000e620008000c00 */
[----:B0-----:R-:W-:-:S03]  /*5bf0*/  FFMA R33, R114, R50, R35 ;  /* 0x0000003272217223 */ /* 0x001fc60000000023 */
[----:B------:R-:W-:Y:S01]  /*5c00*/  STL [R1+0x74], R34 ;  /* 0x0000742201007387 */ /* 0x000fe20000100800 */
[C---:B------:R-:W-:Y:S01]  /*5c10*/  FMUL R186, R17.reuse, R56 ;  /* 0x0000003811ba7220 */ /* 0x040fe20000400000 */
[----:B------:R-:W-:Y:S02]  /*5c20*/  FMUL R39, R17, R58 ;  /* 0x0000003a11277220 */ /* 0x000fe40000400000 */
[----:B------:R0:W-:Y:S01]  /*5c30*/  STL [R1+0x64], R33 ;  /* 0x0000642101007387 */ /* 0x0001e20000100800 */
[----:B---3--:R-:W-:-:S03]  /*5c40*/  FFMA R0, R205, R52, R0 ;  /* 0x00000034cd007223 */ /* 0x008fc60000000000 */
[----:B------:R-:W3:Y:S01]  /*5c50*/  LDS.128 R56, [UR7+0x190] ;  /* 0x00019007ff387984 */ /* 0x000ee20008000c00 */
[----:B0-----:R-:W-:Y:S01]  /*5c60*/  FFMA R33, R115, R51, R38 ;  /* 0x0000003373217223 */ /* 0x001fe20000000026 */
[C---:B------:R-:W-:Y:S02]  /*5c70*/  FMUL R35, R17.reuse, R54 ;  /* 0x0000003611237220 */ /* 0x040fe40000400000 */
[----:B------:R-:W0:Y:S04]  /*5c80*/  LDS.128 R48, [UR7+0x890] ;  /* 0x00089007ff307984 */ /* 0x000e280008000c00 */
[----:B------:R2:W-:Y:S01]  /*5c90*/  STL [R1+0x8c], R33 ;  /* 0x00008c2101007387 */ /* 0x0005e20000100800 */
[----:B------:R-:W-:Y:S01]  /*5ca0*/  FMUL R34, R17, R52 ;  /* 0x0000003411227220 */ /* 0x000fe20000400000 */
[-C--:B--2---:R-:W-:Y:S01]  /*5cb0*/  FFMA R33, R207, R53.reuse, R0 ;  /* 0x00000035cf217223 */ /* 0x084fe20000000000 */
[----:B------:R-:W-:-:S03]  /*5cc0*/  FMUL R0, R17, R53 ;  /* 0x0000003511007220 */ /* 0x000fc60000400000 */
[----:B------:R-:W-:Y:S01]  /*5cd0*/  FFMA R54, R208, R54, R33 ;  /* 0x00000036d0367223 */ /* 0x000fe20000000021 */
[----:B------:R-:W-:Y:S01]  /*5ce0*/  FMUL R33, R91, R8 ;  /* 0x000000085b217220 */ /* 0x000fe20000400000 */
[C---:B------:R-:W-:Y:S01]  /*5cf0*/  FFMA R163, R43.reuse, R163, R0 ;  /* 0x000000a32ba37223 */ /* 0x040fe20000000000 */
[----:B------:R-:W-:Y:S01]  /*5d00*/  FFMA R162, R43, R162, R35 ;  /* 0x000000a22ba27223 */ /* 0x000fe20000000023 */
[----:B------:R-:W-:Y:S01]  /*5d10*/  FMUL R0, R91, R9 ;  /* 0x000000095b007220 */ /* 0x000fe20000400000 */
[----:B-----5:R-:W-:Y:S01]  /*5d20*/  FFMA R33, R116, R60, R33 ;  /* 0x0000003c74217223 */ /* 0x020fe20000000021 */
[----:B------:R-:W-:Y:S01]  /*5d30*/  FFMA R160, R43, R160, R34 ;  /* 0x000000a02ba07223 */ /* 0x000fe20000000022 */
[----:B------:R-:W-:Y:S01]  /*5d40*/  FMUL R35, R91, R10 ;  /* 0x0000000a5b237220 */ /* 0x000fe20000400000 */
[----:B------:R-:W-:Y:S01]  /*5d50*/  FMUL R34, R17, R55 ;  /* 0x0000003711227220 */ /* 0x000fe20000400000 */
[----:B------:R-:W-:Y:S01]  /*5d60*/  FFMA R0, R117, R61, R0 ;  /* 0x0000003d75007223 */ /* 0x000fe20000000000 */
[----:B------:R2:W-:Y:S01]  /*5d70*/  STL [R1+0x48], R33 ;  /* 0x0000482101007387 */ /* 0x0005e20000100800 */
[----:B------:R-:W-:Y:S01]  /*5d80*/  FFMA R55, R209, R55, R54 ;  /* 0x00000037d1377223 */ /* 0x000fe20000000036 */
[----:B------:R-:W-:Y:S01]  /*5d90*/  FFMA R161, R43, R161, R34 ;  /* 0x000000a12ba17223 */ /* 0x000fe20000000022 */
[----:B------:R-:W-:Y:S01]  /*5da0*/  FMUL R34, R91, R11 ;  /* 0x0000000b5b227220 */ /* 0x000fe20000400000 */
[----:B------:R4:W-:Y:S04]  /*5db0*/  STL [R1+0x30], R0 ;  /* 0x0000300001007387 */ /* 0x0009e80000100800 */
[----:B------:R-:W5:Y:S01]  /*5dc0*/  LDS.128 R8, [UR7+0x4a0] ;  /* 0x0004a007ff087984 */ /* 0x000f620008000c00 */
[----:B--2---:R-:W-:Y:S01]  /*5dd0*/  FFMA R33, R118, R62, R35 ;  /* 0x0000003e76217223 */ /* 0x004fe20000000023 */
[----:B----4-:R-:W-:-:S04]  /*5de0*/  FMUL R0, R17, R64 ;  /* 0x0000004011007220 */ /* 0x010fc80000400000 */
[----:B------:R2:W-:Y:S01]  /*5df0*/  STL [R1+0x9c], R33 ;  /* 0x00009c2101007387 */ /* 0x0005e20000100800 */
[----:B------:R-:W-:-:S03]  /*5e00*/  FFMA R64, R214, R64, R55 ;  /* 0x00000040d6407223 */ /* 0x000fc60000000037 */
[----:B------:R-:W4:Y:S01]  /*5e10*/  LDS.128 R52, [UR7+0x1a0] ;  /* 0x0001a007ff347984 */ /* 0x000f220008000c00 */
[----:B--2---:R-:W-:Y:S01]  /*5e20*/  FFMA R33, R119, R63, R34 ;  /* 0x0000003f77217223 */ /* 0x004fe20000000022 */
[----:B------:R-:W-:Y:S01]  /*5e30*/  FFMA R166, R43, R166, R0 ;  /* 0x000000a62ba67223 */ /* 0x000fe20000000000 */
[C---:B------:R-:W-:Y:S01]  /*5e40*/  FMUL R0, R17.reuse, R65 ;  /* 0x0000004111007220 */ /* 0x040fe20000400000 */
[----:B------:R-:W-:Y:S01]  /*5e50*/  FMUL R35, R17, R66 ;  /* 0x0000004211237220 */ /* 0x000fe20000400000 */
[----:B------:R-:W2:Y:S04]  /*5e60*/  LDS.128 R60, [UR7+0x8a0] ;  /* 0x0008a007ff3c7984 */ /* 0x000ea80008000c00 */
[----:B------:R3:W-:Y:S01]  /*5e70*/  STL [R1+0x90], R33 ;  /* 0x0000902101007387 */ /* 0x0007e20000100800 */
[----:B------:R-:W-:Y:S01]  /*5e80*/  FFMA R169, R43, R169, R0 ;  /* 0x000000a92ba97223 */ /* 0x000fe20000000000 */
[----:B-1----:R-:W-:Y:S01]  /*5e90*/  FMUL R0, R91, R5 ;  /* 0x000000055b007220 */ /* 0x002fe20000400000 */
[----:B---3--:R-:W-:-:S04]  /*5ea0*/  FFMA R33, R215, R65, R64 ;  /* 0x00000041d7217223 */ /* 0x008fc80000000040 */
[----:B------:R-:W-:Y:S01]  /*5eb0*/  FFMA R66, R216, R66, R33 ;  /* 0x00000042d8427223 */ /* 0x000fe20000000021 */
[----:B------:R-:W-:Y:S01]  /*5ec0*/  FMUL R33, R91, R4 ;  /* 0x000000045b217220 */ /* 0x000fe20000400000 */
[----:B------:R-:W-:Y:S01]  /*5ed0*/  FMUL R34, R17, R67 ;  /* 0x0000004311227220 */ /* 0x000fe20000400000 */
[----:B------:R-:W-:Y:S02]  /*5ee0*/  FFMA R168, R43, R168, R35 ;  /* 0x000000a82ba87223 */ /* 0x000fe40000000023 */
[----:B------:R-:W-:Y:S01]  /*5ef0*/  FFMA R33, R120, R56, R33 ;  /* 0x0000003878217223 */ /* 0x000fe20000000021 */
[----:B------:R-:W-:Y:S01]  /*5f00*/  FMUL R35, R91, R6 ;  /* 0x000000065b237220 */ /* 0x000fe20000400000 */
[----:B------:R-:W-:Y:S01]  /*5f10*/  FFMA R0, R121, R57, R0 ;  /* 0x0000003979007223 */ /* 0x000fe20000000000 */
[----:B------:R-:W-:Y:S01]  /*5f20*/  FFMA R167, R43, R167, R34 ;  /* 0x000000a72ba77223 */ /* 0x000fe20000000022 */
[----:B------:R-:W-:Y:S01]  /*5f30*/  FFMA R67, R217, R67, R66 ;  /* 0x00000043d9437223 */ /* 0x000fe20000000042 */
[----:B------:R-:W-:Y:S01]  /*5f40*/  FMUL R34, R91, R7 ;  /* 0x000000075b227220 */ /* 0x000fe20000400000 */
[----:B------:R1:W-:Y:S04]  /*5f50*/  STL [R1+0x4c], R33 ;  /* 0x00004c2101007387 */ /* 0x0003e80000100800 */
[----:B------:R-:W3:Y:S04]  /*5f60*/  LDS.128 R4, [UR7+0x4b0] ;  /* 0x0004b007ff047984 */ /* 0x000ee80008000c00 */
[----:B------:R0:W-:Y:S01]  /*5f70*/  STL [R1+0x80], R0 ;  /* 0x0000800001007387 */ /* 0x0001e20000100800 */
[----:B-1----:R-:W-:-:S05]  /*5f80*/  FFMA R33, R122, R58, R35 ;  /* 0x0000003a7a217223 */ /* 0x002fca0000000023 */
[----:B------:R1:W-:Y:S01]  /*5f90*/  STL [R1+0xa0], R33 ;  /* 0x0000a02101007387 */ /* 0x0003e20000100800 */
[-C--:B0-----:R-:W-:Y:S01]  /*5fa0*/  FMUL R0, R17, R48.reuse ;  /* 0x0000003011007220 */ /* 0x081fe20000400000 */
[----:B------:R-:W-:Y:S02]  /*5fb0*/  FFMA R48, R222, R48, R67 ;  /* 0x00000030de307223 */ /* 0x000fe40000000043 */
[----:B------:R-:W0:Y:S01]  /*5fc0*/  LDS.128 R64, [UR7+0x1b0] ;  /* 0x0001b007ff407984 */ /* 0x000e220008000c00 */
[----:B-1----:R-:W-:-:S03]  /*5fd0*/  FFMA R33, R123, R59, R34 ;  /* 0x0000003b7b217223 */ /* 0x002fc60000000022 */
[----:B------:R-:W1:Y:S04]  /*5fe0*/  LDS.128 R56, [UR7+0x8b0] ;  /* 0x0008b007ff387984 */ /* 0x000e680008000c00 */
[----:B------:R5:W-:Y:S01]  /*5ff0*/  STL [R1+0x94], R33 ;  /* 0x0000942101007387 */ /* 0x000be20000100800 */
[----:B------:R-:W-:Y:S01]  /*6000*/  FFMA R165, R43, R165, R0 ;  /* 0x000000a52ba57223 */ /* 0x000fe20000000000 */
[C---:B------:R-:W-:Y:S01]  /*6010*/  FMUL R34, R17.reuse, R50 ;  /* 0x0000003211227220 */ /* 0x040fe20000400000 */
[-C--:B------:R-:W-:Y:S01]  /*6020*/  FMUL R0, R17, R49.reuse ;  /* 0x0000003111007220 */ /* 0x080fe20000400000 */
[----:B-----5:R-:W-:-:S04]  /*6030*/  FFMA R33, R223, R49, R48 ;  /* 0x00000031df217223 */ /* 0x020fc80000000030 */
[----:B------:R-:W-:Y:S01]  /*6040*/  FFMA R50, R224, R50, R33 ;  /* 0x00000032e0327223 */ /* 0x000fe20000000021 */
[----:B------:R-:W-:Y:S01]  /*6050*/  FMUL R33, R91, R8 ;  /* 0x000000085b217220 */ /* 0x000fe20000400000 */
[----:B------:R-:W-:Y:S01]  /*6060*/  FFMA R164, R43, R164, R0 ;  /* 0x000000a42ba47223 */ /* 0x000fe20000000000 */
[C---:B------:R-:W-:Y:S02]  /*6070*/  FMUL R0, R91.reuse, R9 ;  /* 0x000000095b007220 */ /* 0x040fe40000400000 */
[----:B----4-:R-:W-:Y:S01]  /*6080*/  FFMA R33, R124, R52, R33 ;  /* 0x000000347c217223 */ /* 0x010fe20000000021 */
[----:B------:R-:W-:Y:S01]  /*6090*/  FMUL R35, R91, R10 ;  /* 0x0000000a5b237220 */ /* 0x000fe20000400000 */
[----:B------:R-:W-:Y:S01]  /*60a0*/  FFMA R0, R125, R53, R0 ;  /* 0x000000357d007223 */ /* 0x000fe20000000000 */
[----:B------:R-:W-:Y:S02]  /*60b0*/  FFMA R159, R43, R159, R34 ;  /* 0x0000009f2b9f7223 */ /* 0x000fe40000000022 */
[----:B------:R4:W-:Y:S01]  /*60c0*/  STL [R1+0x7c], R33 ;  /* 0x00007c2101007387 */ /* 0x0009e20000100800 */
[----:B------:R-:W-:Y:S01]  /*60d0*/  FMUL R34, R91, R11 ;  /* 0x0000000b5b227220 */ /* 0x000fe20000400000 */
[-C--:B------:R-:W-:Y:S01]  /*60e0*/  FMUL R38, R17, R51.reuse ;  /* 0x0000003311267220 */ /* 0x080fe20000400000 */
[----:B------:R-:W-:Y:S01]  /*60f0*/  FFMA R51, R225, R51, R50 ;  /* 0x00000033e1337223 */ /* 0x000fe20000000032 */
[----:B------:R2:W-:Y:S04]  /*6100*/  STL [R1+0x84], R0 ;  /* 0x0000840001007387 */ /* 0x0005e80000100800 */
[----:B------:R-:W5:Y:S01]  /*6110*/  LDS.128 R8, [UR7+0x4c0] ;  /* 0x0004c007ff087984 */ /* 0x000f620008000c00 */
[----:B----4-:R-:W-:Y:S01]  /*6120*/  FFMA R33, R126, R54, R35 ;  /* 0x000000367e217223 */ /* 0x010fe20000000023 */
[----:B--2---:R-:W-:-:S04]  /*6130*/  FMUL R0, R17, R60 ;  /* 0x0000003c11007220 */ /* 0x004fc80000400000 */
[----:B------:R2:W-:Y:S01]  /*6140*/  STL [R1+0xbc], R33 ;  /* 0x0000bc2101007387 */ /* 0x0005e20000100800 */
[----:B------:R-:W-:Y:S01]  /*6150*/  FFMA R60, R230, R60, R51 ;  /* 0x0000003ce63c7223 */ /* 0x000fe20000000033 */
[----:B------:R-:W-:Y:S01]  /*6160*/  FMUL R50, R17, R63 ;  /* 0x0000003f11327220 */ /* 0x000fe20000400000 */
[----:B------:R-:W-:Y:S01]  /*6170*/  FFMA R13, R43, R13, R0 ;  /* 0x0000000d2b0d7223 */ /* 0x000fe20000000000 */
[----:B------:R-:W-:Y:S01]  /*6180*/  FMUL R0, R17, R61 ;  /* 0x0000003d11007220 */ /* 0x000fe20000400000 */
[----:B--2---:R-:W-:Y:S01]  /*6190*/  FFMA R33, R127, R55, R34 ;  /* 0x000000377f217223 */ /* 0x004fe20000000022 */
[C---:B------:R-:W-:Y:S02]  /*61a0*/  FFMA R50, R43.reuse, R29, R50 ;  /* 0x0000001d2b327223 */ /* 0x040fe40000000032 */
[----:B------:R-:W-:Y:S01]  /*61b0*/  FFMA R171, R43, R32, R0 ;  /* 0x000000202bab7223 */ /* 0x000fe20000000000 */
[----:B---3--:R-:W-:Y:S01]  /*61c0*/  FMUL R29, R91, R4 ;  /* 0x000000045b1d7220 */ /* 0x008fe20000400000 */
[----:B------:R-:W-:Y:S01]  /*61d0*/  FMUL R35, R17, R62 ;  /* 0x0000003e11237220 */ /* 0x000fe20000400000 */
[----:B------:R2:W-:Y:S01]  /*61e0*/  STL [R1+0xd0], R33 ;  /* 0x0000d02101007387 */ /* 0x0005e20000100800 */
[----:B------:R-:W-:Y:S01]  /*61f0*/  FMUL R0, R91, R5 ;  /* 0x000000055b007220 */ /* 0x000fe20000400000 */
[----:B0-----:R-:W-:-:S02]  /*6200*/  FFMA R29, R128, R64, R29 ;  /* 0x00000040801d7223 */ /* 0x001fc4000000001d */
[----:B------:R-:W0:Y:S01]  /*6210*/  LDS.128 R52, [UR7+0x8c0] ;  /* 0x0008c007ff347984 */ /* 0x000e220008000c00 */
[----:B--2---:R-:W-:Y:S01]  /*6220*/  FFMA R33, R231, R61, R60 ;  /* 0x0000003de7217223 */ /* 0x004fe2000000003c */
[----:B------:R-:W-:-:S03]  /*6230*/  FFMA R0, R129, R65, R0 ;  /* 0x0000004181007223 */ /* 0x000fc60000000000 */
[----:B------:R-:W-:Y:S01]  /*6240*/  FFMA R62, R232, R62, R33 ;  /* 0x0000003ee83e7223 */ /* 0x000fe20000000021 */
[----:B------:R-:W-:Y:S01]  /*6250*/  FFMA R170, R43, R28, R35 ;  /* 0x0000001c2baa7223 */ /* 0x000fe20000000023 */
[C---:B------:R-:W-:Y:S01]  /*6260*/  FMUL R33, R91.reuse, R6 ;  /* 0x000000065b217220 */ /* 0x040fe20000400000 */
[----:B------:R-:W-:Y:S01]  /*6270*/  FMUL R28, R91, R7 ;  /* 0x000000075b1c7220 */ /* 0x000fe20000400000 */
[----:B------:R-:W-:Y:S01]  /*6280*/  FFMA R63, R233, R63, R62 ;  /* 0x0000003fe93f7223 */ /* 0x000fe2000000003e */
[----:B------:R-:W2:Y:S04]  /*6290*/  LDS.128 R4, [UR7+0x4d0] ;  /* 0x0004d007ff047984 */ /* 0x000ea80008000c00 */
[----:B------:R-:W-:Y:S04]  /*62a0*/  STL [R1+0x98], R29 ;  /* 0x0000981d01007387 */ /* 0x000fe80000100800 */
[----:B------:R1:W-:Y:S02]  /*62b0*/  STL [R1+0xa4], R0 ;  /* 0x0000a40001007387 */ /* 0x0003e40000100800 */
[-C--:B-1----:R-:W-:Y:S01]  /*62c0*/  FMUL R0, R17, R56.reuse ;  /* 0x0000003811007220 */ /* 0x082fe20000400000 */
[----:B------:R-:W-:-:S02]  /*62d0*/  FFMA R56, R238, R56, R63 ;  /* 0x00000038ee387223 */ /* 0x000fc4000000003f */
[----:B------:R-:W1:Y:S01]  /*62e0*/  LDS.128 R60, [UR7+0x1d0] ;  /* 0x0001d007ff3c7984 */ /* 0x000e620008000c00 */
[----:B------:R-:W-:-:S03]  /*62f0*/  FFMA R29, R130, R66, R33 ;  /* 0x00000042821d7223 */ /* 0x000fc60000000021 */
[----:B------:R-:W3:Y:S01]  /*6300*/  LDS.128 R32, [UR7+0x8d0] ;  /* 0x0008d007ff207984 */ /* 0x000ee20008000c00 */
[C---:B------:R-:W-:Y:S01]  /*6310*/  FFMA R156, R43.reuse, R156, R39 ;  /* 0x0000009c2b9c7223 */ /* 0x040fe20000000027 */
[----:B------:R-:W-:Y:S01]  /*6320*/  FFMA R3, R43, R3, R0 ;  /* 0x000000032b037223 */ /* 0x000fe20000000000 */
[C---:B------:R-:W-:Y:S01]  /*6330*/  FMUL R0, R17.reuse, R57 ;  /* 0x0000003911007220 */ /* 0x040fe20000400000 */
[----:B------:R4:W-:Y:S01]  /*6340*/  STL [R1+0xe0], R29 ;  /* 0x0000e01d01007387 */ /* 0x0009e20000100800 */
[----:B------:R-:W-:Y:S01]  /*6350*/  FMUL R39, R17, R58 ;  /* 0x0000003a11277220 */ /* 0x000fe20000400000 */
[----:B------:R-:W-:Y:S01]  /*6360*/  FFMA R28, R131, R67, R28 ;  /* 0x00000043831c7223 */ /* 0x000fe2000000001c */
[----:B------:R-:W-:Y:S01]  /*6370*/  FFMA R173, R43, R31, R0 ;  /* 0x0000001f2bad7223 */ /* 0x000fe20000000000 */
[----:B-----5:R-:W-:Y:S01]  /*6380*/  FMUL R31, R91, R8 ;  /* 0x000000085b1f7220 */ /* 0x020fe20000400000 */
[----:B------:R-:W-:Y:S01]  /*6390*/  FFMA R172, R43, R26, R39 ;  /* 0x0000001a2bac7223 */ /* 0x000fe20000000027 */
[----:B----4-:R-:W-:Y:S01]  /*63a0*/  FFMA R29, R239, R57, R56 ;  /* 0x00000039ef1d7223 */ /* 0x010fe20000000038 */
[C---:B------:R-:W-:Y:S01]  /*63b0*/  FMUL R0, R91.reuse, R9 ;  /* 0x000000095b007220 */ /* 0x040fe20000400000 */
[C---:B------:R-:W-:Y:S01]  /*63c0*/  FMUL R39, R91.reuse, R10 ;  /* 0x0000000a5b277220 */ /* 0x040fe20000400000 */
[----:B------:R-:W-:Y:S01]  /*63d0*/  FMUL R26, R91, R11 ;  /* 0x0000000b5b1a7220 */ /* 0x000fe20000400000 */
[----:B------:R-:W-:Y:S01]  /*63e0*/  FFMA R58, R240, R58, R29 ;  /* 0x0000003af03a7223 */ /* 0x000fe2000000001d */
[----:B------:R-:W4:Y:S01]  /*63f0*/  LDS.128 R8, [UR7+0x4e0] ;  /* 0x0004e007ff087984 */ /* 0x000f220008000c00 */
[----:B------:R-:W-:-:S02]  /*6400*/  FMUL R49, R17, R59 ;  /* 0x0000003b11317220 */ /* 0x000fc40000400000 */
[----:B------:R-:W-:Y:S01]  /*6410*/  FFMA R29, R241, R59, R58 ;  /* 0x0000003bf11d7223 */ /* 0x000fe2000000003a */
[----:B------:R5:W-:Y:S01]  /*6420*/  STL [R1+0xdc], R28 ;  /* 0x0000dc1c01007387 */ /* 0x000be20000100800 */
[----:B------:R-:W-:-:S03]  /*6430*/  FFMA R0, R133, R69, R0 ;  /* 0x0000004585007223 */ /* 0x000fc60000000000 */
[----:B------:R-:W4:Y:S04]  /*6440*/  LDS.128 R56, [UR7+0x8e0] ;  /* 0x0008e007ff387984 */ /* 0x000f280008000c00 */
[----:B------:R-:W4:Y:S01]  /*6450*/  LDS.128 R64, [UR7+0x1e0] ;  /* 0x0001e007ff407984 */ /* 0x000f220008000c00 */
[----:B-----5:R-:W-:Y:S01]  /*6460*/  FFMA R28, R132, R68, R31 ;  /* 0x00000044841c7223 */ /* 0x020fe2000000001f */
[----:B------:R-:W-:Y:S01]  /*6470*/  MOV R85, R176 ;  /* 0x000000b000557202 */ /* 0x000fe20000000f00 */
[----:B0-----:R-:W-:-:S03]  /*6480*/  FMUL R176, R17, R53 ;  /* 0x0000003511b07220 */ /* 0x001fc60000400000 */
[----:B------:R0:W-:Y:S04]  /*6490*/  STL [R1+0xb0], R28 ;  /* 0x0000b01c01007387 */ /* 0x0001e80000100800 */
[----:B------:R5:W-:Y:S01]  /*64a0*/  STL [R1+0xc8], R0 ;  /* 0x0000c80001007387 */ /* 0x000be20000100800 */
[----:B------:R-:W-:Y:S01]  /*64b0*/  FFMA R26, R135, R71, R26 ;  /* 0x00000047871a7223 */ /* 0x000fe2000000001a */
[----:B------:R-:W-:Y:S01]  /*64c0*/  FFMA R176, R43, R27, R176 ;  /* 0x0000001b2bb07223 */ /* 0x000fe200000000b0 */
[C---:B------:R-:W-:Y:S01]  /*64d0*/  FMUL R31, R17.reuse, R55 ;  /* 0x00000037111f7220 */ /* 0x040fe20000400000 */
[----:B0-----:R-:W-:Y:S01]  /*64e0*/  FFMA R28, R134, R70, R39 ;  /* 0x00000046861c7223 */ /* 0x001fe20000000027 */
[-C--:B-----5:R-:W-:Y:S01]  /*64f0*/  FMUL R0, R17, R52.reuse ;  /* 0x0000003411007220 */ /* 0x0a0fe20000400000 */
[----:B------:R-:W-:Y:S01]  /*6500*/  FFMA R52, R242, R52, R29 ;  /* 0x00000034f2347223 */ /* 0x000fe2000000001d */
[----:B--2---:R-:W-:-:S03]  /*6510*/  FMUL R27, R91, R4 ;  /* 0x000000045b1b7220 */ /* 0x004fc60000400000 */
[----:B------:R-:W-:Y:S01]  /*6520*/  FFMA R29, R243, R53, R52 ;  /* 0x00000035f31d7223 */ /* 0x000fe20000000034 */
[----:B------:R-:W-:Y:S01]  /*6530*/  STL [R1+0xf8], R28 ;  /* 0x0000f81c01007387 */ /* 0x000fe20000100800 */
[C---:B------:R-:W-:Y:S02]  /*6540*/  FFMA R2, R43.reuse, R2, R31 ;  /* 0x000000022b027223 */ /* 0x040fe4000000001f */
[----:B------:R-:W-:Y:S01]  /*6550*/  FFMA R29, R244, R54, R29 ;  /* 0x00000036f41d7223 */ /* 0x000fe2000000001d */
[----:B------:R1:W-:Y:S01]  /*6560*/  STL [R1+0x104], R26 ;  /* 0x0001041a01007387 */ /* 0x0003e20000100800 */
[----:B------:R-:W-:Y:S01]  /*6570*/  FFMA R37, R43, R37, R0 ;  /* 0x000000252b257223 */ /* 0x000fe20000000000 */
[C---:B------:R-:W-:Y:S01]  /*6580*/  FMUL R31, R91.reuse, R5 ;  /* 0x000000055b1f7220 */ /* 0x040fe20000400000 */
[C---:B------:R-:W-:Y:S01]  /*6590*/  FMUL R0, R91.reuse, R6 ;  /* 0x000000065b007220 */ /* 0x040fe20000400000 */
[----:B------:R-:W-:Y:S01]  /*65a0*/  FMUL R39, R91, R7 ;  /* 0x000000075b277220 */ /* 0x000fe20000400000 */
[----:B------:R-:W-:Y:S01]  /*65b0*/  FFMA R29, R246, R55, R29 ;  /* 0x00000037f61d7223 */ /* 0x000fe2000000001d */
[----:B------:R-:W0:Y:S01]  /*65c0*/  LDS.128 R4, [UR7+0x8f0] ;  /* 0x0008f007ff047984 */ /* 0x000e220008000c00 */
[----:B-1----:R-:W-:Y:S01]  /*65d0*/  FFMA R26, R144, R60, R27 ;  /* 0x0000003c901a7223 */ /* 0x002fe2000000001b */
[----:B------:R-:W-:-:S04]  /*65e0*/  FFMA R27, R88, R61, R31 ;  /* 0x0000003d581b7223 */ /* 0x000fc8000000001f */
[----:B------:R1:W-:Y:S01]  /*65f0*/  STL [R1+0xd4], R26 ;  /* 0x0000d41a01007387 */ /* 0x0003e20000100800 */
[----:B------:R-:W-:-:S03]  /*6600*/  MOV R138, R182 ;  /* 0x000000b6008a7202 */ /* 0x000fc60000000f00 */
[----:B------:R2:W-:Y:S01]  /*6610*/  STL [R1+0xe8], R27 ;  /* 0x0000e81b01007387 */ /* 0x0005e20000100800 */
[----:B-1----:R-:W-:Y:S01]  /*6620*/  FFMA R26, R89, R62, R0 ;  /* 0x0000003e591a7223 */ /* 0x002fe20000000000 */
[-C--:B---3--:R-:W-:Y:S01]  /*6630*/  FFMA R0, R248, R32.reuse, R29 ;  /* 0x00000020f8007223 */ /* 0x088fe2000000001d */
[----:B------:R-:W-:-:S03]  /*6640*/  FMUL R32, R17, R32 ;  /* 0x0000002011207220 */ /* 0x000fc60000400000 */
[----:B--2---:R-:W-:Y:S01]  /*6650*/  FFMA R27, R249, R33, R0 ;  /* 0x00000021f91b7223 */ /* 0x004fe20000000000 */
[----:B------:R-:W-:Y:S01]  /*6660*/  FFMA R182, R43, R21, R32 ;  /* 0x000000152bb67223 */ /* 0x000fe20000000020 */
[C---:B------:R-:W-:Y:S01]  /*6670*/  FMUL R0, R17.reuse, R34 ;  /* 0x0000002211007220 */ /* 0x040fe20000400000 */
[C---:B------:R-:W-:Y:S01]  /*6680*/  FMUL R21, R17.reuse, R35 ;  /* 0x0000002311157220 */ /* 0x040fe20000400000 */
[----:B------:R-:W-:Y:S01]  /*6690*/  FMUL R175, R17, R54 ;  /* 0x0000003611af7220 */ /* 0x000fe20000400000 */
[----:B------:R-:W-:Y:S01]  /*66a0*/  FFMA R34, R250, R34, R27 ;  /* 0x00000022fa227223 */ /* 0x000fe2000000001b */
[----:B------:R-:W1:Y:S01]  /*66b0*/  LDS.128 R52, [UR7+0x4f0] ;  /* 0x0004f007ff347984 */ /* 0x000e620008000c00 */
[C---:B------:R-:W-:Y:S01]  /*66c0*/  FFMA R18, R43.reuse, R18, R21 ;  /* 0x000000122b127223 */ /* 0x040fe20000000015 */
[----:B------:R-:W-:Y:S01]  /*66d0*/  FFMA R175, R43, R30, R175 ;  /* 0x0000001e2baf7223 */ /* 0x000fe200000000af */
[----:B------:R-:W-:Y:S01]  /*66e0*/  MOV R137, R179 ;  /* 0x000000b300897202 */ /* 0x000fe20000000f00 */
[----:B------:R-:W-:Y:S01]  /*66f0*/  FFMA R35, R251, R35, R34 ;  /* 0x00000023fb237223 */ /* 0x000fe20000000022 */
[----:B----4-:R-:W-:Y:S01]  /*6700*/  FMUL R21, R91, R8 ;  /* 0x000000085b157220 */ /* 0x010fe20000400000 */
[----:B------:R-:W2:Y:S01]  /*6710*/  LDS.128 R28, [UR7+0x1f0] ;  /* 0x0001f007ff1c7984 */ /* 0x000ea20008000c00 */
[----:B------:R-:W-:Y:S01]  /*6720*/  FFMA R179, R43, R25, R0 ;  /* 0x000000192bb37223 */ /* 0x000fe20000000000 */
[C---:B------:R-:W-:Y:S01]  /*6730*/  FMUL R25, R91.reuse, R10 ;  /* 0x0000000a5b197220 */ /* 0x040fe20000400000 */
[C---:B------:R-:W-:Y:S01]  /*6740*/  FMUL R10, R91.reuse, R11 ;  /* 0x0000000b5b0a7220 */ /* 0x040fe20000400000 */
[----:B------:R3:W-:Y:S01]  /*6750*/  STL [R1+0xe4], R26 ;  /* 0x0000e41a01007387 */ /* 0x0007e20000100800 */
[----:B------:R-:W-:Y:S01]  /*6760*/  FFMA R0, R252, R56, R35 ;  /* 0x00000038fc007223 */ /* 0x000fe20000000023 */
[----:B------:R-:W-:Y:S01]  /*6770*/  FFMA R11, R96, R64, R21 ;  /* 0x00000040600b7223 */ /* 0x000fe20000000015 */
[----:B------:R-:W-:-:S02]  /*6780*/  FMUL R8, R91, R9 ;  /* 0x000000095b087220 */ /* 0x000fc40000400000 */
[----:B------:R-:W-:Y:S01]  /*6790*/  FFMA R9, R85, R57, R0 ;  /* 0x0000003955097223 */ /* 0x000fe20000000000 */
[----:B---3--:R-:W-:Y:S01]  /*67a0*/  FFMA R26, R90, R63, R39 ;  /* 0x0000003f5a1a7223 */ /* 0x008fe20000000027 */
[----:B------:R-:W-:Y:S01]  /*67b0*/  FFMA R0, R97, R65, R8 ;  /* 0x0000004161007223 */ /* 0x000fe20000000008 */
[----:B------:R-:W-:-:S03]  /*67c0*/  MOV R84, R185 ;  /* 0x000000b900547202 */ /* 0x000fc60000000f00 */
[----:B------:R-:W-:Y:S01]  /*67d0*/  STL [R1+0xf0], R26 ;  /* 0x0000f01a01007387 */ /* 0x000fe20000100800 */
[----:B------:R-:W-:-:S03]  /*67e0*/  FFMA R8, R99, R67, R10 ;  /* 0x0000004363087223 */ /* 0x000fc6000000000a */
[----:B------:R3:W-:Y:S01]  /*67f0*/  STL [R1+0xd8], R11 ;  /* 0x0000d80b01007387 */ /* 0x0007e20000100800 */
[----:B------:R-:W-:-:S03]  /*6800*/  MOV R139, R184 ;  /* 0x000000b8008b7202 */ /* 0x000fc60000000f00 */
[----:B------:R4:W-:Y:S01]  /*6810*/  STL [R1+0xcc], R0 ;  /* 0x0000cc0001007387 */ /* 0x0009e20000100800 */
[----:B---3--:R-:W-:Y:S01]  /*6820*/  FFMA R11, R98, R66, R25 ;  /* 0x00000042620b7223 */ /* 0x008fe20000000019 */
[----:B------:R-:W-:Y:S01]  /*6830*/  FMUL R10, R17, R57 ;  /* 0x00000039110a7220 */ /* 0x000fe20000400000 */
[----:B----4-:R-:W-:-:S03]  /*6840*/  FFMA R0, R84, R58, R9 ;  /* 0x0000003a54007223 */ /* 0x010fc60000000009 */
[----:B------:R3:W-:Y:S04]  /*6850*/  STL [R1+0xc0], R11 ;  /* 0x0000c00b01007387 */ /* 0x0007e80000100800 */
[----:B------:R4:W-:Y:S01]  /*6860*/  STL [R1+0xb4], R8 ;  /* 0x0000b40801007387 */ /* 0x0009e20000100800 */
[----:B------:R-:W-:Y:S01]  /*6870*/  MOV R146, R183 ;  /* 0x000000b700927202 */ /* 0x000fe20000000f00 */
[----:B------:R-:W-:Y:S01]  /*6880*/  FFMA R183, R43, R23, R10 ;  /* 0x000000172bb77223 */ /* 0x000fe2000000000a */
[----:B------:R-:W-:Y:S01]  /*6890*/  MOV R136, R180 ;  /* 0x000000b400887202 */ /* 0x000fe20000000f00 */
[----:B---3--:R-:W-:Y:S01]  /*68a0*/  FFMA R11, R139, R59, R0 ;  /* 0x0000003b8b0b7223 */ /* 0x008fe20000000000 */
[----:B----4-:R-:W3:Y:S03]  /*68b0*/  LDC.64 R8, c[0x0][0x3f8] ;  /* 0x0000fe00ff087b82 */ /* 0x010ee60000000a00 */
[----:B0-----:R-:W-:-:S04]  /*68c0*/  FFMA R10, R138, R4, R11 ;  /* 0x000000048a0a7223 */ /* 0x001fc8000000000b */
[----:B------:R-:W-:Y:S01]  /*68d0*/  FFMA R11, R136, R5, R10 ;  /* 0x00000005880b7223 */ /* 0x000fe2000000000a */
[----:B------:R-:W-:Y:S01]  /*68e0*/  FMUL R59, R17, R59 ;  /* 0x0000003b113b7220 */ /* 0x000fe20000400000 */
[----:B------:R-:W0:Y:S02]  /*68f0*/  LDC R0, c[0x0][0x384] ;  /* 0x0000e100ff007b82 */ /* 0x000e240000000800 */
[----:B------:R-:W-:Y:S01]  /*6900*/  FFMA R10, R137, R6, R11 ;  /* 0x00000006890a7223 */ /* 0x000fe2000000000b */
[----:B------:R-:W-:Y:S01]  /*6910*/  FFMA R184, R43, R22, R59 ;  /* 0x000000162bb87223 */ /* 0x000fe2000000003b */
[C---:B------:R-:W-:Y:S01]  /*6920*/  FMUL R4, R17.reuse, R4 ;  /* 0x0000000411047220 */ /* 0x040fe20000400000 */
[----:B------:R-:W-:Y:S01]  /*6930*/  FMUL R5, R17, R5 ;  /* 0x0000000511057220 */ /* 0x000fe20000400000 */
[----:B------:R-:W-:Y:S01]  /*6940*/  FFMA R10, R146, R7, R10 ;  /* 0x00000007920a7223 */ /* 0x000fe2000000000a */
[----:B-1----:R-:W-:Y:S01]  /*6950*/  FMUL R22, R91, R55 ;  /* 0x000000375b167220 */ /* 0x002fe20000400000 */
[C---:B------:R-:W-:Y:S01]  /*6960*/  FFMA R185, R43.reuse, R20, R4 ;  /* 0x000000142bb97223 */ /* 0x040fe20000000004 */
[----:B------:R-:W-:-:S02]  /*6970*/  FFMA R46, R43, R46, R5 ;  /* 0x0000002e2b2e7223 */ /* 0x000fc40000000005 */
[----:B--2---:R-:W-:Y:S01]  /*6980*/  FFMA R11, R47, R31, R22 ;  /* 0x0000001f2f0b7223 */ /* 0x004fe20000000016 */
[----:B------:R-:W-:Y:S01]  /*6990*/  F2FP.BF16.F32.PACK_AB R10, RZ, R10 ;  /* 0x0000000aff0a723e */ /* 0x000fe200000010ff */
[----:B---3--:R-:W-:-:S03]  /*69a0*/  IMAD.WIDE R4, R42, 0x2, R8 ;  /* 0x000000022a047825 */ /* 0x008fc600078e0208 */
[----:B------:R1:W-:Y:S04]  /*69b0*/  STL [R1+0x50], R11 ;  /* 0x0000500b01007387 */ /* 0x0003e80000100800 */
[----:B------:R1:W-:Y:S01]  /*69c0*/  STG.E.U16 desc[UR14][R4.64], R10 ;  /* 0x0000000a04007986 */ /* 0x0003e2000c10150e */
[----:B------:R-:W-:Y:S01]  /*69d0*/  UISETP.GT.U32.AND UP0, UPT, UR16, 0x1, UPT ;  /* 0x000000011000788c */ /* 0x000fe2000bf04070 */
[C---:B------:R-:W-:Y:S01]  /*69e0*/  FMUL R7, R17.reuse, R7 ;  /* 0x0000000711077220 */ /* 0x040fe20000400000 */
[C---:B------:R-:W-:Y:S01]  /*69f0*/  FMUL R56, R17.reuse, R56 ;  /* 0x0000003811387220 */ /* 0x040fe20000400000 */
[C---:B------:R-:W-:Y:S01]  /*6a00*/  FMUL R58, R17.reuse, R58 ;  /* 0x0000003a113a7220 */ /* 0x040fe20000400000 */
[----:B------:R-:W-:Y:S01]  /*6a10*/  FMUL R206, R17, R73 ;  /* 0x0000004911ce7220 */ /* 0x000fe20000400000 */
[----:B------:R-:W-:Y:S01]  /*6a20*/  FFMA R44, R43, R44, R7 ;  /* 0x0000002c2b2c7223 */ /* 0x000fe20000000007 */
[C---:B------:R-:W-:Y:S01]  /*6a30*/  FMUL R245, R17.reuse, R74 ;  /* 0x0000004a11f57220 */ /* 0x040fe20000400000 */
[----:B------:R-:W-:Y:S01]  /*6a40*/  FMUL R180, R17, R33 ;  /* 0x0000002111b47220 */ /* 0x000fe20000400000 */
[C---:B------:R-:W-:Y:S01]  /*6a50*/  FMUL R52, R91.reuse, R52 ;  /* 0x000000345b347220 */ /* 0x040fe20000400000 */
[C---:B------:R-:W-:Y:S01]  /*6a60*/  FMUL R53, R91.reuse, R53 ;  /* 0x000000355b357220 */ /* 0x040fe20000400000 */
[----:B------:R-:W-:Y:S01]  /*6a70*/  FMUL R21, R91, R54 ;  /* 0x000000365b157220 */ /* 0x000fe20000400000 */
[----:B------:R-:W-:Y:S01]  /*6a80*/  FMUL R6, R17, R6 ;  /* 0x0000000611067220 */ /* 0x000fe20000400000 */
[----:B0-----:R-:W-:Y:S01]  /*6a90*/  IADD3 R7, PT, PT, -R0, RZ, RZ ;  /* 0x000000ff00077210 */ /* 0x001fe20007ffe1ff */
        /* <DEDUP_REMOVED lines=10> */
[----:B------:R-:W-:Y:S01]  /*6b40*/  FFMA R180, R43, R24, R180 ;  /* 0x000000182bb47223 */ /* 0x000fe200000000b4 */
[----:B------:R-:W-:Y:S01]  /*6b50*/  FFMA R177, R177, R28, R52 ;  /* 0x0000001cb1b17223 */ /* 0x000fe20000000034 */
[----:B------:R-:W-:Y:S01]  /*6b60*/  FFMA R178, R178, R29, R53 ;  /* 0x0000001db2b27223 */ /* 0x000fe20000000035 */
[----:B------:R-:W-:Y:S01]  /*6b70*/  FFMA R174, R174, R30, R21 ;  /* 0x0000001eaeae7223 */ /* 0x000fe20000000015 */
[----:B------:R-:W-:Y:S01]  /*6b80*/  FFMA R45, R43, R45, R6 ;  /* 0x0000002d2b2d7223 */ /* 0x000fe20000000006 */
[----:B------:R-:W-:-:S02]  /*6b90*/  LEA R42, R7, R42, 0x6 ;  /* 0x0000002a072a7211 */ /* 0x000fc400078e30ff */
[----:B------:R-:W-:Y:S02]  /*6ba0*/  MOV R132, R237 ;  /* 0x000000ed00847202 */ /* 0x000fe40000000f00 */
[----:B------:R-:W-:Y:S02]  /*6bb0*/  MOV R133, R236 ;  /* 0x000000ec00857202 */ /* 0x000fe40000000f00 */
[----:B------:R-:W-:Y:S02]  /*6bc0*/  MOV R134, R235 ;  /* 0x000000eb00867202 */ /* 0x000fe40000000f00 */
[----:B------:R-:W-:Y:S02]  /*6bd0*/  MOV R135, R234 ;  /* 0x000000ea00877202 */ /* 0x000fe40000000f00 */
[----:B------:R-:W-:Y:S02]  /*6be0*/  MOV R88, R229 ;  /* 0x000000e500587202 */ /* 0x000fe40000000f00 */
[----:B------:R-:W-:-:S02]  /*6bf0*/  MOV R89, R228 ;  /* 0x000000e400597202 */ /* 0x000fc40000000f00 */
        /* <DEDUP_REMOVED lines=57> */
[----:B------:R-:W-:Y:S01]  /*6f90*/  MOV R71, R146 ;  /* 0x0000009200477202 */ /* 0x000fe20000000f00 */
[----:B------:R-:W-:Y:S02]  /*6fa0*/  UIADD3 UR17, UPT, UPT, UR17, -0x100, URZ ;  /* 0xffffff0011117890 */ /* 0x000fe4000fffe0ff */
[----:B------:R-:W-:Y:S01]  /*6fb0*/  UIADD3 UR16, UPT, UPT, UR16, -0x1, URZ ;  /* 0xffffffff10107890 */ /* 0x000fe2000fffe0ff */
[----:B-1----:R-:W-:Y:S11]  /*6fc0*/  BRA.U UP0, `(.L_x_8) ;  /* 0xffffff9d00987547 */ /* 0x002ff6000b83ffff */
.L_x_0:
[----:B------:R-:W3:Y:S01]  /*6fd0*/  LDL.LU R7, [R1+0xb4] ;  /* 0x0000b40001077983 */ /* 0x000ee20000300800 */
[----:B------:R-:W0:Y:S01]  /*6fe0*/  S2R R3, SR_CTAID.X ;  /* 0x0000000000037919 */ /* 0x000e220000002500 */
[----:B------:R-:W0:Y:S01]  /*6ff0*/  S2UR UR5, SR_CTAID.Y ;  /* 0x00000000000579c3 */ /* 0x000e220000002600 */
[----:B------:R-:W1:Y:S01]  /*7000*/  LDCU.64 UR6, c[0x0][0x3d0] ;  /* 0x00007a00ff0677ac */ /* 0x000e620008000a00 */
[----:B------:R-:W4:Y:S04]  /*7010*/  LDL.LU R8, [R1+0xc0] ;  /* 0x0000c00001087983 */ /* 0x000f280000300800 */
[----:B------:R-:W5:Y:S04]  /*7020*/  LDL.LU R9, [R1+0xcc] ;  /* 0x0000cc0001097983 */ /* 0x000f680000300800 */
[----:B------:R-:W2:Y:S04]  /*7030*/  LDL.LU R10, [R1+0xd8] ;  /* 0x0000d800010a7983 */ /* 0x000ea80000300800 */
[----:B------:R-:W3:Y:S04]  /*7040*/  LDL.LU R11, [R1+0xf0] ;  /* 0x0000f000010b7983 */ /* 0x000ee80000300800 */
[----:B------:R-:W4:Y:S04]  /*7050*/  LDL.LU R17, [R1+0xe4] ;  /* 0x0000e40001117983 */ /* 0x000f280000300800 */
[----:B------:R-:W5:Y:S04]  /*7060*/  LDL.LU R20, [R1+0xe8] ;  /* 0x0000e80001147983 */ /* 0x000f680000300800 */
[----:B------:R-:W2:Y:S04]  /*7070*/  LDL.LU R21, [R1+0xd4] ;  /* 0x0000d40001157983 */ /* 0x000ea80000300800 */
[----:B------:R-:W3:Y:S04]  /*7080*/  LDL.LU R22, [R1+0x104] ;  /* 0x0001040001167983 */ /* 0x000ee80000300800 */
[----:B------:R-:W4:Y:S01]  /*7090*/  LDL.LU R52, [R1+0x108] ;  /* 0x0001080001347983 */ /* 0x000f220000300800 */
[----:B0-----:R-:W-:Y:S01]  /*70a0*/  IMAD R5, R0, UR5, R3 ;  /* 0x0000000500057c24 */ /* 0x001fe2000f8e0203 */
[----:B------:R-:W-:-:S02]  /*70b0*/  SHF.L.U32 R2, R145, 0x6, RZ ;  /* 0x0000000691027819 */ /* 0x000fc400000006ff */
[----:B------:R-:W5:Y:S01]  /*70c0*/  LDL.LU R51, [R1+0x8c] ;  /* 0x00008c0001337983 */ /* 0x000f620000300800 */
[----:B------:R-:W-:-:S03]  /*70d0*/  MOV R3, RZ ;  /* 0x000000ff00037202 */ /* 0x000fc60000000f00 */
[----:B------:R-:W2:Y:S04]  /*70e0*/  LDL.LU R49, [R1+0x48] ;  /* 0x0000480001317983 */ /* 0x000ea80000300800 */
[----:B------:R-:W3:Y:S01]  /*70f0*/  LDL.LU R6, [R1+0x50] ;  /* 0x0000500001067983 */ /* 0x000ee20000300800 */
[----:B------:R-:W-:-:S03]  /*7100*/  IMAD.WIDE R2, R5, 0x1000, R2 ;  /* 0x0000100005027825 */ /* 0x000fc600078e0202 */
[----:B------:R-:W3:Y:S04]  /*7110*/  LDL.LU R48, [R1+0x30] ;  /* 0x0000300001307983 */ /* 0x000ee80000300800 */
[----:B------:R-:W3:Y:S04]  /*7120*/  LDL.LU R47, [R1+0x9c] ;  /* 0x00009c00012f7983 */ /* 0x000ee80000300800 */
[----:B------:R-:W3:Y:S04]  /*7130*/  LDL.LU R43, [R1+0x90] ;  /* 0x00009000012b7983 */ /* 0x000ee80000300800 */
[----:B------:R-:W3:Y:S04]  /*7140*/  LDL.LU R39, [R1+0x4c] ;  /* 0x00004c0001277983 */ /* 0x000ee80000300800 */
[----:B------:R-:W3:Y:S01]  /*7150*/  LDL.LU R38, [R1+0x80] ;  /* 0x0000800001267983 */ /* 0x000ee20000300800 */
[----:B-1----:R-:W-:-:S03]  /*7160*/  LEA R4, P0, R2, UR6, 0x2 ;  /* 0x0000000602047c11 */ /* 0x002fc6000f8010ff */
[----:B------:R-:W3:Y:S04]  /*7170*/  LDL.LU R35, [R1+0xa0] ;  /* 0x0000a00001237983 */ /* 0x000ee80000300800 */
[----:B------:R-:W3:Y:S04]  /*7180*/  LDL.LU R34, [R1+0x94] ;  /* 0x0000940001227983 */ /* 0x000ee80000300800 */
[----:B------:R-:W3:Y:S04]  /*7190*/  LDL.LU R33, [R1+0x7c] ;  /* 0x00007c0001217983 */ /* 0x000ee80000300800 */
[----:B------:R-:W3:Y:S01]  /*71a0*/  LDL.LU R32, [R1+0x84] ;  /* 0x0000840001207983 */ /* 0x000ee20000300800 */
[----:B------:R-:W-:-:S03]  /*71b0*/  LEA.HI.X R5, R2, UR7, R3, 0x2, P0 ;  /* 0x0000000702057c11 */ /* 0x000fc600080f1403 */
[----:B------:R-:W3:Y:S04]  /*71c0*/  LDL.LU R31, [R1+0xbc] ;  /* 0x0000bc00011f7983 */ /* 0x000ee80000300800 */
        /* <DEDUP_REMOVED lines=8> */
[----:B----4-:R0:W-:Y:S04]  /*7250*/  STG.E desc[UR14][R4.64], R52 ;  /* 0x0000003404007986 */ /* 0x0101e8000c10190e */
[----:B0-----:R-:W4:Y:S04]  /*7260*/  LDL.LU R52, [R1+0x10c] ;  /* 0x00010c0001347983 */ /* 0x001f280000300800 */
        /* <DEDUP_REMOVED lines=58> */
[----:B-----5:R-:W-:Y:S04]  /*7610*/  STG.E desc[UR14][R4.64+0x7c], R51 ;  /* 0x00007c3304007986 */ /* 0x020fe8000c10190e */
[----:B--2---:R-:W-:Y:S04]  /*7620*/  STG.E desc[UR14][R4.64+0x80], R49 ;  /* 0x0000803104007986 */ /* 0x004fe8000c10190e */
[----:B---3--:R-:W-:Y:S04]  /*7630*/  STG.E desc[UR14][R4.64+0x84], R48 ;  /* 0x0000843004007986 */ /* 0x008fe8000c10190e */
[----:B------:R-:W-:Y:S04]  /*7640*/  STG.E desc[UR14][R4.64+0x88], R47 ;  /* 0x0000882f04007986 */ /* 0x000fe8000c10190e */
        /* <DEDUP_REMOVED lines=29> */
[----:B----4-:R-:W-:Y:S01]  /*7820*/  STG.E desc[UR14][R4.64+0x78], R52 ;  /* 0x0000783404007986 */ /* 0x010fe2000c10190e */
[----:B------:R-:W-:Y:S05]  /*7830*/  EXIT ;  /* 0x000000000000794d */ /* 0x000fea0003800000 */
        .weak           $__internal_0_$__cuda_sm20_rcp_rn_f32_slowpath
        .type           $__internal_0_$__cuda_sm20_rcp_rn_f32_slowpath,@function
        .size           $__internal_0_$__cuda_sm20_rcp_rn_f32_slowpath,(.L_x_558 - $__internal_0_$__cuda_sm20_rcp_rn_f32_slowpath)
$__internal_0_$__cuda_sm20_rcp_rn_f32_slowpath:
[----:B------:R-:W-:Y:S01]  /*7840*/  SHF.L.U32 R197, R0, 0x1, RZ ;  /* 0x0000000100c57819 */ /* 0x000fe200000006ff */
[----:B------:R-:W-:Y:S03]  /*7850*/  BSSY.RECONVERGENT B1, `(.L_x_9) ;  /* 0x0000030000017945 */ /* 0x000fe60003800200 */
[----:B------:R-:W-:-:S04]  /*7860*/  SHF.R.U32.HI R197, RZ, 0x18, R197 ;  /* 0x00000018ffc57819 */ /* 0x000fc800000116c5 */
[----:B------:R-:W-:-:S13]  /*7870*/  ISETP.NE.U32.AND P0, PT, R197, RZ, PT ;  /* 0x000000ffc500720c */ /* 0x000fda0003f05070 */
[----:B------:R-:W-:Y:S05]  /*7880*/  @P0 BRA `(.L_x_10) ;  /* 0x0000000000280947 */ /* 0x000fea0003800000 */
[----:B------:R-:W-:-:S04]  /*7890*/  SHF.L.U32 R39, R0, 0x1, RZ ;  /* 0x0000000100277819 */ /* 0x000fc800000006ff */
[----:B------:R-:W-:-:S13]  /*78a0*/  ISETP.NE.AND P0, PT, R39, RZ, PT ;  /* 0x000000ff2700720c */ /* 0x000fda0003f05270 */
[----:B------:R-:W-:Y:S02]  /*78b0*/  @P0 FFMA R39, R0, 1.84467440737095516160e+19, RZ ;  /* 0x5f80000000270823 */ /* 0x000fe400000000ff */
[----:B------:R-:W-:Y:S08]  /*78c0*/  @!P0 MUFU.RCP R0, R0 ;  /* 0x0000000000008308 */ /* 0x000ff00000001000 */
[----:B------:R-:W0:Y:S02]  /*78d0*/  @P0 MUFU.RCP R195, R39 ;  /* 0x0000002700c30308 */ /* 0x000e240000001000 */
[----:B0-----:R-:W-:-:S04]  /*78e0*/  @P0 FFMA R39, R39, R195, -1 ;  /* 0xbf80000027270423 */ /* 0x001fc800000000c3 */
[----:B------:R-:W-:-:S04]  /*78f0*/  @P0 FADD.FTZ R39, -R39, -RZ ;  /* 0x800000ff27270221 */ /* 0x000fc80000010100 */
[----:B------:R-:W-:-:S04]  /*7900*/  @P0 FFMA R39, R195, R39, R195 ;  /* 0x00000027c3270223 */ /* 0x000fc800000000c3 */
[----:B------:R-:W-:Y:S01]  /*7910*/  @P0 FFMA R0, R39, 1.84467440737095516160e+19, RZ ;  /* 0x5f80000027000823 */ /* 0x000fe200000000ff */
[----:B------:R-:W-:Y:S06]  /*7920*/  BRA `(.L_x_11) ;  /* 0x0000000000887947 */ /* 0x000fec0003800000 */
.L_x_10:
[----:B------:R-:W-:-:S04]  /*7930*/  IADD3 R196, PT, PT, R197, -0xfd, RZ ;  /* 0xffffff03c5c47810 */ /* 0x000fc80007ffe0ff */
[----:B------:R-:W-:-:S13]  /*7940*/  ISETP.GT.U32.AND P0, PT, R196, 0x1, PT ;  /* 0x00000001c400780c */ /* 0x000fda0003f04070 */
[----:B------:R-:W-:Y:S05]  /*7950*/  @P0 BRA `(.L_x_12) ;  /* 0x0000000000780947 */ /* 0x000fea0003800000 */
[----:B------:R-:W-:Y:S01]  /*7960*/  LOP3.LUT R195, R0, 0x7fffff, RZ, 0xc0, !PT ;  /* 0x007fffff00c37812 */ /* 0x000fe200078ec0ff */
[----:B------:R-:W-:Y:S01]  /*7970*/  HFMA2 R199, -RZ, RZ, 0, 1.78813934326171875e-07 ;  /* 0x00000003ffc77431 */ /* 0x000fe200000001ff */
[----:B------:R-:W-:Y:S02]  /*7980*/  IADD3 R197, PT, PT, R197, -0xfc, RZ ;  /* 0xffffff04c5c57810 */ /* 0x000fe40007ffe0ff */
[----:B------:R-:W-:-:S04]  /*7990*/  LOP3.LUT R195, R195, 0x3f800000, RZ, 0xfc, !PT ;  /* 0x3f800000c3c37812 */ /* 0x000fc800078efcff */
[----:B------:R-:W0:Y:S02]  /*79a0*/  MUFU.RCP R39, R195 ;  /* 0x000000c300277308 */ /* 0x000e240000001000 */
[----:B0-----:R-:W-:-:S04]  /*79b0*/  FFMA R195, R195, R39, -1 ;  /* 0xbf800000c3c37423 */ /* 0x001fc80000000027 */
[----:B------:R-:W-:-:S04]  /*79c0*/  FADD.FTZ R195, -R195, -RZ ;  /* 0x800000ffc3c37221 */ /* 0x000fc80000010100 */
[CCC-:B------:R-:W-:Y:S01]  /*79d0*/  FFMA.RM R198, R39.reuse, R195.reuse, R39.reuse ;  /* 0x000000c327c67223 */ /* 0x1c0fe20000004027 */
[----:B------:R-:W-:Y:S01]  /*79e0*/  FFMA.RP R39, R39, R195, R39 ;  /* 0x000000c327277223 */ /* 0x000fe20000008027 */
[----:B------:R-:W-:-:S04]  /*79f0*/  SHF.L.U32 R195, R199, R196, RZ ;  /* 0x000000c4c7c37219 */ /* 0x000fc800000006ff */
[C---:B------:R-:W-:Y:S02]  /*7a00*/  FSETP.NEU.FTZ.AND P0, PT, R198.reuse, R39, PT ;  /* 0x00000027c600720b */ /* 0x040fe40003f1d000 */
[----:B------:R-:W-:Y:S02]  /*7a10*/  LOP3.LUT R39, R198, 0x7fffff, RZ, 0xc0, !PT ;  /* 0x007fffffc6277812 */ /* 0x000fe400078ec0ff */
[----:B------:R-:W-:Y:S02]  /*7a20*/  SEL R198, RZ, 0xffffffff, !P0 ;  /* 0xffffffffffc67807 */ /* 0x000fe40004000000 */
[----:B------:R-:W-:Y:S02]  /*7a30*/  LOP3.LUT R39, R39, 0x800000, RZ, 0xfc, !PT ;  /* 0x0080000027277812 */ /* 0x000fe400078efcff */
[----:B------:R-:W-:Y:S02]  /*7a40*/  IADD3 R198, PT, PT, -R198, RZ, RZ ;  /* 0x000000ffc6c67210 */ /* 0x000fe40007ffe1ff */
[----:B------:R-:W-:-:S02]  /*7a50*/  LOP3.LUT R195, R195, R39, RZ, 0xc0, !PT ;  /* 0x00000027c3c37212 */ /* 0x000fc400078ec0ff */
[-C--:B------:R-:W-:Y:S02]  /*7a60*/  LOP3.LUT P1, RZ, R198, R196.reuse, R39, 0xf8, !PT ;  /* 0x000000c4c6ff7212 */ /* 0x080fe4000782f827 */
[----:B------:R-:W-:Y:S02]  /*7a70*/  SHF.R.U32.HI R195, RZ, R196, R195 ;  /* 0x000000c4ffc37219 */ /* 0x000fe400000116c3 */
[----:B------:R-:W-:Y:S02]  /*7a80*/  SHF.R.U32.HI R197, RZ, R197, R39 ;  /* 0x000000c5ffc57219 */ /* 0x000fe40000011627 */
[C---:B------:R-:W-:Y:S02]  /*7a90*/  LOP3.LUT P0, RZ, R195.reuse, 0x1, RZ, 0xc0, !PT ;  /* 0x00000001c3ff7812 */ /* 0x040fe4000780c0ff */
[----:B------:R-:W-:-:S04]  /*7aa0*/  LOP3.LUT P2, RZ, R195, 0x2, RZ, 0xc0, !PT ;  /* 0x00000002c3ff7812 */ /* 0x000fc8000784c0ff */
[----:B------:R-:W-:Y:S02]  /*7ab0*/  PLOP3.LUT P0, PT, P0, P1, P2, 0xe0, 0x0 ;  /* 0x000000000000781c */ /* 0x000fe40000703c20 */
[----:B------:R-:W-:Y:S02]  /*7ac0*/  LOP3.LUT P1, RZ, R0, 0x7fffff, RZ, 0xc0, !PT ;  /* 0x007fffff00ff7812 */ /* 0x000fe4000782c0ff */
[----:B------:R-:W-:-:S04]  /*7ad0*/  SEL R39, RZ, 0x1, !P0 ;  /* 0x00000001ff277807 */ /* 0x000fc80004000000 */
[----:B------:R-:W-:-:S04]  /*7ae0*/  IADD3 R39, PT, PT, -R39, RZ, RZ ;  /* 0x000000ff27277210 */ /* 0x000fc80007ffe1ff */
[----:B------:R-:W-:-:S13]  /*7af0*/  ISETP.GE.AND P0, PT, R39, RZ, PT ;  /* 0x000000ff2700720c */ /* 0x000fda0003f06270 */
[----:B------:R-:W-:-:S04]  /*7b00*/  @!P0 IADD3 R197, PT, PT, R197, 0x1, RZ ;  /* 0x00000001c5c58810 */ /* 0x000fc80007ffe0ff */
[----:B------:R-:W-:-:S04]  /*7b10*/  @!P1 SHF.L.U32 R197, R197, 0x1, RZ ;  /* 0x00000001c5c59819 */ /* 0x000fc800000006ff */
[----:B------:R-:W-:Y:S01]  /*7b20*/  LOP3.LUT R0, R197, 0x80000000, R0, 0xf8, !PT ;  /* 0x80000000c5007812 */ /* 0x000fe200078ef800 */
[----:B------:R-:W-:Y:S06]  /*7b30*/  BRA `(.L_x_11) ;  /* 0x0000000000047947 */ /* 0x000fec0003800000 */
.L_x_12:
[----:B------:R-:W0:Y:S02]  /*7b40*/  MUFU.RCP R0, R0 ;  /* 0x0000000000007308 */ /* 0x000e240000001000 */
.L_x_11:
[----:B------:R-:W-:Y:S05]  /*7b50*/  BSYNC.RECONVERGENT B1 ;  /* 0x0000000000017941 */ /* 0x000fea0003800200 */
.L_x_9:
[----:B------:R-:W-:-:S04]  /*7b60*/  MOV R39, 0x0 ;  /* 0x0000000000277802 */ /* 0x000fc80000000f00 */
[----:B0-----:R-:W-:Y:S05]  /*7b70*/  RET.REL.NODEC R38 `(_Z34rwkv7_state_clampw_backward_kernelI13__nv_bfloat16Li64ELi16EEviiPT_S2_S2_S2_S2_S2_S2_PfS3_S3_S2_S2_S2_S2_S2_S2_) ;  /* 0xffffff8426207950 */ /* 0x001fea0003c3ffff */
.L_x_13:
[----:B------:R-:W-:-:S00]  /*7b80*/  BRA `(.L_x_13) ;  /* 0xfffffffc00fc7947 */ /* 0x000fc0000383ffff */
[----:B------:R-:W-:-:S00]  /*7b90*/  NOP ;  /* 0x0000000000007918 */ /* 0x000fc00000000000 */
        /* <DEDUP_REMOVED lines=14> */
.L_x_558:


//--------------------- .text._Z34rwkv7_state_clampw_backward_kernelI13__nv_bfloat16Li32ELi16EEviiPT_S2_S2_S2_S2_S2_S2_PfS3_S3_S2_S2_S2_S2_S2_S2_ --------------------------
	.section	.text._Z34rwkv7_state_clampw_backward_kernelI13__nv_bfloat16Li32ELi16EEviiPT_S2_S2_S2_S2_S2_S2_PfS3_S3_S2_S2_S2_S2_S2_S2_,"ax",@progbits
	.align	128
        .global         _Z34rwkv7_state_clampw_backward_kernelI13__nv_bfloat16Li32ELi16EEviiPT_S2_S2_S2_S2_S2_S2_PfS3_S3_S2_S2_S2_S2_S2_S2_
        .type           _Z34rwkv7_state_clampw_backward_kernelI13__nv_bfloat16Li32ELi16EEviiPT_S2_S2_S2_S2_S2_S2_PfS3_S3_S2_S2_S2_S2_S2_S2_,@function
        .size           _Z34rwkv7_state_clampw_backward_kernelI13__nv_bfloat16Li32ELi16EEviiPT_S2_S2_S2_S2_S2_S2_PfS3_S3_S2_S2_S2_S2_S2_S2_,(.L_x_559 - _Z34rwkv7_state_clampw_backward_kernelI13__nv_bfloat16Li32ELi16EEviiPT_S2_S2_S2_S2_S2_S2_PfS3_S3_S2_S2_S2_S2_S2_S2_)
        .other          _Z34rwkv7_state_clampw_backward_kernelI13__nv_bfloat16Li32ELi16EEviiPT_S2_S2_S2_S2_S2_S2_PfS3_S3_S2_S2_S2_S2_S2_S2_,@"STO_CUDA_ENTRY STV_DEFAULT"
_Z34rwkv7_state_clampw_backward_kernelI13__nv_bfloat16Li32ELi16EEviiPT_S2_S2_S2_S2_S2_S2_PfS3_S3_S2_S2_S2_S2_S2_S2_:
.text._Z34rwkv7_state_clampw_backward_kernelI13__nv_bfloat16Li32ELi16EEviiPT_S2_S2_S2_S2_S2_S2_PfS3_S3_S2_S2_S2_S2_S2_S2_:
[----:B------:R-:W-:Y:S01]  /*0000*/  LDC R1, c[0x0][0x37c] ;  /* 0x0000df00ff017b82 */ /* 0x000fe20000000800 */
[----:B------:R-:W0:Y:S01]  /*0010*/  LDCU.64 UR6, c[0x0][0x380] ;  /* 0x00007000ff0677ac */ /* 0x000e220008000a00 */
[----:B------:R-:W1:Y:S01]  /*0020*/  S2R R144, SR_TID.X ;  /* 0x0000000000907919 */ /* 0x000e620000002100 */
[----:B------:R-:W-:Y:S01]  /*0030*/  HFMA2 R128, -RZ, RZ, 0, 0 ;  /* 0x00000000ff807431 */ /* 0x000fe200000001ff */
[----:B------:R-:W-:Y:S01]  /*0040*/  CS2R R156, SRZ ;  /* 0x00000000009c7805 */ /* 0x000fe2000001ff00 */
[----:B------:R-:W-:Y:S01]  /*0050*/  HFMA2 R149, -RZ, RZ, 0, 0 ;  /* 0x00000000ff957431 */ /* 0x000fe200000001ff */
[----:B------:R-:W-:Y:S01]  /*0060*/  MOV R158, RZ ;  /* 0x000000ff009e7202 */ /* 0x000fe20000000f00 */
[----:B------:R-:W-:Y:S01]  /*0070*/  HFMA2 R146, -RZ, RZ, 0, 0 ;  /* 0x00000000ff927431 */ /* 0x000fe200000001ff */
[----:B------:R-:W-:Y:S01]  /*0080*/  CS2R R150, SRZ ;  /* 0x0000000000967805 */ /* 0x000fe2000001ff00 */
[----:B------:R-:W-:Y:S01]  /*0090*/  HFMA2 R109, -RZ, RZ, 0, 0 ;  /* 0x00000000ff6d7431 */ /* 0x000fe200000001ff */
[----:B------:R-:W-:-:S02]  /*00a0*/  MOV R152, RZ ;  /* 0x000000ff00987202 */ /* 0x000fc40000000f00 */
[----:B------:R-:W-:Y:S02]  /*00b0*/  CS2R R142, SRZ ;  /* 0x00000000008e7805 */ /* 0x000fe4000001ff00 */
[----:B------:R-:W-:Y:S02]  /*00c0*/  MOV R145, RZ ;  /* 0x000000ff00917202 */ /* 0x000fe40000000f00 */
[----:B------:R-:W-:Y:S02]  /*00d0*/  CS2R R136, SRZ ;  /* 0x0000000000887805 */ /* 0x000fe4000001ff00 */
[----:B------:R-:W-:Y:S02]  /*00e0*/  CS2R R130, SRZ ;  /* 0x0000000000827805 */ /* 0x000fe4000001ff00 */
[----:B------:R-:W-:Y:S02]  /*00f0*/  CS2R R110, SRZ ;  /* 0x00000000006e7805 */ /* 0x000fe4000001ff00 */
[----:B------:R-:W-:-:S02]  /*0100*/  CS2R R112, SRZ ;  /* 0x0000000000707805 */ /* 0x000fc4000001ff00 */
[----:B------:R-:W-:Y:S02]  /*0110*/  CS2R R114, SRZ ;  /* 0x0000000000727805 */ /* 0x000fe4000001ff00 */
[----:B------:R-:W-:Y:S01]  /*0120*/  CS2R R116, SRZ ;  /* 0x0000000000747805 */ /* 0x000fe2000001ff00 */
[----:B0-----:R-:W-:Y:S01]  /*0130*/  UISETP.GE.AND UP0, UPT, UR6, 0x1, UPT ;  /* 0x000000010600788c */ /* 0x001fe2000bf06270 */
[----:B------:R-:W-:Y:S02]  /*0140*/  CS2R R118, SRZ ;  /* 0x0000000000767805 */ /* 0x000fe4000001ff00 */
[----:B------:R-:W-:Y:S02]  /*0150*/  CS2R R120, SRZ ;  /* 0x0000000000787805 */ /* 0x000fe4000001ff00 */
[----:B------:R-:W-:Y:S02]  /*0160*/  CS2R R122, SRZ ;  /* 0x00000000007a7805 */ /* 0x000fe4000001ff00 */
[----:B------:R-:W-:Y:S01]  /*0170*/  MOV R124, RZ ;  /* 0x000000ff007c7202 */ /* 0x000fe20000000f00 */
[----:B------:R-:W0:Y:S01]  /*0180*/  LDCU.64 UR14, c[0x0][0x358] ;  /* 0x00006b00ff0e77ac */ /* 0x000e220008000a00 */
[----:B------:R-:W-:Y:S01]  /*0190*/  MOV R18, UR7 ;  /* 0x0000000700127c02 */ /* 0x000fe20008000f00 */
[----:B-1----:R-:W-:Y:S06]  /*01a0*/  BRA.U !UP0, `(.L_x_14) ;  /* 0x0000003508707547 */ /* 0x002fec000b800000 */
[----:B------:R-:W1:Y:S01]  /*01b0*/  S2R R5, SR_CTAID.X ;  /* 0x0000000000057919 */ /* 0x000e620000002500 */
[----:B------:R-:W2:Y:S01]  /*01c0*/  S2UR UR5, SR_CTAID.Y ;  /* 0x00000000000579c3 */ /* 0x000ea20000002600 */
[----:B------:R-:W-:Y:S01]  /*01d0*/  UIADD3 UR4, UPT, UPT, UR6, -0x1, URZ ;  /* 0xffffffff06047890 */ /* 0x000fe2000fffe0ff */
[----:B------:R-:W-:Y:S01]  /*01e0*/  MOV R128, RZ ;  /* 0x000000ff00807202 */ /* 0x000fe20000000f00 */
[----:B------:R-:W-:Y:S01]  /*01f0*/  USHF.L.U32 UR17, UR6, 0x6, URZ ;  /* 0x0000000606117899 */ /* 0x000fe200080006ff */
[----:B------:R-:W-:Y:S02]  /*0200*/  CS2R R156, SRZ ;  /* 0x00000000009c7805 */ /* 0x000fe4000001ff00 */
[----:B------:R-:W-:Y:S02]  /*0210*/  CS2R R158, SRZ ;  /* 0x00000000009e7805 */ /* 0x000fe4000001ff00 */
[----:B------:R-:W-:Y:S01]  /*0220*/  CS2R R150, SRZ ;  /* 0x0000000000967805 */ /* 0x000fe2000001ff00 */
[----:B------:R-:W-:Y:S01]  /*0230*/  IMAD R3, R18, UR4, RZ ;  /* 0x0000000412037c24 */ /* 0x000fe2000f8e02ff */
[----:B------:R-:W-:Y:S01]  /*0240*/  USHF.R.S32.HI UR4, URZ, 0x1f, UR6 ;  /* 0x0000001fff047899 */ /* 0x000fe20008011406 */
[----:B------:R-:W-:-:S02]  /*0250*/  CS2R R148, SRZ ;  /* 0x0000000000947805 */ /* 0x000fc4000001ff00 */
[----:B------:R-:W-:Y:S02]  /*0260*/  CS2R R152, SRZ ;  /* 0x0000000000987805 */ /* 0x000fe4000001ff00 */
[----:B------:R-:W-:Y:S01]  /*0270*/  CS2R R146, SRZ ;  /* 0x0000000000927805 */ /* 0x000fe2000001ff00 */
[----:B------:R-:W-:Y:S01]  /*0280*/  ULEA.HI UR4, UR4, UR6, URZ, 0x4 ;  /* 0x0000000604047291 */ /* 0x000fe2000f8f20ff */
[----:B------:R-:W-:Y:S02]  /*0290*/  LEA R3, R3, R144, 0x5 ;  /* 0x0000009003037211 */ /* 0x000fe400078e28ff */
[----:B------:R-:W-:Y:S02]  /*02a0*/  CS2R R142, SRZ ;  /* 0x00000000008e7805 */ /* 0x000fe4000001ff00 */
[----:B------:R-:W-:Y:S01]  /*02b0*/  MOV R145, RZ ;  /* 0x000000ff00917202 */ /* 0x000fe20000000f00 */
[----:B------:R-:W-:Y:S01]  /*02c0*/  USHF.R.S32.HI UR4, URZ, 0x4, UR4 ;  /* 0x00000004ff047899 */ /* 0x000fe20008011404 */
[----:B------:R-:W-:-:S02]  /*02d0*/  CS2R R136, SRZ ;  /* 0x0000000000887805 */ /* 0x000fc4000001ff00 */
[----:B------:R-:W-:Y:S02]  /*02e0*/  CS2R R130, SRZ ;  /* 0x0000000000827805 */ /* 0x000fe4000001ff00 */
[----:B------:R-:W-:Y:S02]  /*02f0*/  CS2R R110, SRZ ;  /* 0x00000000006e7805 */ /* 0x000fe4000001ff00 */
[----:B------:R-:W-:Y:S02]  /*0300*/  CS2R R112, SRZ ;  /* 0x0000000000707805 */ /* 0x000fe4000001ff00 */
[----:B------:R-:W-:Y:S02]  /*0310*/  CS2R R108, SRZ ;  /* 0x00000000006c7805 */ /* 0x000fe4000001ff00 */
[----:B------:R-:W-:Y:S02]  /*0320*/  CS2R R114, SRZ ;  /* 0x0000000000727805 */ /* 0x000fe4000001ff00 */
[----:B------:R-:W-:Y:S01]  /*0330*/  CS2R R116, SRZ ;  /* 0x0000000000747805 */ /* 0x000fe2000001ff00 */
[----:B--2---:R-:W-:Y:S01]  /*0340*/  IMAD R0, R18, UR5, RZ ;  /* 0x0000000512007c24 */ /* 0x004fe2000f8e02ff */
[----:B------:R-:W-:Y:S01]  /*0350*/  UMOV UR5, 0x400 ;  /* 0x0000040000057882 */ /* 0x000fe20000000000 */
[----:B------:R-:W-:-:S02]  /*0360*/  CS2R R118, SRZ ;  /* 0x0000000000767805 */ /* 0x000fc4000001ff00 */
[----:B------:R-:W-:Y:S02]  /*0370*/  CS2R R120, SRZ ;  /* 0x0000000000787805 */ /* 0x000fe4000001ff00 */
[----:B------:R-:W-:Y:S02]  /*0380*/  CS2R R122, SRZ ;  /* 0x00000000007a7805 */ /* 0x000fe4000001ff00 */
[----:B------:R-:W-:Y:S02]  /*0390*/  MOV R124, RZ ;  /* 0x000000ff007c7202 */ /* 0x000fe40000000f00 */
[----:B------:R-:W-:Y:S01]  /*03a0*/  CS2R R162, SRZ ;  /* 0x0000000000a27805 */ /* 0x000fe2000001ff00 */
[----:B-1----:R-:W-:Y:S01]  /*03b0*/  IMAD R0, R0, UR6, R5 ;  /* 0x0000000600007c24 */ /* 0x002fe2000f8e0205 */
[----:B------:R-:W1:Y:S01]  /*03c0*/  S2UR UR6, SR_CgaCtaId ;  /* 0x00000000000679c3 */ /* 0x000e620000008800 */
[----:B------:R-:W-:Y:S02]  /*03d0*/  CS2R R160, SRZ ;  /* 0x0000000000a07805 */ /* 0x000fe4000001ff00 */
[----:B------:R-:W-:-:S02]  /*03e0*/  CS2R R106, SRZ ;  /* 0x00000000006a7805 */ /* 0x000fc4000001ff00 */
[----:B------:R-:W-:Y:S02]  /*03f0*/  CS2R R104, SRZ ;  /* 0x0000000000687805 */ /* 0x000fe4000001ff00 */
[----:B------:R-:W-:Y:S02]  /*0400*/  LEA R28, R0, R3, 0x5 ;  /* 0x00000003001c7211 */ /* 0x000fe400078e28ff */
[----:B------:R-:W-:Y:S02]  /*0410*/  CS2R R102, SRZ ;  /* 0x0000000000667805 */ /* 0x000fe4000001ff00 */
[----:B------:R-:W-:Y:S02]  /*0420*/  CS2R R100, SRZ ;  /* 0x0000000000647805 */ /* 0x000fe4000001ff00 */
[----:B------:R-:W-:Y:S02]  /*0430*/  CS2R R30, SRZ ;  /* 0x00000000001e7805 */ /* 0x000fe4000001ff00 */
[----:B------:R-:W-:-:S02]  /*0440*/  MOV R29, RZ ;  /* 0x000000ff001d7202 */ /* 0x000fc40000000f00 */
[----:B------:R-:W-:Y:S02]  /*0450*/  CS2R R14, SRZ ;  /* 0x00000000000e7805 */ /* 0x000fe4000001ff00 */
[----:B------:R-:W-:Y:S02]  /*0460*/  MOV R13, RZ ;  /* 0x000000ff000d7202 */ /* 0x000fe40000000f00 */
[----:B------:R-:W-:Y:S02]  /*0470*/  CS2R R154, SRZ ;  /* 0x00000000009a7805 */ /* 0x000fe4000001ff00 */
[----:B------:R-:W-:Y:S02]  /*0480*/  CS2R R2, SRZ ;  /* 0x0000000000027805 */ /* 0x000fe4000001ff00 */
[----:B------:R-:W-:Y:S02]  /*0490*/  CS2R R24, SRZ ;  /* 0x0000000000187805 */ /* 0x000fe4000001ff00 */
[----:B------:R-:W-:-:S02]  /*04a0*/  MOV R0, RZ ;  /* 0x000000ff00007202 */ /* 0x000fc40000000f00 */
[----:B------:R-:W-:Y:S02]  /*04b0*/  CS2R R140, SRZ ;  /* 0x00000000008c7805 */ /* 0x000fe4000001ff00 */
[----:B------:R-:W-:Y:S02]  /*04c0*/  CS2R R62, SRZ ;  /* 0x00000000003e7805 */ /* 0x000fe4000001ff00 */
[----:B------:R-:W-:Y:S02]  /*04d0*/  CS2R R60, SRZ ;  /* 0x00000000003c7805 */ /* 0x000fe4000001ff00 */
[----:B------:R-:W-:Y:S02]  /*04e0*/  CS2R R58, SRZ ;  /* 0x00000000003a7805 */ /* 0x000fe4000001ff00 */
[----:B------:R-:W-:Y:S02]  /*04f0*/  CS2R R56, SRZ ;  /* 0x0000000000387805 */ /* 0x000fe4000001ff00 */
[----:B------:R-:W-:-:S02]  /*0500*/  CS2R R54, SRZ ;  /* 0x0000000000367805 */ /* 0x000fc4000001ff00 */
[----:B------:R-:W-:Y:S02]  /*0510*/  CS2R R52, SRZ ;  /* 0x0000000000347805 */ /* 0x000fe4000001ff00 */
[----:B------:R-:W-:Y:S02]  /*0520*/  CS2R R50, SRZ ;  /* 0x0000000000327805 */ /* 0x000fe4000001ff00 */
[----:B------:R-:W-:Y:S01]  /*0530*/  CS2R R48, SRZ ;  /* 0x0000000000307805 */ /* 0x000fe2000001ff00 */
[----:B-1----:R-:W-:Y:S01]  /*0540*/  ULEA UR5, UR6, UR5, 0x18 ;  /* 0x0000000506057291 */ /* 0x002fe2000f8ec0ff */
[----:B------:R-:W-:Y:S02]  /*0550*/  CS2R R46, SRZ ;  /* 0x00000000002e7805 */ /* 0x000fe4000001ff00 */
[----:B------:R-:W-:Y:S02]  /*0560*/  CS2R R44, SRZ ;  /* 0x00000000002c7805 */ /* 0x000fe4000001ff00 */
[----:B------:R-:W-:-:S02]  /*0570*/  CS2R R42, SRZ ;  /* 0x00000000002a7805 */ /* 0x000fc4000001ff00 */
[----:B------:R-:W-:Y:S02]  /*0580*/  CS2R R40, SRZ ;  /* 0x0000000000287805 */ /* 0x000fe4000001ff00 */
[----:B------:R-:W-:Y:S02]  /*0590*/  CS2R R38, SRZ ;  /* 0x0000000000267805 */ /* 0x000fe4000001ff00 */
[----:B------:R-:W-:Y:S02]  /*05a0*/  CS2R R36, SRZ ;  /* 0x0000000000247805 */ /* 0x000fe4000001ff00 */
[----:B------:R-:W-:Y:S02]  /*05b0*/  CS2R R34, SRZ ;  /* 0x0000000000227805 */ /* 0x000fe4000001ff00 */
[----:B------:R-:W-:Y:S02]  /*05c0*/  CS2R R32, SRZ ;  /* 0x0000000000207805 */ /* 0x000fe4000001ff00 */
[----:B------:R-:W-:Y:S01]  /*05d0*/  LEA R27, R144, UR5, 0x2 ;  /* 0x00000005901b7c11 */ /* 0x000fe2000f8e10ff */
[----:B------:R-:W1:Y:S01]  /*05e0*/  LDCU UR16, c[0x0][0x380] ;  /* 0x00007000ff1077ac */ /* 0x000e620008000800 */
[----:B------:R-:W2:Y:S01]  /*05f0*/  LDCU.64 UR18, c[0x0][0x3c0] ;  /* 0x00007800ff1277ac */ /* 0x000ea20008000a00 */
[----:B------:R-:W-:-:S12]  /*0600*/  USHF.L.U32 UR4, UR4, 0xa, URZ ;  /* 0x0000000a04047899 */ /* 0x000fd800080006ff */
.L_x_22:
[----:B------:R-:W3:Y:S02]  /*0610*/  LDC.64 R4, c[0x0][0x390] ;  /* 0x0000e400ff047b82 */ /* 0x000ee40000000a00 */
[----:B---3--:R-:W-:-:S05]  /*0620*/  IMAD.WIDE R4, R28, 0x2, R4 ;  /* 0x000000021c047825 */ /* 0x008fca00078e0204 */
[----:B0-----:R0:W3:Y:S02]  /*0630*/  LDG.E.U16.CONSTANT R8, desc[UR14][R4.64] ;  /* 0x0000000e04087981 */ /* 0x0010e4000c1e9500 */
[----:B0-----:R-:W0:Y:S02]  /*0640*/  LDC.64 R4, c[0x0][0x388] ;  /* 0x0000e200ff047b82 */ /* 0x001e240000000a00 */
[----:B0-----:R-:W-:-:S06]  /*0650*/  IMAD.WIDE R6, R28, 0x2, R4 ;  /* 0x000000021c067825 */ /* 0x001fcc00078e0204 */
[----:B------:R-:W4:Y:S01]  /*0660*/  LDG.E.U16.CONSTANT R6, desc[UR14][R6.64] ;  /* 0x0000000e06067981 */ /* 0x000f22000c1e9500 */
[----:B------:R-:W-:Y:S01]  /*0670*/  BSSY.RECONVERGENT B0, `(.L_x_15) ;  /* 0x0000017000007945 */ /* 0x000fe20003800200 */
[----:B------:R-:W-:Y:S01]  /*0680*/  BAR.SYNC.DEFER_BLOCKING 0x0 ;  /* 0x0000000000007b1d */ /* 0x000fe20000010000 */
[----:B---3--:R-:W-:-:S05]  /*0690*/  SHF.L.U32 R8, R8, 0x10, RZ ;  /* 0x0000001008087819 */ /* 0x008fca00000006ff */
[----:B------:R-:W-:-:S05]  /*06a0*/  FMUL R8, R8, -1.4426950216293334961 ;  /* 0xbfb8aa3b08087820 */ /* 0x000fca0000400000 */
[----:B------:R-:W-:-:S13]  /*06b0*/  FSETP.GEU.AND P0, PT, R8, -126, PT ;  /* 0xc2fc00000800780b */ /* 0x000fda0003f0e000 */
[----:B------:R-:W-:-:S04]  /*06c0*/  @!P0 FMUL R8, R8, 0.5 ;  /* 0x3f00000008088820 */ /* 0x000fc80000400000 */
[----:B------:R-:W0:Y:S01]  /*06d0*/  MUFU.EX2 R9, R8 ;  /* 0x0000000800097308 */ /* 0x000e220000000800 */
[----:B----4-:R-:W-:Y:S01]  /*06e0*/  SHF.L.U32 R133, R6, 0x10, RZ ;  /* 0x0000001006857819 */ /* 0x010fe200000006ff */
[----:B0-----:R-:W-:-:S04]  /*06f0*/  @!P0 FMUL R9, R9, R9 ;  /* 0x0000000909098220 */ /* 0x001fc80000400000 */
[----:B------:R0:W-:Y:S01]  /*0700*/  STS [R27], R133 ;  /* 0x000000851b007388 */ /* 0x0001e20000000800 */
[----:B------:R-:W-:-:S05]  /*0710*/  FADD R26, R9, 1 ;  /* 0x3f800000091a7421 */ /* 0x000fca0000000000 */
[----:B------:R-:W-:-:S04]  /*0720*/  IADD3 R4, PT, PT, R26, 0x1800000, RZ ;  /* 0x018000001a047810 */ /* 0x000fc80007ffe0ff */
[----:B------:R-:W-:-:S04]  /*0730*/  LOP3.LUT R4, R4, 0x7f800000, RZ, 0xc0, !PT ;  /* 0x7f80000004047812 */ /* 0x000fc800078ec0ff */
[----:B------:R-:W-:-:S13]  /*0740*/  ISETP.GT.U32.AND P0, PT, R4, 0x1ffffff, PT ;  /* 0x01ffffff0400780c */ /* 0x000fda0003f04070 */
[----:B0-----:R-:W-:Y:S05]  /*0750*/  @P0 BRA `(.L_x_16) ;  /* 0x0000000000100947 */ /* 0x001fea0003800000 */
[----:B------:R-:W-:-:S07]  /*0760*/  MOV R18, 0x780 ;  /* 0x0000078000127802 */ /* 0x000fce0000000f00 */
[----:B-12---:R-:W-:Y:S05]  /*0770*/  CALL.REL.NOINC `($__internal_1_$__cuda_sm20_rcp_rn_f32_slowpath) ;  /* 0x0000003000a47944 */ /* 0x006fea0003c00000 */
[----:B------:R-:W-:Y:S01]  /*0780*/  MOV R127, R126 ;  /* 0x0000007e007f7202 */ /* 0x000fe20000000f00 */
[----:B------:R-:W-:Y:S06]  /*0790*/  BRA `(.L_x_17) ;  /* 0x0000000000107947 */ /* 0x000fec0003800000 */
.L_x_16:
[----:B------:R-:W0:Y:S02]  /*07a0*/  MUFU.RCP R127, R26 ;  /* 0x0000001a007f7308 */ /* 0x000e240000001000 */
[----:B0-----:R-:W-:-:S04]  /*07b0*/  FFMA R4, R26, R127, -1 ;  /* 0xbf8000001a047423 */ /* 0x001fc8000000007f */
[----:B------:R-:W-:-:S04]  /*07c0*/  FADD.FTZ R4, -R4, -RZ ;  /* 0x800000ff04047221 */ /* 0x000fc80000010100 */
[----:B------:R-:W-:-:S07]  /*07d0*/  FFMA R127, R127, R4, R127 ;  /* 0x000000047f7f7223 */ /* 0x000fce000000007f */
.L_x_17:
[----:B-12---:R-:W-:Y:S05]  /*07e0*/  BSYNC.RECONVERGENT B0 ;  /* 0x0000000000007941 */ /* 0x006fea0003800200 */
.L_x_15:
[----:B------:R-:W0:Y:S08]  /*07f0*/  LDC.64 R18, c[0x0][0x398] ;  /* 0x0000e600ff127b82 */ /* 0x000e300000000a00 */
[----:B------:R-:W1:Y:S08]  /*0800*/  LDC.64 R16, c[0x0][0x3a0] ;  /* 0x0000e800ff107b82 */ /* 0x000e700000000a00 */
[----:B------:R-:W2:Y:S08]  /*0810*/  LDC.64 R10, c[0x0][0x3a8] ;  /* 0x0000ea00ff0a7b82 */ /* 0x000eb00000000a00 */
[----:B------:R-:W3:Y:S01]  /*0820*/  LDC.64 R8, c[0x0][0x3b0] ;  /* 0x0000ec00ff087b82 */ /* 0x000ee20000000a00 */
[----:B0-----:R-:W-:-:S06]  /*0830*/  IMAD.WIDE R18, R28, 0x2, R18 ;  /* 0x000000021c127825 */ /* 0x001fcc00078e0212 */
[----:B------:R-:W4:Y:S01]  /*0840*/  LDG.E.U16.CONSTANT R18, desc[UR14][R18.64] ;  /* 0x0000000e12127981 */ /* 0x000f22000c1e9500 */
[----:B------:R-:W0:Y:S08]  /*0850*/  LDC.64 R6, c[0x0][0x3b8] ;  /* 0x0000ee00ff067b82 */ /* 0x000e300000000a00 */
[----:B------:R-:W5:Y:S01]  /*0860*/  LDC.64 R4, c[0x0][0x3c8] ;  /* 0x0000f200ff047b82 */ /* 0x000f620000000a00 */
[----:B-1----:R-:W-:-:S04]  /*0870*/  IMAD.WIDE R16, R28, 0x2, R16 ;  /* 0x000000021c107825 */ /* 0x002fc800078e0210 */
[C---:B--2---:R-:W-:Y:S02]  /*0880*/  IMAD.WIDE R10, R28.reuse, 0x2, R10 ;  /* 0x000000021c0a7825 */ /* 0x044fe400078e020a */
[----:B------:R-:W2:Y:S02]  /*0890*/  LDG.E.U16.CONSTANT R16, desc[UR14][R16.64] ;  /* 0x0000000e10107981 */ /* 0x000ea4000c1e9500 */
[C---:B---3--:R-:W-:Y:S02]  /*08a0*/  IMAD.WIDE R8, R28.reuse, 0x2, R8 ;  /* 0x000000021c087825 */ /* 0x048fe400078e0208 */
[----:B------:R-:W3:Y:S04]  /*08b0*/  LDG.E.U16.CONSTANT R10, desc[UR14][R10.64] ;  /* 0x0000000e0a0a7981 */ /* 0x000ee8000c1e9500 */
[----:B------:R-:W3:Y:S01]  /*08c0*/  LDG.E.U16.CONSTANT R8, desc[UR14][R8.64] ;  /* 0x0000000e08087981 */ /* 0x000ee2000c1e9500 */
[----:B0-----:R-:W-:-:S06]  /*08d0*/  IMAD.WIDE R6, R28, 0x2, R6 ;  /* 0x000000021c067825 */ /* 0x001fcc00078e0206 */
[----:B------:R-:W3:Y:S01]  /*08e0*/  LDG.E.U16.CONSTANT R6, desc[UR14][R6.64] ;  /* 0x0000000e06067981 */ /* 0x000ee2000c1e9500 */
[----:B-----5:R-:W-:-:S05]  /*08f0*/  IMAD.WIDE R4, R28, 0x4, R4 ;  /* 0x000000041c047825 */ /* 0x020fca00078e0204 */
[----:B------:R0:W5:Y:S01]  /*0900*/  LDG.E.CONSTANT R64, desc[UR14][R4.64] ;  /* 0x0000000e04407981 */ /* 0x000162000c1e9900 */
[----:B------:R-:W-:-:S04]  /*0910*/  FMUL R12, R127, -0.60653066635131835938 ;  /* 0xbf1b45987f0c7820 */ /* 0x000fc80000400000 */
[----:B------:R-:W-:Y:S01]  /*0920*/  FMUL R12, R12, 1.4426950216293334961 ;  /* 0x3fb8aa3b0c0c7820 */ /* 0x000fe20000400000 */
[----:B------:R-:W1:Y:S04]  /*0930*/  S2UR UR13, SR_CgaCtaId ;  /* 0x00000000000d79c3 */ /* 0x000e680000008800 */
[----:B------:R-:W-:Y:S01]  /*0940*/  FSETP.GEU.AND P0, PT, R12, -126, PT ;  /* 0xc2fc00000c00780b */ /* 0x000fe20003f0e000 */
[----:B------:R-:W-:-:S12]  /*0950*/  UMOV UR12, 0x400 ;  /* 0x00000400000c7882 */ /* 0x000fd80000000000 */
[----:B------:R-:W-:-:S04]  /*0960*/  @!P0 FMUL R12, R12, 0.5 ;  /* 0x3f0000000c0c8820 */ /* 0x000fc80000400000 */
[----:B------:R-:W0:Y:S01]  /*0970*/  MUFU.EX2 R26, R12 ;  /* 0x0000000c001a7308 */ /* 0x000e220000000800 */
        /* <DEDUP_REMOVED lines=21> */
[----:B0-----:R-:W-:Y:S01]  /*0ad0*/  LEA R5, R144, UR11, 0x2 ;  /* 0x0000000b90057c11 */ /* 0x001fe2000f8e10ff */
[----:B------:R-:W-:Y:S02]  /*0ae0*/  ULEA UR12, UR13, UR12, 0x18 ;  /* 0x0000000c0d0c7291 */ /* 0x000fe4000f8ec0ff */
[----:B------:R-:W-:Y:S01]  /*0af0*/  ULOP3.LUT UP0, URZ, UR16, 0xf, URZ, 0xc0, !UPT ;  /* 0x0000000f10ff7892 */ /* 0x000fe2000f80c0ff */
[----:B----4-:R-:W-:-:S02]  /*0b00*/  SHF.L.U32 R132, R18, 0x10, RZ ;  /* 0x0000001012847819 */ /* 0x010fc400000006ff */
[----:B------:R-:W-:-:S03]  /*0b10*/  LEA R18, R144, UR10, 0x2 ;  /* 0x0000000a90127c11 */ /* 0x000fc6000f8e10ff */
[----:B------:R0:W-:Y:S01]  /*0b20*/  STS [R7], R132 ;  /* 0x0000008407007388 */ /* 0x0001e20000000800 */
[----:B--2---:R-:W-:Y:S02]  /*0b30*/  SHF.L.U32 R16, R16, 0x10, RZ ;  /* 0x0000001010107819 */ /* 0x004fe400000006ff */
[----:B---3--:R-:W-:-:S03]  /*0b40*/  SHF.L.U32 R12, R10, 0x10, RZ ;  /* 0x000000100a0c7819 */ /* 0x008fc600000006ff */
[----:B------:R0:W-:Y:S01]  /*0b50*/  STS [R9], R16 ;  /* 0x0000001009007388 */ /* 0x0001e20000000800 */
[----:B------:R-:W-:-:S03]  /*0b60*/  SHF.L.U32 R129, R8, 0x10, RZ ;  /* 0x0000001008817819 */ /* 0x000fc600000006ff */
[----:B------:R0:W-:Y:S01]  /*0b70*/  STS [R11], R12 ;  /* 0x0000000c0b007388 */ /* 0x0001e20000000800 */
[----:B------:R-:W-:-:S03]  /*0b80*/  SHF.L.U32 R125, R6, 0x10, RZ ;  /* 0x00000010067d7819 */ /* 0x000fc600000006ff */
[----:B------:R0:W-:Y:S04]  /*0b90*/  STS [R4], R129 ;  /* 0x0000008104007388 */ /* 0x0001e80000000800 */
[----:B------:R0:W-:Y:S04]  /*0ba0*/  STS [R18], R125 ;  /* 0x0000007d12007388 */ /* 0x0001e80000000800 */
[----:B-----5:R0:W-:Y:S01]  /*0bb0*/  STS [R5], R64 ;  /* 0x0000004005007388 */ /* 0x0201e20000000800 */
        /* <DEDUP_REMOVED lines=25> */
.L_x_18:
[----:B01---5:R-:W-:Y:S01]  /*0d50*/  FFMA R4, R20, R32, RZ ;  /* 0x0000002014047223 */ /* 0x023fe200000000ff */
[----:B------:R-:W0:Y:S01]  /*0d60*/  LDS.128 R84, [UR12+0x330] ;  /* 0x0003300cff547984 */ /* 0x000e220008000c00 */
[----:B------:R-:W-:Y:S02]  /*0d70*/  BSSY.RECONVERGENT B0, `(.L_x_19) ;  /* 0x0000034000007945 */ /* 0x000fe40003800200 */
[----:B------:R-:W-:Y:S01]  /*0d80*/  FFMA R5, R33, R21, R4 ;  /* 0x0000001521057223 */ /* 0x000fe20000000004 */
[----:B------:R-:W-:Y:S03]  /*0d90*/  LDS.128 R92, [UR12+0x350] ;  /* 0x0003500cff5c7984 */ /* 0x000fe60008000c00 */
[----:B------:R-:W-:Y:S01]  /*0da0*/  FFMA R4, R34, R22, R5 ;  /* 0x0000001622047223 */ /* 0x000fe20000000005 */
[----:B------:R-:W-:Y:S03]  /*0db0*/  LDS.128 R96, [UR12+0x370] ;  /* 0x0003700cff607984 */ /* 0x000fe60008000c00 */
[----:B------:R-:W-:-:S04]  /*0dc0*/  FFMA R5, R35, R23, R4 ;  /* 0x0000001723057223 */ /* 0x000fc80000000004 */
[----:B--2---:R-:W-:-:S04]  /*0dd0*/  FFMA R4, R72, R36, R5 ;  /* 0x0000002448047223 */ /* 0x004fc80000000005 */
[----:B------:R-:W-:Y:S02]  /*0de0*/  FFMA R9, R37, R73, R4 ;  /* 0x0000004925097223 */ /* 0x000fe40000000004 */
[----:B------:R-:W1:Y:S02]  /*0df0*/  LDS.128 R4, [UR12+0x340] ;  /* 0x0003400cff047984 */ /* 0x000e640008000c00 */
[----:B------:R-:W-:-:S04]  /*0e00*/  FFMA R8, R38, R74, R9 ;  /* 0x0000004a26087223 */ /* 0x000fc80000000009 */
[----:B------:R-:W-:-:S04]  /*0e10*/  FFMA R9, R39, R75, R8 ;  /* 0x0000004b27097223 */ /* 0x000fc80000000008 */
[----:B---3--:R-:W-:-:S04]  /*0e20*/  FFMA R8, R76, R40, R9 ;  /* 0x000000284c087223 */ /* 0x008fc80000000009 */
[----:B------:R-:W-:-:S04]  /*0e30*/  FFMA R9, R41, R77, R8 ;  /* 0x0000004d29097223 */ /* 0x000fc80000000008 */
[----:B------:R-:W-:-:S04]  /*0e40*/  FFMA R8, R42, R78, R9 ;  /* 0x0000004e2a087223 */ /* 0x000fc80000000009 */
[----:B------:R-:W-:-:S04]  /*0e50*/  FFMA R9, R43, R79, R8 ;  /* 0x0000004f2b097223 */ /* 0x000fc80000000008 */
[----:B0-----:R-:W-:-:S04]  /*0e60*/  FFMA R8, R84, R44, R9 ;  /* 0x0000002c54087223 */ /* 0x001fc80000000009 */
[----:B------:R-:W-:Y:S02]  /*0e70*/  FFMA R17, R45, R85, R8 ;  /* 0x000000552d117223 */ /* 0x000fe40000000008 */
[----:B------:R-:W0:Y:S02]  /*0e80*/  LDS.128 R8, [UR12+0x360] ;  /* 0x0003600cff087984 */ /* 0x000e240008000c00 */
[----:B------:R-:W-:-:S04]  /*0e90*/  FFMA R16, R46, R86, R17 ;  /* 0x000000562e107223 */ /* 0x000fc80000000011 */
[----:B------:R-:W-:-:S04]  /*0ea0*/  FFMA R17, R47, R87, R16 ;  /* 0x000000572f117223 */ /* 0x000fc80000000010 */
[----:B-1----:R-:W-:-:S04]  /*0eb0*/  FFMA R16, R4, R48, R17 ;  /* 0x0000003004107223 */ /* 0x002fc80000000011 */
        /* <DEDUP_REMOVED lines=9> */
[----:B------:R-:W-:Y:S02]  /*0f50*/  FFMA R18, R58, R10, R17 ;  /* 0x0000000a3a127223 */ /* 0x000fe40000000011 */
[----:B------:R-:W0:Y:S02]  /*0f60*/  LDC.64 R16, c[0x0][0x3d8] ;  /* 0x0000f600ff107b82 */ /* 0x000e240000000a00 */
[----:B------:R-:W-:-:S04]  /*0f70*/  FFMA R19, R59, R11, R18 ;  /* 0x0000000b3b137223 */ /* 0x000fc80000000012 */
[----:B------:R-:W-:-:S04]  /*0f80*/  FFMA R18, R96, R60, R19 ;  /* 0x0000003c60127223 */ /* 0x000fc80000000013 */
[----:B------:R-:W-:-:S04]  /*0f90*/  FFMA R19, R61, R97, R18 ;  /* 0x000000613d137223 */ /* 0x000fc80000000012 */
[----:B------:R-:W-:-:S04]  /*0fa0*/  FFMA R18, R62, R98, R19 ;  /* 0x000000623e127223 */ /* 0x000fc80000000013 */
[----:B------:R-:W-:-:S05]  /*0fb0*/  FFMA R18, R63, R99, R18 ;  /* 0x000000633f127223 */ /* 0x000fca0000000012 */
[----:B------:R-:W-:Y:S01]  /*0fc0*/  F2FP.BF16.F32.PACK_AB R18, RZ, R18 ;  /* 0x00000012ff12723e */ /* 0x000fe200000010ff */
[----:B0-----:R-:W-:-:S03]  /*0fd0*/  IMAD.WIDE R16, R28, 0x2, R16 ;  /* 0x000000021c107825 */ /* 0x001fc600078e0210 */
[----:B------:R-:W-:Y:S02]  /*0fe0*/  PRMT R19, R18, 0x7610, R19 ;  /* 0x0000761012137816 */ /* 0x000fe40000000013 */
[----:B------:R-:W-:-:S03]  /*0ff0*/  IADD3 R18, PT, PT, R26, 0x1800000, RZ ;  /* 0x018000001a127810 */ /* 0x000fc60007ffe0ff */
[----:B------:R0:W-:Y:S01]  /*1000*/  STG.E.U16 desc[UR14][R16.64], R19 ;  /* 0x0000001310007986 */ /* 0x0001e2000c10150e */
[----:B------:R-:W-:-:S04]  /*1010*/  LOP3.LUT R18, R18, 0x7f800000, RZ, 0xc0, !PT ;  /* 0x7f80000012127812 */ /* 0x000fc800078ec0ff */
[----:B------:R-:W-:-:S13]  /*1020*/  ISETP.GT.U32.AND P0, PT, R18, 0x1ffffff, PT ;  /* 0x01ffffff1200780c */ /* 0x000fda0003f04070 */
[----:B0-----:R-:W-:Y:S05]  /*1030*/  @P0 BRA `(.L_x_20) ;  /* 0x00000000000c0947 */ /* 0x001fea0003800000 */
[----:B------:R-:W-:-:S07]  /*1040*/  MOV R18, 0x1060 ;  /* 0x0000106000127802 */ /* 0x000fce0000000f00 */
[----:B------:R-:W-:Y:S05]  /*1050*/  CALL.REL.NOINC `($__internal_1_$__cuda_sm20_rcp_rn_f32_slowpath) ;  /* 0x00000028006c7944 */ /* 0x000fea0003c00000 */
[----:B------:R-:W-:Y:S05]  /*1060*/  BRA `(.L_x_21) ;  /* 0x0000000000107947 */ /* 0x000fea0003800000 */
.L_x_20:
[----:B------:R-:W0:Y:S02]  /*1070*/  MUFU.RCP R17, R26 ;  /* 0x0000001a00117308 */ /* 0x000e240000001000 */
[----:B0-----:R-:W-:-:S04]  /*1080*/  FFMA R16, R26, R17, -1 ;  /* 0xbf8000001a107423 */ /* 0x001fc80000000011 */
[----:B------:R-:W-:-:S04]  /*1090*/  FADD.FTZ R16, -R16, -RZ ;  /* 0x800000ff10107221 */ /* 0x000fc80000010100 */
[----:B------:R-:W-:-:S07]  /*10a0*/  FFMA R126, R17, R16, R17 ;  /* 0x00000010117e7223 */ /* 0x000fce0000000011 */
.L_x_21:
[----:B------:R-:W-:Y:S05]  /*10b0*/  BSYNC.RECONVERGENT B0 ;  /* 0x0000000000007941 */ /* 0x000fea0003800200 */
.L_x_19:
        /* <DEDUP_REMOVED lines=33> */
[----:B------:R-:W0:Y:S01]  /*12d0*/  LDS.128 R64, [UR7] ;  /* 0x00000007ff407984 */ /* 0x000e220008000c00 */
[C---:B------:R-:W-:Y:S01]  /*12e0*/  FFMA R98, R133.reuse, R98, R162 ;  /* 0x0000006285627223 */ /* 0x040fe200000000a2 */
[----:B------:R-:W-:Y:S01]  /*12f0*/  FFMA R99, R133, R99, R163 ;  /* 0x0000006385637223 */ /* 0x000fe200000000a3 */
[----:B------:R-:W-:Y:S01]  /*1300*/  UIADD3 UR5, UPT, UPT, UR5, 0x400, URZ ;  /* 0x0000040005057890 */ /* 0x000fe2000fffe0ff */
[----:B------:R-:W1:Y:S01]  /*1310*/  LDS.128 R68, [UR7+0x10] ;  /* 0x00001007ff447984 */ /* 0x000e620008000c00 */
[----:B------:R-:W-:-:S02]  /*1320*/  UISETP.GT.U32.AND UP0, UPT, UR16, 0x1, UPT ;  /* 0x000000011000788c */ /* 0x000fc4000bf04070 */
[----:B------:R-:W-:Y:S01]  /*1330*/  ULEA UR5, UR6, UR5, 0x18 ;  /* 0x0000000506057291 */ /* 0x000fe2000f8ec0ff */
[----:B------:R-:W2:Y:S01]  /*1340*/  LDS.128 R72, [UR7+0x20] ;  /* 0x00002007ff487984 */ /* 0x000ea20008000c00 */
[----:B------:R-:W-:Y:S02]  /*1350*/  UIADD3 UR17, UPT, UPT, UR17, -0x40, URZ ;  /* 0xffffffc011117890 */ /* 0x000fe4000fffe0ff */
[----:B------:R-:W-:Y:S01]  /*1360*/  UIADD3 UR16, UPT, UPT, UR16, -0x1, URZ ;  /* 0xffffffff10107890 */ /* 0x000fe2000fffe0ff */
[----:B------:R-:W3:Y:S04]  /*1370*/  LDS.128 R76, [UR7+0x30] ;  /* 0x00003007ff4c7984 */ /* 0x000ee80008000c00 */
[----:B------:R-:W4:Y:S04]  /*1380*/  LDS.128 R4, [UR7+0x180] ;  /* 0x00018007ff047984 */ /* 0x000f280008000c00 */
[----:B------:R-:W5:Y:S04]  /*1390*/  LDS.128 R80, [UR7+0x40] ;  /* 0x00004007ff507984 */ /* 0x000f680008000c00 */
[----:B------:R-:W5:Y:S04]  /*13a0*/  LDS.128 R84, [UR7+0x50] ;  /* 0x00005007ff547984 */ /* 0x000f680008000c00 */
[----:B------:R-:W5:Y:S04]  /*13b0*/  LDS.128 R8, [UR7+0x380] ;  /* 0x00038007ff087984 */ /* 0x000f680008000c00 */
[----:B------:R-:W5:Y:S04]  /*13c0*/  LDS.128 R88, [UR7+0x60] ;  /* 0x00006007ff587984 */ /* 0x000f680008000c00 */
[----:B------:R-:W-:Y:S01]  /*13d0*/  LDS.128 R92, [UR7+0x70] ;  /* 0x00007007ff5c7984 */ /* 0x000fe20008000c00 */
[C---:B0-----:R-:W-:Y:S01]  /*13e0*/  FFMA R123, R125.reuse, R64, R123 ;  /* 0x000000407d7b7223 */ /* 0x041fe2000000007b */
[C---:B------:R-:W-:Y:S01]  /*13f0*/  FFMA R124, R125.reuse, R65, R124 ;  /* 0x000000417d7c7223 */ /* 0x040fe2000000007c */
[C---:B------:R-:W-:Y:S01]  /*1400*/  FFMA R122, R125.reuse, R66, R122 ;  /* 0x000000427d7a7223 */ /* 0x040fe2000000007a */
[C---:B------:R-:W-:Y:S01]  /*1410*/  FFMA R121, R125.reuse, R67, R121 ;  /* 0x000000437d797223 */ /* 0x040fe20000000079 */
[C---:B-1----:R-:W-:Y:S01]  /*1420*/  FFMA R119, R125.reuse, R68, R119 ;  /* 0x000000447d777223 */ /* 0x042fe20000000077 */
[----:B------:R-:W0:Y:S01]  /*1430*/  LDS.128 R64, [UR7+0x190] ;  /* 0x00019007ff407984 */ /* 0x000e220008000c00 */
[C---:B------:R-:W-:Y:S01]  /*1440*/  FFMA R120, R125.reuse, R69, R120 ;  /* 0x000000457d787223 */ /* 0x040fe20000000078 */
[C---:B------:R-:W-:Y:S01]  /*1450*/  FFMA R118, R125.reuse, R70, R118 ;  /* 0x000000467d767223 */ /* 0x040fe20000000076 */
[C---:B------:R-:W-:Y:S01]  /*1460*/  FFMA R117, R125.reuse, R71, R117 ;  /* 0x000000477d757223 */ /* 0x040fe20000000075 */
[C---:B--2---:R-:W-:Y:S01]  /*1470*/  FFMA R115, R125.reuse, R72, R115 ;  /* 0x000000487d737223 */ /* 0x044fe20000000073 */
[----:B------:R-:W1:Y:S01]  /*1480*/  LDS.128 R68, [UR7+0x390] ;  /* 0x00039007ff447984 */ /* 0x000e620008000c00 */
[C---:B------:R-:W-:Y:S01]  /*1490*/  FFMA R116, R125.reuse, R73, R116 ;  /* 0x000000497d747223 */ /* 0x040fe20000000074 */
[C---:B------:R-:W-:Y:S01]  /*14a0*/  FFMA R114, R125.reuse, R74, R114 ;  /* 0x0000004a7d727223 */ /* 0x040fe20000000072 */
[C---:B------:R-:W-:Y:S01]  /*14b0*/  FFMA R113, R125.reuse, R75, R113 ;  /* 0x0000004b7d717223 */ /* 0x040fe20000000071 */
[C---:B---3--:R-:W-:Y:S01]  /*14c0*/  FFMA R109, R125.reuse, R76, R109 ;  /* 0x0000004c7d6d7223 */ /* 0x048fe2000000006d */
[----:B------:R-:W2:Y:S01]  /*14d0*/  LDS.128 R72, [UR7+0x1a0] ;  /* 0x0001a007ff487984 */ /* 0x000ea20008000c00 */
[----:B----4-:R-:W-:Y:S01]  /*14e0*/  FFMA R76, R4, R2, RZ ;  /* 0x00000002044c7223 */ /* 0x010fe200000000ff */
[C---:B------:R-:W-:Y:S01]  /*14f0*/  FFMA R111, R125.reuse, R77, R111 ;  /* 0x0000004d7d6f7223 */ /* 0x040fe2000000006f */
[C---:B------:R-:W-:Y:S01]  /*1500*/  FFMA R112, R125.reuse, R78, R112 ;  /* 0x0000004e7d707223 */ /* 0x040fe20000000070 */
[C---:B------:R-:W-:Y:S01]  /*1510*/  FFMA R110, R125.reuse, R79, R110 ;  /* 0x0000004f7d6e7223 */ /* 0x040fe2000000006e */
[----:B-----5:R-:W-:Y:S01]  /*1520*/  FFMA R82, R125, R82, R131 ;  /* 0x000000527d527223 */ /* 0x020fe20000000083 */
[----:B------:R-:W-:Y:S01]  /*1530*/  FFMA R131, R25, R5, R76 ;  /* 0x0000000519837223 */ /* 0x000fe2000000004c */
[C---:B------:R-:W-:Y:S01]  /*1540*/  FFMA R81, R125.reuse, R81, R130 ;  /* 0x000000517d517223 */ /* 0x040fe20000000082 */
[----:B------:R-:W3:Y:S01]  /*1550*/  LDS.128 R76, [UR7+0x3a0] ;  /* 0x0003a007ff4c7984 */ /* 0x000ee20008000c00 */
[----:B------:R-:W-:Y:S01]  /*1560*/  FFMA R87, R125, R87, R146 ;  /* 0x000000577d577223 */ /* 0x000fe20000000092 */
[----:B------:R-:W-:Y:S01]  /*1570*/  FFMA R134, R22, R6, R131 ;  /* 0x0000000616867223 */ /* 0x000fe20000000083 */
[C---:B------:R-:W-:Y:S01]  /*1580*/  FFMA R146, -R132.reuse, R5, R33 ;  /* 0x0000000584927223 */ /* 0x040fe20000000121 */
[----:B------:R-:W-:Y:S01]  /*1590*/  FFMA R130, -R132, R4, R32 ;  /* 0x0000000484827223 */ /* 0x000fe20000000120 */
[----:B------:R-:W-:Y:S01]  /*15a0*/  FFMA R32, R8, R2, RZ ;  /* 0x0000000208207223 */ /* 0x000fe200000000ff */
[-C--:B------:R-:W-:Y:S01]  /*15b0*/  FFMA R5, R23, R7.reuse, R134 ;  /* 0x0000000717057223 */ /* 0x080fe20000000086 */
[C---:B------:R-:W-:Y:S01]  /*15c0*/  FFMA R134, -R132.reuse, R7, R35 ;  /* 0x0000000784867223 */ /* 0x040fe20000000123 */
[----:B------:R-:W-:Y:S01]  /*15d0*/  FFMA R141, -R132, R6, R34 ;  /* 0x00000006848d7223 */ /* 0x000fe20000000122 */
[-C--:B------:R-:W-:Y:S01]  /*15e0*/  FFMA R33, R25, R9.reuse, R32 ;  /* 0x0000000919217223 */ /* 0x080fe20000000020 */
[C---:B------:R-:W-:Y:S01]  /*15f0*/  FFMA R147, -R129.reuse, R8, R130 ;  /* 0x0000000881937223 */ /* 0x040fe20000000182 */
[C---:B------:R-:W-:Y:S01]  /*1600*/  FFMA R146, -R129.reuse, R9, R146 ;  /* 0x0000000981927223 */ /* 0x040fe20000000192 */
[C---:B------:R-:W-:Y:S01]  /*1610*/  FFMA R141, -R129.reuse, R10, R141 ;  /* 0x0000000a818d7223 */ /* 0x040fe2000000018d */
[----:B------:R-:W-:Y:S01]  /*1620*/  FFMA R135, -R129, R11, R134 ;  /* 0x0000000b81877223 */ /* 0x000fe20000000186 */
        /* <DEDUP_REMOVED lines=8> */
[----:B0-----:R-:W-:Y:S01]  /*16b0*/  FFMA R35, R64, R0, R5 ;  /* 0x0000000040237223 */ /* 0x001fe20000000005 */
[----:B------:R-:W-:Y:S01]  /*16c0*/  FFMA R131, -R132, R64, R36 ;  /* 0x0000004084837223 */ /* 0x000fe20000000124 */
[----:B------:R-:W0:Y:S01]  /*16d0*/  LDS.128 R4, [UR7+0x1b0] ;  /* 0x0001b007ff047984 */ /* 0x000e220008000c00 */
[----:B------:R-:W-:Y:S01]  /*16e0*/  FFMA R64, R22, R10, R33 ;  /* 0x0000000a16407223 */ /* 0x000fe20000000021 */
[-C--:B------:R-:W-:Y:S01]  /*16f0*/  FFMA R32, R24, R65.reuse, R35 ;  /* 0x0000004118207223 */ /* 0x080fe20000000023 */
[C---:B------:R-:W-:Y:S01]  /*1700*/  FFMA R36, -R132.reuse, R65, R37 ;  /* 0x0000004184247223 */ /* 0x040fe20000000125 */
[-C--:B------:R-:W-:Y:S01]  /*1710*/  FFMA R38, -R132, R66.reuse, R38 ;  /* 0x0000004284267223 */ /* 0x080fe20000000126 */
[----:B------:R-:W-:Y:S01]  /*1720*/  FFMA R37, R23, R11, R64 ;  /* 0x0000000b17257223 */ /* 0x000fe20000000040 */
[----:B------:R-:W-:Y:S01]  /*1730*/  FFMA R65, R19, R66, R32 ;  /* 0x0000004213417223 */ /* 0x000fe20000000020 */
[----:B------:R-:W4:Y:S01]  /*1740*/  LDS.128 R8, [UR7+0x1c0] ;  /* 0x0001c007ff087984 */ /* 0x000f220008000c00 */
[C---:B-1----:R-:W-:Y:S01]  /*1750*/  FFMA R133, -R129.reuse, R69, R36 ;  /* 0x0000004581857223 */ /* 0x042fe20000000124 */
[----:B------:R-:W-:Y:S01]  /*1760*/  FFMA R37, R68, R0, R37 ;  /* 0x0000000044257223 */ /* 0x000fe20000000025 */
[-C--:B------:R-:W-:Y:S01]  /*1770*/  FFMA R65, R20, R67.reuse, R65 ;  /* 0x0000004314417223 */ /* 0x080fe20000000041 */
[----:B------:R-:W1:Y:S01]  /*1780*/  LDS.128 R32, [UR7+0x3b0] ;  /* 0x0003b007ff207984 */ /* 0x000e620008000c00 */
[----:B------:R-:W-:Y:S01]  /*1790*/  FFMA R64, -R132, R67, R39 ;  /* 0x0000004384407223 */ /* 0x000fe20000000127 */
[----:B------:R-:W-:Y:S01]  /*17a0*/  FFMA R66, R24, R69, R37 ;  /* 0x0000004518427223 */ /* 0x000fe20000000025 */
[----:B--2---:R-:W-:Y:S01]  /*17b0*/  FFMA R36, R72, R3, R65 ;  /* 0x0000000348247223 */ /* 0x004fe20000000041 */
[C---:B------:R-:W-:Y:S01]  /*17c0*/  FFMA R134, -R129.reuse, R68, R131 ;  /* 0x0000004481867223 */ /* 0x040fe20000000183 */
[-C--:B------:R-:W-:Y:S01]  /*17d0*/  FFMA R131, -R129, R70.reuse, R38 ;  /* 0x0000004681837223 */ /* 0x080fe20000000126 */
[----:B------:R-:W-:Y:S01]  /*17e0*/  FFMA R37, R19, R70, R66 ;  /* 0x0000004613257223 */ /* 0x000fe20000000042 */
[----:B------:R-:W-:Y:S01]  /*17f0*/  FFMA R70, -R129, R71, R64 ;  /* 0x0000004781467223 */ /* 0x000fe20000000140 */
[----:B------:R-:W-:Y:S01]  /*1800*/  FFMA R65, R21, R73, R36 ;  /* 0x0000004915417223 */ /* 0x000fe20000000024 */
[----:B------:R-:W-:Y:S01]  /*1810*/  FFMA R40, -R132, R72, R40 ;  /* 0x0000004884287223 */ /* 0x000fe20000000128 */
[----:B------:R-:W-:Y:S01]  /*1820*/  FFMA R71, R20, R71, R37 ;  /* 0x0000004714477223 */ /* 0x000fe20000000025 */
[----:B------:R-:W-:Y:S01]  /*1830*/  FFMA R64, -R132, R73, R41 ;  /* 0x0000004984407223 */ /* 0x000fe20000000129 */
[----:B------:R-:W2:Y:S01]  /*1840*/  LDS.128 R36, [UR7+0x3c0] ;  /* 0x0003c007ff247984 */ /* 0x000ea20008000c00 */
[-C--:B------:R-:W-:Y:S01]  /*1850*/  FFMA R72, R16, R74.reuse, R65 ;  /* 0x0000004a10487223 */ /* 0x080fe20000000041 */
[----:B---3--:R-:W-:Y:S01]  /*1860*/  FFMA R66, R76, R3, R71 ;  /* 0x000000034c427223 */ /* 0x008fe20000000047 */
[C---:B------:R-:W-:Y:S01]  /*1870*/  FFMA R74, -R132.reuse, R74, R42 ;  /* 0x0000004a844a7223 */ /* 0x040fe2000000012a */
[----:B------:R-:W-:Y:S01]  /*1880*/  FFMA R68, -R132, R75, R43 ;  /* 0x0000004b84447223 */ /* 0x000fe2000000012b */
[----:B------:R-:W-:Y:S01]  /*1890*/  FFMA R76, -R129, R76, R40 ;  /* 0x0000004c814c7223 */ /* 0x000fe20000000128 */
[-C--:B------:R-:W-:Y:S01]  /*18a0*/  FFMA R65, R21, R77.reuse, R66 ;  /* 0x0000004d15417223 */ /* 0x080fe20000000042 */
[----:B------:R-:W3:Y:S01]  /*18b0*/  LDS.128 R40, [UR7+0x1d0] ;  /* 0x0001d007ff287984 */ /* 0x000ee20008000c00 */
[----:B------:R-:W-:Y:S01]  /*18c0*/  FFMA R77, -R129, R77, R64 ;  /* 0x0000004d814d7223 */ /* 0x000fe20000000140 */
[----:B------:R-:W-:Y:S01]  /*18d0*/  FFMA R75, R17, R75, R72 ;  /* 0x0000004b114b7223 */ /* 0x000fe20000000048 */
[-C--:B------:R-:W-:Y:S01]  /*18e0*/  FFMA R64, R16, R78.reuse, R65 ;  /* 0x0000004e10407223 */ /* 0x080fe20000000041 */
[C---:B------:R-:W-:Y:S01]  /*18f0*/  FFMA R68, -R129.reuse, R79, R68 ;  /* 0x0000004f81447223 */ /* 0x040fe20000000144 */
[----:B------:R-:W-:Y:S01]  /*1900*/  FFMA R71, -R129, R78, R74 ;  /* 0x0000004e81477223 */ /* 0x000fe2000000014a */
[----:B------:R-:W-:Y:S01]  /*1910*/  FFMA R91, R125, R91, R151 ;  /* 0x0000005b7d5b7223 */ /* 0x000fe20000000097 */
[----:B------:R-:W-:Y:S01]  /*1920*/  FFMA R79, R17, R79, R64 ;  /* 0x0000004f114f7223 */ /* 0x000fe20000000040 */
[C---:B------:R-:W-:Y:S01]  /*1930*/  FFMA R92, R125.reuse, R92, R157 ;  /* 0x0000005c7d5c7223 */ /* 0x040fe2000000009d */
[----:B------:R-:W5:Y:S01]  /*1940*/  LDS.128 R64, [UR7+0x3d0] ;  /* 0x0003d007ff407984 */ /* 0x000f620008000c00 */
[----:B0-----:R-:W-:Y:S01]  /*1950*/  FFMA R75, R4, R15, R75 ;  /* 0x0000000f044b7223 */ /* 0x001fe2000000004b */
[C---:B------:R-:W-:Y:S01]  /*1960*/  FFMA R140, -R132.reuse, R4, R44 ;  /* 0x00000004848c7223 */ /* 0x040fe2000000012c */
[----:B------:R-:W-:Y:S01]  /*1970*/  FFMA R44, -R132, R5, R45 ;  /* 0x00000005842c7223 */ /* 0x000fe2000000012d */
[C---:B------:R-:W-:Y:S01]  /*1980*/  FFMA R93, R125.reuse, R93, R158 ;  /* 0x0000005d7d5d7223 */ /* 0x040fe2000000009e */
[----:B------:R-:W-:Y:S01]  /*1990*/  FFMA R72, R18, R5, R75 ;  /* 0x0000000512487223 */ /* 0x000fe2000000004b */
[C---:B------:R-:W-:Y:S01]  /*19a0*/  FFMA R94, R125.reuse, R94, R156 ;  /* 0x0000005e7d5e7223 */ /* 0x040fe2000000009c */
[----:B------:R-:W-:Y:S01]  /*19b0*/  FFMA R95, R125, R95, R128 ;  /* 0x0000005f7d5f7223 */ /* 0x000fe20000000080 */
[C---:B----4-:R-:W-:Y:S01]  /*19c0*/  FFMA R138, -R132.reuse, R8, R48 ;  /* 0x00000008848a7223 */ /* 0x050fe20000000130 */
[-C--:B------:R-:W-:Y:S01]  /*19d0*/  FFMA R5, R13, R6.reuse, R72 ;  /* 0x000000060d057223 */ /* 0x080fe20000000048 */
[C---:B------:R-:W-:Y:S01]  /*19e0*/  FFMA R72, -R132.reuse, R6, R46 ;  /* 0x0000000684487223 */ /* 0x040fe2000000012e */
[----:B------:R-:W-:Y:S01]  /*19f0*/  FFMA R46, -R132, R7, R47 ;  /* 0x00000007842e7223 */ /* 0x000fe2000000012f */
[----:B-1----:R-:W-:Y:S01]  /*1a00*/  FFMA R79, R32, R15, R79 ;  /* 0x0000000f204f7223 */ /* 0x002fe2000000004f */
[----:B------:R-:W-:Y:S01]  /*1a10*/  FFMA R45, R14, R7, R5 ;  /* 0x000000070e2d7223 */ /* 0x000fe20000000005 */
[CC--:B------:R-:W-:Y:S01]  /*1a20*/  FFMA R139, -R129.reuse, R33.reuse, R44 ;  /* 0x00000021818b7223 */ /* 0x0c0fe2000000012c */
[----:B------:R-:W0:Y:S01]  /*1a30*/  LDS.128 R4, [UR7+0x1e0] ;  /* 0x0001e007ff047984 */ /* 0x000e220008000c00 */
[----:B------:R-:W-:Y:S01]  /*1a40*/  FFMA R74, R18, R33, R79 ;  /* 0x00000021124a7223 */ /* 0x000fe2000000004f */
[----:B------:R-:W-:Y:S01]  /*1a50*/  FFMA R47, R8, R29, R45 ;  /* 0x0000001d082f7223 */ /* 0x000fe2000000002d */
[C---:B------:R-:W-:Y:S01]  /*1a60*/  FFMA R140, -R129.reuse, R32, R140 ;  /* 0x00000020818c7223 */ /* 0x040fe2000000018c */
[-C--:B------:R-:W-:Y:S01]  /*1a70*/  FFMA R72, -R129, R34.reuse, R72 ;  /* 0x0000002281487223 */ /* 0x080fe20000000148 */
[----:B------:R-:W-:Y:S01]  /*1a80*/  FFMA R33, R13, R34, R74 ;  /* 0x000000220d217223 */ /* 0x000fe2000000004a */
[----:B------:R-:W-:Y:S01]  /*1a90*/  FFMA R69, -R129, R35, R46 ;  /* 0x0000002381457223 */ /* 0x000fe2000000012e */
[-C--:B------:R-:W-:Y:S01]  /*1aa0*/  FFMA R44, R30, R9.reuse, R47 ;  /* 0x000000091e2c7223 */ /* 0x080fe2000000002f */
[----:B------:R-:W-:Y:S01]  /*1ab0*/  FFMA R8, -R132, R9, R49 ;  /* 0x0000000984087223 */ /* 0x000fe20000000131 */
[----:B------:R-:W-:Y:S01]  /*1ac0*/  FFMA R45, R14, R35, R33 ;  /* 0x000000230e2d7223 */ /* 0x000fe20000000021 */
[-C--:B------:R-:W-:Y:S01]  /*1ad0*/  FFMA R75, -R132, R10.reuse, R50 ;  /* 0x0000000a844b7223 */ /* 0x080fe20000000132 */
[----:B------:R-:W1:Y:S01]  /*1ae0*/  LDS.128 R32, [UR7+0x3e0] ;  /* 0x0003e007ff207984 */ /* 0x000e620008000c00 */
[----:B------:R-:W-:Y:S01]  /*1af0*/  FFMA R49, R31, R10, R44 ;  /* 0x0000000a1f317223 */ /* 0x000fe2000000002c */
[----:B--2---:R-:W-:Y:S01]  /*1b00*/  FFMA R9, R36, R29, R45 ;  /* 0x0000001d24097223 */ /* 0x004fe2000000002d */
[C---:B------:R-:W-:Y:S01]  /*1b10*/  FFMA R73, -R129.reuse, R37, R8 ;  /* 0x0000002581497223 */ /* 0x040fe20000000108 */
[----:B------:R-:W2:Y:S01]  /*1b20*/  LDS.128 R44, [UR7+0x100] ;  /* 0x00010007ff2c7984 */ /* 0x000ea20008000c00 */
[----:B------:R-:W-:Y:S01]  /*1b30*/  FFMA R49, R100, R11, R49 ;  /* 0x0000000b64317223 */ /* 0x000fe20000000031 */
[----:B------:R-:W-:Y:S01]  /*1b40*/  FFMA R10, R30, R37, R9 ;  /* 0x000000251e0a7223 */ /* 0x000fe20000000009 */
[----:B------:R-:W-:Y:S01]  /*1b50*/  FFMA R74, -R132, R11, R51 ;  /* 0x0000000b844a7223 */ /* 0x000fe20000000133 */
[----:B------:R-:W-:Y:S01]  /*1b60*/  FFMA R138, -R129, R36, R138 ;  /* 0x00000024818a7223 */ /* 0x000fe2000000018a */
[----:B---3--:R-:W-:Y:S01]  /*1b70*/  FFMA R49, R40, R101, R49 ;  /* 0x0000006528317223 */ /* 0x008fe20000000031 */
[-C--:B------:R-:W-:Y:S01]  /*1b80*/  FFMA R37, R31, R38.reuse, R10 ;  /* 0x000000261f257223 */ /* 0x080fe2000000000a */
[-C--:B------:R-:W-:Y:S01]  /*1b90*/  FFMA R48, -R132, R41.reuse, R53 ;  /* 0x0000002984307223 */ /* 0x080fe20000000135 */
[----:B------:R-:W3:Y:S01]  /*1ba0*/  LDS.128 R8, [UR7+0x1f0] ;  /* 0x0001f007ff087984 */ /* 0x000ee20008000c00 */
[----:B------:R-:W-:Y:S01]  /*1bb0*/  FFMA R36, R102, R41, R49 ;  /* 0x0000002966247223 */ /* 0x000fe20000000031 */
[-C--:B------:R-:W-:Y:S01]  /*1bc0*/  FFMA R37, R100, R39.reuse, R37 ;  /* 0x0000002764257223 */ /* 0x080fe20000000025 */
[C---:B------:R-:W-:Y:S01]  /*1bd0*/  FFMA R75, -R129.reuse, R38, R75 ;  /* 0x00000026814b7223 */ /* 0x040fe2000000014b */
[----:B------:R-:W-:Y:S01]  /*1be0*/  FFMA R74, -R129, R39, R74 ;  /* 0x00000027814a7223 */ /* 0x000fe2000000014a */
[-C--:B------:R-:W-:Y:S01]  /*1bf0*/  FFMA R49, R103, R42.reuse, R36 ;  /* 0x0000002a67317223 */ /* 0x080fe20000000024 */
[----:B-----5:R-:W-:Y:S01]  /*1c00*/  FFMA R41, R64, R101, R37 ;  /* 0x0000006540297223 */ /* 0x020fe20000000025 */
[C---:B------:R-:W-:Y:S01]  /*1c10*/  FFMA R79, -R132.reuse, R42, R54 ;  /* 0x0000002a844f7223 */ /* 0x040fe20000000136 */
[----:B------:R-:W4:Y:S01]  /*1c20*/  LDS.128 R36, [UR7+0x110] ;  /* 0x00011007ff247984 */ /* 0x000f220008000c00 */
[----:B------:R-:W-:Y:S01]  /*1c30*/  FFMA R40, -R132, R40, R52 ;  /* 0x0000002884287223 */ /* 0x000fe20000000134 */
[----:B------:R-:W-:Y:S01]  /*1c40*/  FFMA R42, R102, R65, R41 ;  /* 0x00000041662a7223 */ /* 0x000fe20000000029 */
[-C--:B------:R-:W-:Y:S01]  /*1c50*/  FFMA R78, -R132, R43.reuse, R55 ;  /* 0x0000002b844e7223 */ /* 0x080fe20000000137 */
[----:B------:R-:W-:Y:S01]  /*1c60*/  FFMA R49, R104, R43, R49 ;  /* 0x0000002b68317223 */ /* 0x000fe20000000031 */
[----:B------:R-:W-:Y:S01]  /*1c70*/  FFMA R145, -R129, R64, R40 ;  /* 0x0000004081917223 */ /* 0x000fe20000000128 */
[----:B------:R-:W-:Y:S01]  /*1c80*/  FFMA R41, R103, R66, R42 ;  /* 0x0000004267297223 */ /* 0x000fe2000000002a */
[C---:B------:R-:W-:Y:S01]  /*1c90*/  FFMA R78, -R129.reuse, R67, R78 ;  /* 0x00000043814e7223 */ /* 0x040fe2000000014e */
[----:B------:R-:W-:Y:S01]  /*1ca0*/  FFMA R137, -R129, R65, R48 ;  /* 0x0000004181897223 */ /* 0x000fe20000000130 */
[----:B0-----:R-:W-:Y:S01]  /*1cb0*/  FFMA R49, R4, R105, R49 ;  /* 0x0000006904317223 */ /* 0x001fe20000000031 */
[----:B------:R-:W-:Y:S01]  /*1cc0*/  FFMA R67, R104, R67, R41 ;  /* 0x0000004368437223 */ /* 0x000fe20000000029 */
[----:B------:R-:W-:Y:S01]  /*1cd0*/  FFMA R144, -R132, R4, R56 ;  /* 0x0000000484907223 */ /* 0x000fe20000000138 */
[----:B------:R-:W0:Y:S01]  /*1ce0*/  LDS.128 R40, [UR7+0x3f0] ;  /* 0x0003f007ff287984 */ /* 0x000e220008000c00 */
[-C--:B------:R-:W-:Y:S01]  /*1cf0*/  FFMA R48, R106, R5.reuse, R49 ;  /* 0x000000056a307223 */ /* 0x080fe20000000031 */
[C---:B------:R-:W-:Y:S01]  /*1d00*/  FFMA R4, -R132.reuse, R5, R57 ;  /* 0x0000000584047223 */ /* 0x040fe20000000139 */
[CC--:B------:R-:W-:Y:S01]  /*1d10*/  FFMA R136, -R132.reuse, R6.reuse, R58 ;  /* 0x0000000684887223 */ /* 0x0c0fe2000000013a */
[----:B------:R-:W-:Y:S01]  /*1d20*/  FFMA R142, -R132, R7, R59 ;  /* 0x00000007848e7223 */ /* 0x000fe2000000013b */
[----:B------:R-:W-:Y:S01]  /*1d30*/  FFMA R5, R107, R6, R48 ;  /* 0x000000066b057223 */ /* 0x000fe20000000030 */
[----:B------:R-:W-:Y:S01]  /*1d40*/  FMUL R57, R147, R126 ;  /* 0x0000007e93397220 */ /* 0x000fe20000400000 */
[----:B------:R-:W-:Y:S01]  /*1d50*/  LDS.128 R48, [UR7+0x280] ;  /* 0x00028007ff307984 */ /* 0x000fe20008000c00 */
[----:B-1----:R-:W-:Y:S01]  /*1d60*/  FFMA R67, R32, R105, R67 ;  /* 0x0000006920437223 */ /* 0x002fe20000000043 */
[C---:B------:R-:W-:Y:S01]  /*1d70*/  FFMA R144, -R129.reuse, R32, R144 ;  /* 0x0000002081907223 */ /* 0x040fe20000000190 */
[----:B------:R-:W-:Y:S01]  /*1d80*/  FFMA R143, -R129, R33, R4 ;  /* 0x00000021818f7223 */ /* 0x000fe20000000104 */
[----:B------:R-:W-:Y:S01]  /*1d90*/  FFMA R55, R108, R7, R5 ;  /* 0x000000076c377223 */ /* 0x000fe20000000005 */
[----:B------:R-:W-:Y:S01]  /*1da0*/  FFMA R32, R106, R33, R67 ;  /* 0x000000216a207223 */ /* 0x000fe20000000043 */
[----:B--2---:R-:W-:Y:S01]  /*1db0*/  FFMA R33, R123, R44, RZ ;  /* 0x0000002c7b217223 */ /* 0x004fe200000000ff */
[----:B------:R-:W1:Y:S01]  /*1dc0*/  LDS.128 R4, [UR7+0x120] ;  /* 0x00012007ff047984 */ /* 0x000e620008000c00 */
[----:B------:R-:W-:Y:S01]  /*1dd0*/  FFMA R142, -R129, R35, R142 ;  /* 0x00000023818e7223 */ /* 0x000fe2000000018e */
[----:B------:R-:W-:Y:S01]  /*1de0*/  FFMA R53, R107, R34, R32 ;  /* 0x000000226b357223 */ /* 0x000fe20000000020 */
[----:B------:R-:W-:Y:S01]  /*1df0*/  FFMA R33, R124, R45, R33 ;  /* 0x0000002d7c217223 */ /* 0x000fe20000000021 */
[----:B------:R-:W-:Y:S01]  /*1e00*/  FMUL R64, R146, R126 ;  /* 0x0000007e92407220 */ /* 0x000fe20000400000 */
[----:B------:R-:W-:Y:S01]  /*1e10*/  FFMA R136, -R129, R34, R136 ;  /* 0x0000002281887223 */ /* 0x000fe20000000188 */
[----:B---3--:R-:W-:Y:S01]  /*1e20*/  FFMA R32, R8, R96, R55 ;  /* 0x0000006008207223 */ /* 0x008fe20000000037 */
[----:B------:R-:W-:Y:S01]  /*1e30*/  FFMA R46, R122, R46, R33 ;  /* 0x0000002e7a2e7223 */ /* 0x000fe20000000021 */
[----:B------:R-:W-:Y:S01]  /*1e40*/  FFMA R130, R108, R35, R53 ;  /* 0x000000236c827223 */ /* 0x000fe20000000035 */
[CC--:B------:R-:W-:Y:S01]  /*1e50*/  FFMA R148, -R132.reuse, R9.reuse, R61 ;  /* 0x0000000984947223 */ /* 0x0c0fe2000000013d */
[----:B------:R-:W-:Y:S01]  /*1e60*/  FFMA R33, R97, R9, R32 ;  /* 0x0000000961217223 */ /* 0x000fe20000000020 */
[----:B------:R-:W-:Y:S01]  /*1e70*/  FFMA R46, R121, R47, R46 ;  /* 0x0000002f792e7223 */ /* 0x000fe2000000002e */
[C---:B------:R-:W-:Y:S01]  /*1e80*/  FFMA R8, -R132.reuse, R8, R60 ;  /* 0x0000000884087223 */ /* 0x040fe2000000013c */
[C---:B------:R-:W-:Y:S01]  /*1e90*/  FFMA R9, -R132.reuse, R10, R62 ;  /* 0x0000000a84097223 */ /* 0x040fe2000000013e */
[----:B------:R-:W-:Y:S01]  /*1ea0*/  FFMA R132, -R132, R11, R63 ;  /* 0x0000000b84847223 */ /* 0x000fe2000000013f */
[----:B----4-:R-:W-:Y:S01]  /*1eb0*/  FFMA R35, R119, R36, R46 ;  /* 0x0000002477237223 */ /* 0x010fe2000000002e */
[----:B------:R-:W-:Y:S01]  /*1ec0*/  FFMA R36, R98, R10, R33 ;  /* 0x0000000a62247223 */ /* 0x000fe20000000021 */
[----:B------:R-:W-:Y:S01]  /*1ed0*/  FFMA R33, R57, R2, RZ ;  /* 0x0000000239217223 */ /* 0x000fe200000000ff */
[-C--:B------:R-:W-:Y:S01]  /*1ee0*/  FMUL R63, R141, R126.reuse ;  /* 0x0000007e8d3f7220 */ /* 0x080fe20000400000 */
[----:B------:R-:W-:Y:S01]  /*1ef0*/  FFMA R37, R120, R37, R35 ;  /* 0x0000002578257223 */ /* 0x000fe20000000023 */
[----:B------:R-:W2:Y:S01]  /*1f00*/  LDS.128 R44, [UR7+0x290] ;  /* 0x00029007ff2c7984 */ /* 0x000ea20008000c00 */
[----:B------:R-:W-:Y:S01]  /*1f10*/  FFMA R10, R64, R25, R33 ;  /* 0x00000019400a7223 */ /* 0x000fe20000000021 */
[----:B------:R-:W-:Y:S01]  /*1f20*/  FFMA R141, R99, R11, R36 ;  /* 0x0000000b638d7223 */ /* 0x000fe20000000024 */
[----:B------:R-:W-:Y:S01]  /*1f30*/  FMUL R62, R135, R126 ;  /* 0x0000007e873e7220 */ /* 0x000fe20000400000 */
[----:B------:R-:W3:Y:S01]  /*1f40*/  LDS.128 R32, [UR7+0x130] ;  /* 0x00013007ff207984 */ /* 0x000ee20008000c00 */
[----:B------:R-:W-:Y:S01]  /*1f50*/  FFMA R11, R63, R22, R10 ;  /* 0x000000163f0b7223 */ /* 0x000fe2000000000a */
[C---:B0-----:R-:W-:Y:S01]  /*1f60*/  FFMA R149, -R129.reuse, R40, R8 ;  /* 0x0000002881957223 */ /* 0x041fe20000000108 */
[----:B------:R-:W-:Y:S01]  /*1f70*/  FMUL R61, R134, R126 ;  /* 0x0000007e863d7220 */ /* 0x000fe20000400000 */
[----:B------:R-:W-:Y:S01]  /*1f80*/  FFMA R38, R118, R38, R37 ;  /* 0x0000002676267223 */ /* 0x000fe20000000025 */
[----:B------:R-:W-:Y:S01]  /*1f90*/  FFMA R8, R62, R23, R11 ;  /* 0x000000173e087223 */ /* 0x000fe2000000000b */
[----:B------:R-:W-:Y:S01]  /*1fa0*/  FFMA R146, -R129, R42, R9 ;  /* 0x0000002a81927223 */ /* 0x000fe20000000109 */
[----:B------:R-:W-:Y:S01]  /*1fb0*/  FMUL R56, R133, R126 ;  /* 0x0000007e85387220 */ /* 0x000fe20000400000 */
[----:B------:R-:W-:Y:S01]  /*1fc0*/  FFMA R38, R117, R39, R38 ;  /* 0x0000002775267223 */ /* 0x000fe20000000026 */
[----:B------:R-:W-:Y:S01]  /*1fd0*/  FFMA R9, R61, R0, R8 ;  /* 0x000000003d097223 */ /* 0x000fe20000000008 */
[-C--:B------:R-:W-:Y:S01]  /*1fe0*/  FMUL R60, R131, R126.reuse ;  /* 0x0000007e833c7220 */ /* 0x080fe20000400000 */
[----:B------:R-:W0:Y:S01]  /*1ff0*/  LDS.128 R52, [UR7+0x2a0] ;  /* 0x0002a007ff347984 */ /* 0x000e220008000c00 */
[----:B------:R-:W-:Y:S01]  /*2000*/  FMUL R59, R70, R126 ;  /* 0x0000007e463b7220 */ /* 0x000fe20000400000 */
[----:B------:R-:W-:Y:S01]  /*2010*/  FFMA R9, R56, R24, R9 ;  /* 0x0000001838097223 */ /* 0x000fe20000000009 */
[-C--:B------:R-:W-:Y:S01]  /*2020*/  FMUL R58, R76, R126.reuse ;  /* 0x0000007e4c3a7220 */ /* 0x080fe20000400000 */
[----:B------:R-:W-:Y:S01]  /*2030*/  FMUL R67, R71, R126 ;  /* 0x0000007e47437220 */ /* 0x000fe20000400000 */
[----:B-1----:R-:W-:Y:S01]  /*2040*/  FFMA R65, R115, R4, R38 ;  /* 0x0000000473417223 */ /* 0x002fe20000000026 */
[----:B------:R-:W-:Y:S01]  /*2050*/  FFMA R4, R60, R19, R9 ;  /* 0x000000133c047223 */ /* 0x000fe20000000009 */
[----:B------:R-:W-:Y:S01]  /*2060*/  FFMA R9, R123, R48, RZ ;  /* 0x000000307b097223 */ /* 0x000fe200000000ff */
[----:B------:R-:W1:Y:S01]  /*2070*/  LDS.128 R36, [UR7+0x140] ;  /* 0x00014007ff247984 */ /* 0x000e620008000c00 */
[----:B------:R-:W-:Y:S01]  /*2080*/  FFMA R5, R116, R5, R65 ;  /* 0x0000000574057223 */ /* 0x000fe20000000041 */
[----:B------:R-:W-:Y:S01]  /*2090*/  FFMA R11, R59, R20, R4 ;  /* 0x000000143b0b7223 */ /* 0x000fe20000000004 */
[----:B------:R-:W-:Y:S01]  /*20a0*/  FMUL R65, R77, R126 ;  /* 0x0000007e4d417220 */ /* 0x000fe20000400000 */
[----:B------:R-:W-:Y:S01]  /*20b0*/  FFMA R9, R124, R49, R9 ;  /* 0x000000317c097223 */ /* 0x000fe20000000009 */
[----:B------:R-:W-:Y:S01]  /*20c0*/  FFMA R79, -R129, R66, R79 ;  /* 0x00000042814f7223 */ /* 0x000fe2000000014f */
[----:B------:R-:W-:Y:S01]  /*20d0*/  FFMA R4, R58, R3, R11 ;  /* 0x000000033a047223 */ /* 0x000fe2000000000b */
[----:B------:R-:W-:Y:S01]  /*20e0*/  FFMA R6, R114, R6, R5 ;  /* 0x0000000672067223 */ /* 0x000fe20000000005 */
[----:B------:R-:W-:Y:S01]  /*20f0*/  FFMA R50, R122, R50, R9 ;  /* 0x000000327a327223 */ /* 0x000fe20000000009 */
[----:B------:R-:W-:Y:S01]  /*2100*/  FMUL R66, R68, R126 ;  /* 0x0000007e44427220 */ /* 0x000fe20000400000 */
[----:B------:R-:W-:Y:S01]  /*2110*/  FFMA R4, R65, R21, R4 ;  /* 0x0000001541047223 */ /* 0x000fe20000000004 */
[----:B------:R-:W4:Y:S01]  /*2120*/  LDS.128 R8, [UR7+0x2b0] ;  /* 0x0002b007ff087984 */ /* 0x000f220008000c00 */
[----:B------:R-:W-:Y:S01]  /*2130*/  FFMA R50, R121, R51, R50 ;  /* 0x0000003379327223 */ /* 0x000fe20000000032 */
[----:B------:R-:W-:Y:S01]  /*2140*/  FFMA R6, R113, R7, R6 ;  /* 0x0000000771067223 */ /* 0x000fe20000000006 */
[----:B------:R-:W-:Y:S01]  /*2150*/  FFMA R49, R67, R16, R4 ;  /* 0x0000001043317223 */ /* 0x000fe20000000004 */
[-C--:B------:R-:W-:Y:S01]  /*2160*/  FMUL R68, R140, R126.reuse ;  /* 0x0000007e8c447220 */ /* 0x080fe20000400000 */
[----:B------:R-:W-:Y:S01]  /*2170*/  FMUL R70, R139, R126 ;  /* 0x0000007e8b467220 */ /* 0x000fe20000400000 */
[----:B--2---:R-:W-:Y:S01]  /*2180*/  FFMA R5, R119, R44, R50 ;  /* 0x0000002c77057223 */ /* 0x004fe20000000032 */
[----:B------:R-:W-:Y:S01]  /*2190*/  FFMA R49, R66, R17, R49 ;  /* 0x0000001142317223 */ /* 0x000fe20000000031 */
[-C--:B------:R-:W-:Y:S01]  /*21a0*/  FMUL R72, R72, R126.reuse ;  /* 0x0000007e48487220 */ /* 0x080fe20000400000 */
[----:B------:R-:W-:Y:S01]  /*21b0*/  FMUL R69, R69, R126 ;  /* 0x0000007e45457220 */ /* 0x000fe20000400000 */
[----:B---3--:R-:W-:Y:S01]  /*21c0*/  FFMA R6, R109, R32, R6 ;  /* 0x000000206d067223 */ /* 0x008fe20000000006 */
[----:B------:R-:W-:Y:S01]  /*21d0*/  FFMA R49, R68, R15, R49 ;  /* 0x0000000f44317223 */ /* 0x000fe20000000031 */
[----:B------:R-:W-:Y:S01]  /*21e0*/  FFMA R5, R120, R45, R5 ;  /* 0x0000002d78057223 */ /* 0x000fe20000000005 */
[----:B------:R-:W-:Y:S01]  /*21f0*/  FMUL R71, R138, R126 ;  /* 0x0000007e8a477220 */ /* 0x000fe20000400000 */
[----:B------:R-:W-:Y:S01]  /*2200*/  FFMA R45, R111, R33, R6 ;  /* 0x000000216f2d7223 */ /* 0x000fe20000000006 */
[----:B------:R-:W-:Y:S01]  /*2210*/  FFMA R33, R70, R18, R49 ;  /* 0x0000001246217223 */ /* 0x000fe20000000031 */
[----:B------:R-:W-:Y:S01]  /*2220*/  FFMA R46, R118, R46, R5 ;  /* 0x0000002e762e7223 */ /* 0x000fe20000000005 */
[----:B------:R-:W2:Y:S01]  /*2230*/  LDS.128 R48, [UR7+0x2c0] ;  /* 0x0002c007ff307984 */ /* 0x000ea20008000c00 */
[----:B------:R-:W-:Y:S01]  /*2240*/  FFMA R45, R112, R34, R45 ;  /* 0x00000022702d7223 */ /* 0x000fe2000000002d */
[----:B------:R-:W-:Y:S01]  /*2250*/  FFMA R32, R72, R13, R33 ;  /* 0x0000000d48207223 */ /* 0x000fe20000000021 */
[----:B------:R-:W-:Y:S01]  /*2260*/  FFMA R46, R117, R47, R46 ;  /* 0x0000002f752e7223 */ /* 0x000fe2000000002e */
[----:B------:R-:W3:Y:S01]  /*2270*/  LDS.128 R4, [UR7+0x150] ;  /* 0x00015007ff047984 */ /* 0x000ee20008000c00 */
[----:B------:R-:W-:Y:S01]  /*2280*/  FMUL R73, R73, R126 ;  /* 0x0000007e49497220 */ /* 0x000fe20000400000 */
[----:B------:R-:W-:Y:S01]  /*2290*/  FFMA R32, R69, R14, R32 ;  /* 0x0000000e45207223 */ /* 0x000fe20000000020 */
[----:B0-----:R-:W-:Y:S01]  /*22a0*/  FFMA R33, R115, R52, R46 ;  /* 0x0000003473217223 */ /* 0x001fe2000000002e */
[----:B------:R-:W-:Y:S01]  /*22b0*/  FFMA R35, R110, R35, R45 ;  /* 0x000000236e237223 */ /* 0x000fe2000000002d */
[----:B------:R-:W-:Y:S01]  /*22c0*/  FMUL R75, R75, R126 ;  /* 0x0000007e4b4b7220 */ /* 0x000fe20000400000 */
[----:B------:R-:W-:Y:S01]  /*22d0*/  FFMA R32, R71, R29, R32 ;  /* 0x0000001d47207223 */ /* 0x000fe20000000020 */
[----:B------:R-:W-:Y:S01]  /*22e0*/  FFMA R33, R116, R53, R33 ;  /* 0x0000003574217223 */ /* 0x000fe20000000021 */
[----:B-1----:R-:W-:Y:S01]  /*22f0*/  FFMA R36, R80, R36, R35 ;  /* 0x0000002450247223 */ /* 0x002fe20000000023 */
[----:B------:R-:W-:Y:S01]  /*2300*/  FMUL R74, R74, R126 ;  /* 0x0000007e4a4a7220 */ /* 0x000fe20000400000 */
[----:B------:R-:W-:Y:S01]  /*2310*/  FFMA R44, R73, R30, R32 ;  /* 0x0000001e492c7223 */ /* 0x000fe20000000020 */
[----:B------:R-:W-:Y:S01]  /*2320*/  FFMA R54, R114, R54, R33 ;  /* 0x0000003672367223 */ /* 0x000fe20000000021 */
[----:B------:R-:W-:Y:S01]  /*2330*/  FFMA R37, R81, R37, R36 ;  /* 0x0000002551257223 */ /* 0x000fe20000000024 */
[-C--:B------:R-:W-:Y:S01]  /*2340*/  FMUL R77, R145, R126.reuse ;  /* 0x0000007e914d7220 */ /* 0x080fe20000400000 */
[----:B------:R-:W-:Y:S01]  /*2350*/  FFMA R45, R75, R31, R44 ;  /* 0x0000001f4b2d7223 */ /* 0x000fe2000000002c */
[----:B------:R-:W-:Y:S01]  /*2360*/  FFMA R54, R113, R55, R54 ;  /* 0x0000003771367223 */ /* 0x000fe20000000036 */
[----:B------:R-:W0:Y:S01]  /*2370*/  LDS.128 R32, [UR7+0x2d0] ;  /* 0x0002d007ff207984 */ /* 0x000e220008000c00 */
[----:B------:R-:W-:Y:S01]  /*2380*/  FMUL R76, R137, R126 ;  /* 0x0000007e894c7220 */ /* 0x000fe20000400000 */
[----:B------:R-:W-:Y:S01]  /*2390*/  FFMA R36, R74, R100, R45 ;  /* 0x000000644a247223 */ /* 0x000fe2000000002d */
[----:B----4-:R-:W-:Y:S01]  /*23a0*/  FFMA R8, R109, R8, R54 ;  /* 0x000000086d087223 */ /* 0x010fe20000000036 */
[----:B------:R-:W1:Y:S01]  /*23b0*/  LDS.128 R44, [UR7+0x160] ;  /* 0x00016007ff2c7984 */ /* 0x000e620008000c00 */
[----:B------:R-:W-:Y:S01]  /*23c0*/  FMUL R79, R79, R126 ;  /* 0x0000007e4f4f7220 */ /* 0x000fe20000400000 */
[----:B------:R-:W-:Y:S01]  /*23d0*/  FFMA R53, R77, R101, R36 ;  /* 0x000000654d357223 */ /* 0x000fe20000000024 */
[----:B------:R-:W-:Y:S01]  /*23e0*/  FFMA R9, R111, R9, R8 ;  /* 0x000000096f097223 */ /* 0x000fe20000000008 */
[----:B------:R-:W-:Y:S01]  /*23f0*/  FFMA R38, R82, R38, R37 ;  /* 0x0000002652267223 */ /* 0x000fe20000000025 */
[----:B------:R-:W-:Y:S01]  /*2400*/  FMUL R78, R78, R126 ;  /* 0x0000007e4e4e7220 */ /* 0x000fe20000400000 */
[----:B------:R-:W-:Y:S01]  /*2410*/  FFMA R8, R76, R102, R53 ;  /* 0x000000664c087223 */ /* 0x000fe20000000035 */
[----:B------:R-:W-:Y:S01]  /*2420*/  FFMA R9, R112, R10, R9 ;  /* 0x0000000a70097223 */ /* 0x000fe20000000009 */
[C---:B------:R-:W-:Y:S01]  /*2430*/  FFMA R148, -R129.reuse, R41, R148 ;  /* 0x0000002981947223 */ /* 0x040fe20000000194 */
[----:B------:R-:W-:Y:S01]  /*2440*/  FFMA R147, -R129, R43, R132 ;  /* 0x0000002b81937223 */ /* 0x000fe20000000184 */
[----:B------:R-:W-:Y:S01]  /*2450*/  FFMA R37, R79, R103, R8 ;  /* 0x000000674f257223 */ /* 0x000fe20000000008 */
[----:B------:R-:W-:Y:S01]  /*2460*/  FMUL R129, R144, R126 ;  /* 0x0000007e90817220 */ /* 0x000fe20000400000 */
[----:B------:R-:W-:Y:S01]  /*2470*/  FFMA R9, R110, R11, R9 ;  /* 0x0000000b6e097223 */ /* 0x000fe20000000009 */
[----:B------:R-:W-:Y:S01]  /*2480*/  FFMA R39, R83, R39, R38 ;  /* 0x0000002753277223 */ /* 0x000fe20000000026 */
[----:B------:R-:W-:Y:S01]  /*2490*/  FFMA R8, R78, R104, R37 ;  /* 0x000000684e087223 */ /* 0x000fe20000000025 */
[----:B------:R-:W-:Y:S01]  /*24a0*/  FMUL R133, R143, R126 ;  /* 0x0000007e8f857220 */ /* 0x000fe20000400000 */
[----:B------:R-:W4:Y:S01]  /*24b0*/  LDS.128 R52, [UR7+0x2e0] ;  /* 0x0002e007ff347984 */ /* 0x000f220008000c00 */
[----:B--2---:R-:W-:Y:S01]  /*24c0*/  FFMA R48, R80, R48, R9 ;  /* 0x0000003050307223 */ /* 0x004fe20000000009 */
[----:B------:R-:W-:Y:S01]  /*24d0*/  FFMA R36, R129, R105, R8 ;  /* 0x0000006981247223 */ /* 0x000fe20000000008 */
[----:B------:R-:W-:Y:S01]  /*24e0*/  FMUL R132, R136, R126 ;  /* 0x0000007e88847220 */ /* 0x000fe20000400000 */
[----:B---3--:R-:W-:Y:S01]  /*24f0*/  FFMA R4, R84, R4, R39 ;  /* 0x0000000454047223 */ /* 0x008fe20000000027 */
[----:B------:R-:W2:Y:S01]  /*2500*/  LDS.128 R8, [UR7+0x170] ;  /* 0x00017007ff087984 */ /* 0x000ea20008000c00 */
[----:B------:R-:W-:Y:S01]  /*2510*/  FFMA R37, R133, R106, R36 ;  /* 0x0000006a85257223 */ /* 0x000fe20000000024 */
[----:B------:R-:W-:Y:S01]  /*2520*/  FFMA R49, R81, R49, R48 ;  /* 0x0000003151317223 */ /* 0x000fe20000000030 */
[----:B------:R-:W-:Y:S01]  /*2530*/  FFMA R5, R85, R5, R4 ;  /* 0x0000000555057223 */ /* 0x000fe20000000004 */
[----:B------:R-:W-:Y:S01]  /*2540*/  FMUL R135, R142, R126 ;  /* 0x0000007e8e877220 */ /* 0x000fe20000400000 */
[----:B------:R-:W-:Y:S01]  /*2550*/  FFMA R4, R132, R107, R37 ;  /* 0x0000006b84047223 */ /* 0x000fe20000000025 */
[----:B------:R-:W-:Y:S01]  /*2560*/  FFMA R50, R82, R50, R49 ;  /* 0x0000003252327223 */ /* 0x000fe20000000031 */
[-C--:B------:R-:W-:Y:S01]  /*2570*/  FMUL R134, R149, R126.reuse ;  /* 0x0000007e95867220 */ /* 0x080fe20000400000 */
[----:B------:R-:W-:Y:S01]  /*2580*/  FMUL R138, R148, R126 ;  /* 0x0000007e948a7220 */ /* 0x000fe20000400000 */
[----:B------:R-:W-:Y:S01]  /*2590*/  FFMA R49, R135, R108, R4 ;  /* 0x0000006c87317223 */ /* 0x000fe20000000004 */
[----:B------:R-:W-:Y:S01]  /*25a0*/  FFMA R51, R83, R51, R50 ;  /* 0x0000003353337223 */ /* 0x000fe20000000032 */
[----:B------:R-:W-:Y:S01]  /*25b0*/  FFMA R6, R86, R6, R5 ;  /* 0x0000000656067223 */ /* 0x000fe20000000005 */
[----:B------:R-:W-:Y:S01]  /*25c0*/  FMUL R139, R146, R126 ;  /* 0x0000007e928b7220 */ /* 0x000fe20000400000 */
[----:B------:R-:W-:Y:S01]  /*25d0*/  FFMA R49, R134, R96, R49 ;  /* 0x0000006086317223 */ /* 0x000fe20000000031 */
[----:B------:R-:W-:Y:S01]  /*25e0*/  FMUL R126, R147, R126 ;  /* 0x0000007e937e7220 */ /* 0x000fe20000400000 */
[----:B0-----:R-:W-:Y:S01]  /*25f0*/  FFMA R32, R84, R32, R51 ;  /* 0x0000002054207223 */ /* 0x001fe20000000033 */
[----:B------:R-:W-:Y:S01]  /*2600*/  FFMA R7, R87, R7, R6 ;  /* 0x0000000757077223 */ /* 0x000fe20000000006 */
[----:B------:R-:W-:Y:S01]  /*2610*/  FFMA R4, R138, R97, R49 ;  /* 0x000000618a047223 */ /* 0x000fe20000000031 */
[----:B------:R-:W0:Y:S01]  /*2620*/  LDS.128 R36, [UR7+0x2f0] ;  /* 0x0002f007ff247984 */ /* 0x000e220008000c00 */
[----:B------:R-:W-:Y:S01]  /*2630*/  FFMA R33, R85, R33, R32 ;  /* 0x0000002155217223 */ /* 0x000fe20000000020 */
[----:B-1----:R-:W-:Y:S01]  /*2640*/  FFMA R44, R88, R44, R7 ;  /* 0x0000002c582c7223 */ /* 0x002fe20000000007 */
[----:B------:R-:W-:Y:S01]  /*2650*/  FFMA R5, R139, R98, R4 ;  /* 0x000000628b057223 */ /* 0x000fe20000000004 */
[----:B------:R-:W-:Y:S01]  /*2660*/  FFMA R130, R40, R96, R130 ;  /* 0x0000006028827223 */ /* 0x000fe20000000082 */
[----:B------:R-:W-:Y:S01]  /*2670*/  FFMA R34, R86, R34, R33 ;  /* 0x0000002256227223 */ /* 0x000fe20000000021 */
[----:B------:R-:W-:Y:S01]  /*2680*/  FFMA R45, R89, R45, R44 ;  /* 0x0000002d592d7223 */ /* 0x000fe2000000002c */
[----:B------:R-:W-:Y:S01]  /*2690*/  FFMA R6, R126, R99, R5 ;  /* 0x000000637e067223 */ /* 0x000fe20000000005 */
[----:B------:R-:W1:Y:S01]  /*26a0*/  LDC.64 R32, c[0x0][0x3e8] ;  /* 0x0000fa00ff207b82 */ /* 0x000e620000000a00 */
[----:B------:R-:W-:Y:S01]  /*26b0*/  FFMA R35, R87, R35, R34 ;  /* 0x0000002357237223 */ /* 0x000fe20000000022 */
[----:B------:R-:W-:Y:S01]  /*26c0*/  FFMA R46, R90, R46, R45 ;  /* 0x0000002e5a2e7223 */ /* 0x000fe2000000002d */
[----:B------:R-:W-:Y:S01]  /*26d0*/  FMUL R7, R6, -0.60653066635131835938 ;  /* 0xbf1b459806077820 */ /* 0x000fe20000400000 */
[----:B------:R-:W-:Y:S01]  /*26e0*/  FFMA R41, R97, R41, R130 ;  /* 0x0000002961297223 */ /* 0x000fe20000000082 */
[----:B------:R-:W3:Y:S01]  /*26f0*/  S2R R144, SR_TID.X ;  /* 0x0000000000907919 */ /* 0x000ee20000002100 */
[----:B------:R-:W-:Y:S01]  /*2700*/  FFMA R47, R91, R47, R46 ;  /* 0x0000002f5b2f7223 */ /* 0x000fe2000000002e */
[----:B------:R-:W-:Y:S01]  /*2710*/  FMUL R34, R26, R7 ;  /* 0x000000071a227220 */ /* 0x000fe20000400000 */
[----:B------:R-:W5:Y:S01]  /*2720*/  LDC.64 R4, c[0x0][0x3e0] ;  /* 0x0000f800ff047b82 */ /* 0x000f620000000a00 */
[----:B----4-:R-:W-:Y:S01]  /*2730*/  FFMA R52, R88, R52, R35 ;  /* 0x0000003458347223 */ /* 0x010fe20000000023 */
[----:B------:R-:W-:Y:S01]  /*2740*/  FFMA R42, R98, R42, R41 ;  /* 0x0000002a622a7223 */ /* 0x000fe20000000029 */
[----:B------:R-:W-:Y:S01]  /*2750*/  FMUL R40, R34, R127 ;  /* 0x0000007f22287220 */ /* 0x000fe20000400000 */
[----:B------:R-:W-:Y:S01]  /*2760*/  FADD R127, -R127, 1 ;  /* 0x3f8000007f7f7421 */ /* 0x000fe20000000100 */
[----:B------:R-:W-:Y:S01]  /*2770*/  FFMA R53, R89, R53, R52 ;  /* 0x0000003559357223 */ /* 0x000fe20000000034 */
[----:B--2---:R-:W-:Y:S01]  /*2780*/  FFMA R8, R92, R8, R47 ;  /* 0x000000085c087223 */ /* 0x004fe2000000002f */
[----:B------:R-:W-:Y:S01]  /*2790*/  FFMA R43, R99, R43, R42 ;  /* 0x0000002b632b7223 */ /* 0x000fe2000000002a */
[----:B------:R-:W2:Y:S01]  /*27a0*/  LDC.64 R6, c[0x0][0x3f0] ;  /* 0x0000fc00ff067b82 */ /* 0x000ea20000000a00 */
[----:B------:R-:W-:Y:S01]  /*27b0*/  FMUL R40, R40, R127 ;  /* 0x0000007f28287220 */ /* 0x000fe20000400000 */
[----:B------:R-:W-:Y:S01]  /*27c0*/  FFMA R9, R93, R9, R8 ;  /* 0x000000095d097223 */ /* 0x000fe20000000008 */
[----:B------:R-:W-:-:S03]  /*27d0*/  FFMA R54, R90, R54, R53 ;  /* 0x000000365a367223 */ /* 0x000fc60000000035 */
[----:B------:R-:W-:Y:S01]  /*27e0*/  FFMA R10, R94, R10, R9 ;  /* 0x0000000a5e0a7223 */ /* 0x000fe20000000009 */
[----:B------:R-:W-:Y:S01]  /*27f0*/  F2FP.BF16.F32.PACK_AB R40, R141, R40 ;  /* 0x000000288d28723e */ /* 0x000fe200000010ff */
[----:B------:R-:W4:Y:S01]  /*2800*/  LDC.64 R34, c[0x0][0x400] ;  /* 0x00010000ff227b82 */ /* 0x000f220000000a00 */
[----:B-1----:R-:W-:-:S04]  /*2810*/  IMAD.WIDE R32, R28, 0x2, R32 ;  /* 0x000000021c207825 */ /* 0x002fc800078e0220 */
[----:B------:R-:W-:Y:S01]  /*2820*/  FFMA R10, R95, R11, R10 ;  /* 0x0000000b5f0a7223 */ /* 0x000fe2000000000a */
[----:B------:R-:W-:Y:S01]  /*2830*/  PRMT R41, R40, 0x7632, R41 ;  /* 0x0000763228297816 */ /* 0x000fe20000000029 */
[----:B------:R-:W-:-:S03]  /*2840*/  FFMA R55, R91, R55, R54 ;  /* 0x000000375b377223 */ /* 0x000fc60000000036 */
[----:B------:R-:W-:Y:S01]  /*2850*/  F2FP.BF16.F32.PACK_AB R10, R43, R10 ;  /* 0x0000000a2b0a723e */ /* 0x000fe200000010ff */
[----:B-----5:R-:W-:-:S04]  /*2860*/  IMAD.WIDE R4, R28, 0x2, R4 ;  /* 0x000000021c047825 */ /* 0x020fc800078e0204 */
[----:B0-----:R-:W-:Y:S01]  /*2870*/  FFMA R36, R92, R36, R55 ;  /* 0x000000245c247223 */ /* 0x001fe20000000037 */
[C---:B------:R-:W-:Y:S02]  /*2880*/  PRMT R48, R10.reuse, 0x7610, R48 ;  /* 0x000076100a307816 */ /* 0x040fe40000000030 */
[----:B------:R-:W-:Y:S01]  /*2890*/  PRMT R50, R10, 0x7632, R50 ;  /* 0x000076320a327816 */ /* 0x000fe20000000032 */
[----:B------:R-:W-:Y:S01]  /*28a0*/  STG.E.U16 desc[UR14][R4.64], R40 ;  /* 0x0000002804007986 */ /* 0x000fe2000c10150e */
[----:B------:R-:W-:Y:S01]  /*28b0*/  FFMA R37, R93, R37, R36 ;  /* 0x000000255d257223 */ /* 0x000fe20000000024 */
[----:B--2---:R-:W-:Y:S01]  /*28c0*/  IMAD.WIDE R6, R28, 0x2, R6 ;  /* 0x000000021c067825 */ /* 0x004fe200078e0206 */
[----:B---3--:R-:W-:Y:S01]  /*28d0*/  LEA R49, R144, UR5, 0x2 ;  /* 0x0000000590317c11 */ /* 0x008fe2000f8e10ff */
[----:B------:R-:W-:Y:S02]  /*28e0*/  STG.E.U16 desc[UR14][R32.64], R41 ;  /* 0x0000002920007986 */ /* 0x000fe4000c10150e */
[----:B------:R-:W-:-:S02]  /*28f0*/  FFMA R38, R94, R38, R37 ;  /* 0x000000265e267223 */ /* 0x000fc40000000025 */
[----:B------:R-:W-:Y:S02]  /*2900*/  STG.E.U16 desc[UR14][R6.64], R48 ;  /* 0x0000003006007986 */ /* 0x000fe4000c10150e */
[----:B------:R-:W-:Y:S01]  /*2910*/  FFMA R52, R95, R39, R38 ;  /* 0x000000275f347223 */ /* 0x000fe20000000026 */
[----:B----4-:R-:W-:-:S05]  /*2920*/  IMAD.WIDE R34, R28, 0x2, R34 ;  /* 0x000000021c227825 */ /* 0x010fca00078e0222 */
[----:B------:R-:W-:Y:S01]  /*2930*/  STG.E.U16 desc[UR14][R34.64], R50 ;  /* 0x0000003222007986 */ /* 0x000fe2000c10150e */
[----:B------:R-:W-:Y:S06]  /*2940*/  BAR.SYNC.DEFER_BLOCKING 0x0 ;  /* 0x0000000000007b1d */ /* 0x000fec0000010000 */
[----:B------:R-:W-:Y:S02]  /*2950*/  STS [R49], R52 ;  /* 0x0000003431007388 */ /* 0x000fe40000000800 */
[----:B------:R-:W-:Y:S06]  /*2960*/  BAR.SYNC.DEFER_BLOCKING 0x0 ;  /* 0x0000000000007b1d */ /* 0x000fec0000010000 */
[----:B------:R-:W0:Y:S04]  /*2970*/  LDS.128 R44, [UR7+0x200] ;  /* 0x00020007ff2c7984 */ /* 0x000e280008000c00 */
[----:B------:R-:W1:Y:S04]  /*2980*/  LDS.128 R4, [UR7+0x80] ;  /* 0x00008007ff047984 */ /* 0x000e680008000c00 */
[----:B------:R-:W2:Y:S04]  /*2990*/  LDS.128 R8, [UR7+0x400] ;  /* 0x00040007ff087984 */ /* 0x000ea80008000c00 */
[----:B------:R-:W3:Y:S04]  /*29a0*/  LDS.128 R32, [UR7+0x210] ;  /* 0x00021007ff207984 */ /* 0x000ee80008000c00 */
[----:B------:R-:W4:Y:S04]  /*29b0*/  LDS.128 R36, [UR7+0x90] ;  /* 0x00009007ff247984 */ /* 0x000f280008000c00 */
[----:B------:R-:W5:Y:S01]  /*29c0*/  LDS.128 R40, [UR7+0x410] ;  /* 0x00041007ff287984 */ /* 0x000f620008000c00 */
[C---:B0-----:R-:W-:Y:S01]  /*29d0*/  FMUL R44, R52.reuse, R44 ;  /* 0x0000002c342c7220 */ /* 0x041fe20000400000 */
[C---:B------:R-:W-:Y:S01]  /*29e0*/  FMUL R45, R52.reuse, R45 ;  /* 0x0000002d342d7220 */ /* 0x040fe20000400000 */
[C---:B------:R-:W-:Y:S01]  /*29f0*/  FMUL R51, R52.reuse, R46 ;  /* 0x0000002e34337220 */ /* 0x040fe20000400000 */
[----:B------:R-:W-:Y:S01]  /*2a00*/  FMUL R54, R52, R47 ;  /* 0x0000002f34367220 */ /* 0x000fe20000400000 */
[----:B-1----:R-:W-:Y:S01]  /*2a10*/  FFMA R123, R123, R4, R44 ;  /* 0x000000047b7b7223 */ /* 0x002fe2000000002c */
[----:B------:R-:W-:Y:S01]  /*2a20*/  FFMA R124, R124, R5, R45 ;  /* 0x000000057c7c7223 */ /* 0x000fe2000000002d */
[----:B------:R-:W-:Y:S01]  /*2a30*/  FFMA R122, R122, R6, R51 ;  /* 0x000000067a7a7223 */ /* 0x000fe20000000033 */
[----:B------:R-:W0:Y:S01]  /*2a40*/  LDS.128 R44, [UR7+0x220] ;  /* 0x00022007ff2c7984 */ /* 0x000e220008000c00 */
[-C--:B--2---:R-:W-:Y:S01]  /*2a50*/  FMUL R5, R12, R8.reuse ;  /* 0x000000080c057220 */ /* 0x084fe20000400000 */
[----:B------:R-:W-:Y:S01]  /*2a60*/  FFMA R121, R121, R7, R54 ;  /* 0x0000000779797223 */ /* 0x000fe20000000036 */
[----:B------:R-:W-:Y:S01]  /*2a70*/  FFMA R53, R57, R8, RZ ;  /* 0x0000000839357223 */ /* 0x000fe200000000ff */
[----:B------:R-:W1:Y:S01]  /*2a80*/  LDS.128 R48, [UR7+0xa0] ;  /* 0x0000a007ff307984 */ /* 0x000e620008000c00 */
[----:B------:R-:W-:Y:S01]  /*2a90*/  FFMA R2, R26, R2, R5 ;  /* 0x000000021a027223 */ /* 0x000fe20000000005 */
[-C--:B------:R-:W-:Y:S01]  /*2aa0*/  FMUL R55, R12, R10.reuse ;  /* 0x0000000a0c377220 */ /* 0x080fe20000400000 */
[-C--:B------:R-:W-:Y:S01]  /*2ab0*/  FFMA R8, R64, R9.reuse, R53 ;  /* 0x0000000940087223 */ /* 0x080fe20000000035 */
[----:B------:R-:W2:Y:S01]  /*2ac0*/  LDS.128 R4, [UR7+0x420] ;  /* 0x00042007ff047984 */ /* 0x000ea20008000c00 */
[C---:B------:R-:W-:Y:S01]  /*2ad0*/  FMUL R53, R12.reuse, R9 ;  /* 0x000000090c357220 */ /* 0x040fe20000400000 */
[----:B------:R-:W-:Y:S01]  /*2ae0*/  FMUL R54, R12, R11 ;  /* 0x0000000b0c367220 */ /* 0x000fe20000400000 */
[----:B------:R-:W-:Y:S01]  /*2af0*/  FFMA R9, R63, R10, R8 ;  /* 0x0000000a3f097223 */ /* 0x000fe20000000008 */
[----:B------:R-:W-:Y:S01]  /*2b00*/  FFMA R140, R26, R22, R55 ;  /* 0x000000161a8c7223 */ /* 0x000fe20000000037 */
[C---:B---3--:R-:W-:Y:S01]  /*2b10*/  FMUL R32, R52.reuse, R32 ;  /* 0x0000002034207220 */ /* 0x048fe20000400000 */
[----:B------:R-:W-:Y:S01]  /*2b20*/  FMUL R33, R52, R33 ;  /* 0x0000002134217220 */ /* 0x000fe20000400000 */
[----:B------:R-:W-:Y:S01]  /*2b30*/  FFMA R22, R62, R11, R9 ;  /* 0x0000000b3e167223 */ /* 0x000fe20000000009 */
[----:B------:R-:W-:Y:S01]  /*2b40*/  FFMA R141, R26, R23, R54 ;  /* 0x000000171a8d7223 */ /* 0x000fe20000000036 */
[----:B------:R-:W3:Y:S01]  /*2b50*/  LDS.128 R8, [UR7+0x230] ;  /* 0x00023007ff087984 */ /* 0x000ee20008000c00 */
[C---:B------:R-:W-:Y:S01]  /*2b60*/  FMUL R23, R52.reuse, R34 ;  /* 0x0000002234177220 */ /* 0x040fe20000400000 */
[----:B------:R-:W-:Y:S01]  /*2b70*/  FMUL R54, R52, R35 ;  /* 0x0000002334367220 */ /* 0x000fe20000400000 */
[----:B----4-:R-:W-:Y:S01]  /*2b80*/  FFMA R119, R119, R36, R32 ;  /* 0x0000002477777223 */ /* 0x010fe20000000020 */
[----:B------:R-:W-:Y:S01]  /*2b90*/  FFMA R120, R120, R37, R33 ;  /* 0x0000002578787223 */ /* 0x000fe20000000021 */
[----:B------:R-:W-:Y:S01]  /*2ba0*/  FFMA R118, R118, R38, R23 ;  /* 0x0000002676767223 */ /* 0x000fe20000000017 */
[-C--:B-----5:R-:W-:Y:S01]  /*2bb0*/  FMUL R37, R12, R40.reuse ;  /* 0x000000280c257220 */ /* 0x0a0fe20000400000 */
[----:B------:R-:W4:Y:S01]  /*2bc0*/  LDS.128 R32, [UR7+0xb0] ;  /* 0x0000b007ff207984 */ /* 0x000f220008000c00 */
[----:B------:R-:W-:Y:S01]  /*2bd0*/  FFMA R23, R61, R40, R22 ;  /* 0x000000283d177223 */ /* 0x000fe20000000016 */
[----:B------:R-:W-:Y:S01]  /*2be0*/  FFMA R117, R117, R39, R54 ;  /* 0x0000002775757223 */ /* 0x000fe20000000036 */
[----:B------:R-:W-:Y:S01]  /*2bf0*/  FFMA R0, R26, R0, R37 ;  /* 0x000000001a007223 */ /* 0x000fe20000000025 */
[-C--:B------:R-:W-:Y:S01]  /*2c00*/  FMUL R22, R12, R42.reuse ;  /* 0x0000002a0c167220 */ /* 0x080fe20000400000 */
[-C--:B------:R-:W-:Y:S01]  /*2c10*/  FFMA R23, R56, R41.reuse, R23 ;  /* 0x0000002938177223 */ /* 0x080fe20000000017 */
[----:B------:R-:W5:Y:S01]  /*2c20*/  LDS.128 R36, [UR7+0x430] ;  /* 0x00043007ff247984 */ /* 0x000f620008000c00 */
[----:B------:R-:W-:Y:S01]  /*2c30*/  FMUL R41, R12, R41 ;  /* 0x000000290c297220 */ /* 0x000fe20000400000 */
[----:B------:R-:W-:Y:S01]  /*2c40*/  FFMA R25, R26, R25, R53 ;  /* 0x000000191a197223 */ /* 0x000fe20000000035 */
[----:B------:R-:W-:Y:S01]  /*2c50*/  FFMA R42, R60, R42, R23 ;  /* 0x0000002a3c2a7223 */ /* 0x000fe20000000017 */
[----:B------:R-:W-:Y:S01]  /*2c60*/  FFMA R147, R26, R19, R22 ;  /* 0x000000131a937223 */ /* 0x000fe20000000016 */
[-C--:B------:R-:W-:Y:S01]  /*2c70*/  FMUL R53, R12, R43.reuse ;  /* 0x0000002b0c357220 */ /* 0x080fe20000400000 */
[----:B------:R-:W-:Y:S01]  /*2c80*/  FFMA R24, R26, R24, R41 ;  /* 0x000000181a187223 */ /* 0x000fe20000000029 */
[----:B------:R-:W-:Y:S01]  /*2c90*/  FFMA R19, R59, R43, R42 ;  /* 0x0000002b3b137223 */ /* 0x000fe2000000002a */
[----:B------:R-:W-:Y:S01]  /*2ca0*/  MOV R54, R79 ;  /* 0x0000004f00367202 */ /* 0x000fe20000000f00 */
[----:B------:R-:W5:Y:S01]  /*2cb0*/  LDS.128 R40, [UR7+0x240] ;  /* 0x00024007ff287984 */ /* 0x000f620008000c00 */
[C---:B0-----:R-:W-:Y:S01]  /*2cc0*/  FMUL R44, R52.reuse, R44 ;  /* 0x0000002c342c7220 */ /* 0x041fe20000400000 */
[C---:B------:R-:W-:Y:S01]  /*2cd0*/  FMUL R45, R52.reuse, R45 ;  /* 0x0000002d342d7220 */ /* 0x040fe20000400000 */
[----:B------:R-:W-:Y:S01]  /*2ce0*/  FMUL R23, R52, R46 ;  /* 0x0000002e34177220 */ /* 0x000fe20000400000 */
[----:B------:R-:W-:Y:S01]  /*2cf0*/  FFMA R148, R26, R20, R53 ;  /* 0x000000141a947223 */ /* 0x000fe20000000035 */
[----:B------:R-:W-:Y:S01]  /*2d00*/  FMUL R20, R52, R47 ;  /* 0x0000002f34147220 */ /* 0x000fe20000400000 */
[----:B-1----:R-:W-:Y:S01]  /*2d10*/  FFMA R115, R115, R48, R44 ;  /* 0x0000003073737223 */ /* 0x002fe2000000002c */
[----:B------:R-:W-:Y:S01]  /*2d20*/  FFMA R116, R116, R49, R45 ;  /* 0x0000003174747223 */ /* 0x000fe2000000002d */
[----:B------:R-:W-:Y:S01]  /*2d30*/  FFMA R114, R114, R50, R23 ;  /* 0x0000003272727223 */ /* 0x000fe20000000017 */
[----:B------:R-:W0:Y:S01]  /*2d40*/  LDS.128 R44, [UR7+0xc0] ;  /* 0x0000c007ff2c7984 */ /* 0x000e220008000c00 */
[-C--:B--2---:R-:W-:Y:S01]  /*2d50*/  FMUL R23, R12, R4.reuse ;  /* 0x000000040c177220 */ /* 0x084fe20000400000 */
[----:B------:R-:W-:Y:S01]  /*2d60*/  FFMA R4, R58, R4, R19 ;  /* 0x000000043a047223 */ /* 0x000fe20000000013 */
[----:B------:R-:W-:Y:S01]  /*2d70*/  FFMA R113, R113, R51, R20 ;  /* 0x0000003371717223 */ /* 0x000fe20000000014 */
[CC--:B------:R-:W-:Y:S01]  /*2d80*/  FMUL R153, R12.reuse, R5.reuse ;  /* 0x000000050c997220 */ /* 0x0c0fe20000400000 */
[----:B------:R-:W1:Y:S01]  /*2d90*/  LDS.128 R48, [UR7+0x440] ;  /* 0x00044007ff307984 */ /* 0x000e620008000c00 */
[----:B------:R-:W-:Y:S01]  /*2da0*/  FFMA R4, R65, R5, R4 ;  /* 0x0000000541047223 */ /* 0x000fe20000000004 */
[C---:B------:R-:W-:Y:S01]  /*2db0*/  FMUL R20, R12.reuse, R7 ;  /* 0x000000070c147220 */ /* 0x040fe20000400000 */
[----:B------:R-:W-:Y:S01]  /*2dc0*/  FMUL R19, R12, R6 ;  /* 0x000000060c137220 */ /* 0x000fe20000400000 */
[----:B---3--:R-:W-:Y:S01]  /*2dd0*/  FMUL R8, R52, R8 ;  /* 0x0000000834087220 */ /* 0x008fe20000400000 */
[----:B------:R-:W-:Y:S01]  /*2de0*/  FFMA R5, R67, R6, R4 ;  /* 0x0000000643057223 */ /* 0x000fe20000000004 */
[----:B------:R-:W-:Y:S01]  /*2df0*/  FFMA R155, R26, R17, R20 ;  /* 0x000000111a9b7223 */ /* 0x000fe20000000014 */
[C---:B------:R-:W-:Y:S01]  /*2e00*/  FMUL R4, R52.reuse, R9 ;  /* 0x0000000934047220 */ /* 0x040fe20000400000 */
[----:B------:R-:W-:Y:S01]  /*2e10*/  FMUL R11, R52, R11 ;  /* 0x0000000b340b7220 */ /* 0x000fe20000400000 */
[----:B------:R-:W-:Y:S01]  /*2e20*/  FFMA R17, R66, R7, R5 ;  /* 0x0000000742117223 */ /* 0x000fe20000000005 */
[----:B------:R-:W-:Y:S01]  /*2e30*/  FMUL R5, R52, R10 ;  /* 0x0000000a34057220 */ /* 0x000fe20000400000 */
[----:B----4-:R-:W-:Y:S01]  /*2e40*/  FFMA R111, R111, R33, R4 ;  /* 0x000000216f6f7223 */ /* 0x010fe20000000004 */
[C---:B------:R-:W-:Y:S01]  /*2e50*/  FFMA R3, R26.reuse, R3, R23 ;  /* 0x000000031a037223 */ /* 0x040fe20000000017 */
[----:B------:R-:W-:Y:S01]  /*2e60*/  FFMA R153, R26, R21, R153 ;  /* 0x000000151a997223 */ /* 0x000fe20000000099 */
[----:B------:R-:W-:Y:S01]  /*2e70*/  FFMA R112, R112, R34, R5 ;  /* 0x0000002270707223 */ /* 0x000fe20000000005 */
[----:B------:R-:W-:Y:S01]  /*2e80*/  LDS.128 R20, [UR7+0x450] ;  /* 0x00045007ff147984 */ /* 0x000fe20008000c00 */
[----:B------:R-:W-:Y:S01]  /*2e90*/  FFMA R109, R109, R32, R8 ;  /* 0x000000206d6d7223 */ /* 0x000fe20000000008 */
[----:B------:R-:W-:Y:S01]  /*2ea0*/  FFMA R110, R110, R35, R11 ;  /* 0x000000236e6e7223 */ /* 0x000fe2000000000b */
[----:B-----5:R-:W-:Y:S01]  /*2eb0*/  FFMA R17, R68, R36, R17 ;  /* 0x0000002444117223 */ /* 0x020fe20000000011 */
[----:B------:R-:W2:Y:S01]  /*2ec0*/  LDS.128 R4, [UR7+0x250] ;  /* 0x00025007ff047984 */ /* 0x000ea20008000c00 */
[----:B------:R-:W-:Y:S01]  /*2ed0*/  FFMA R154, R26, R16, R19 ;  /* 0x000000101a9a7223 */ /* 0x000fe20000000013 */
[----:B------:R-:W-:Y:S01]  /*2ee0*/  FMUL R19, R12, R36 ;  /* 0x000000240c137220 */ /* 0x000fe20000400000 */
[----:B------:R-:W-:Y:S01]  /*2ef0*/  FFMA R17, R70, R37, R17 ;  /* 0x0000002546117223 */ /* 0x000fe20000000011 */
[----:B------:R-:W3:Y:S01]  /*2f00*/  LDS.128 R8, [UR7+0xd0] ;  /* 0x0000d007ff087984 */ /* 0x000ee20008000c00 */
[-C--:B------:R-:W-:Y:S01]  /*2f10*/  FMUL R16, R12, R38.reuse ;  /* 0x000000260c107220 */ /* 0x080fe20000400000 */
[----:B------:R-:W-:Y:S01]  /*2f20*/  FFMA R15, R26, R15, R19 ;  /* 0x0000000f1a0f7223 */ /* 0x000fe20000000013 */
[----:B------:R-:W-:Y:S01]  /*2f30*/  FFMA R38, R72, R38, R17 ;  /* 0x0000002648267223 */ /* 0x000fe20000000011 */
[----:B------:R-:W-:Y:S01]  /*2f40*/  FMUL R19, R12, R39 ;  /* 0x000000270c137220 */ /* 0x000fe20000400000 */
[----:B------:R-:W-:Y:S01]  /*2f50*/  FMUL R17, R52, R40 ;  /* 0x0000002834117220 */ /* 0x000fe20000400000 */
[----:B------:R-:W-:Y:S01]  /*2f60*/  FMUL R37, R12, R37 ;  /* 0x000000250c257220 */ /* 0x000fe20000400000 */
[----:B------:R-:W4:Y:S01]  /*2f70*/  LDS.128 R32, [UR7+0x460] ;  /* 0x00046007ff207984 */ /* 0x000f220008000c00 */
[C---:B------:R-:W-:Y:S01]  /*2f80*/  FFMA R13, R26.reuse, R13, R16 ;  /* 0x0000000d1a0d7223 */ /* 0x040fe20000000010 */
[C---:B------:R-:W-:Y:S01]  /*2f90*/  FFMA R14, R26.reuse, R14, R19 ;  /* 0x0000000e1a0e7223 */ /* 0x040fe20000000013 */
[----:B------:R-:W-:Y:S01]  /*2fa0*/  FFMA R159, R26, R18, R37 ;  /* 0x000000121a9f7223 */ /* 0x000fe20000000025 */
[----:B------:R-:W-:Y:S01]  /*2fb0*/  FFMA R38, R69, R39, R38 ;  /* 0x0000002745267223 */ /* 0x000fe20000000026 */
[----:B0-----:R-:W-:Y:S01]  /*2fc0*/  FFMA R136, R80, R44, R17 ;  /* 0x0000002c50887223 */ /* 0x001fe20000000011 */
[C---:B------:R-:W-:Y:S01]  /*2fd0*/  FMUL R130, R52.reuse, R41 ;  /* 0x0000002934827220 */ /* 0x040fe20000400000 */
[----:B------:R-:W0:Y:S01]  /*2fe0*/  LDS.128 R16, [UR7+0x260] ;  /* 0x00026007ff107984 */ /* 0x000e220008000c00 */
[C---:B------:R-:W-:Y:S01]  /*2ff0*/  FMUL R40, R52.reuse, R43 ;  /* 0x0000002b34287220 */ /* 0x040fe20000400000 */
[----:B------:R-:W-:Y:S01]  /*3000*/  FMUL R131, R52, R42 ;  /* 0x0000002a34837220 */ /* 0x000fe20000400000 */
[-C--:B-1----:R-:W-:Y:S01]  /*3010*/  FMUL R41, R12, R48.reuse ;  /* 0x000000300c297220 */ /* 0x082fe20000400000 */
[----:B------:R-:W-:Y:S01]  /*3020*/  FFMA R48, R71, R48, R38 ;  /* 0x0000003047307223 */ /* 0x000fe20000000026 */
[----:B------:R-:W-:Y:S01]  /*3030*/  FFMA R137, R83, R47, R40 ;  /* 0x0000002f53897223 */ /* 0x000fe20000000028 */
[----:B------:R-:W1:Y:S01]  /*3040*/  LDS.128 R36, [UR7+0xe0] ;  /* 0x0000e007ff247984 */ /* 0x000e620008000c00 */
[----:B------:R-:W-:Y:S01]  /*3050*/  FFMA R29, R26, R29, R41 ;  /* 0x0000001d1a1d7223 */ /* 0x000fe20000000029 */
[----:B------:R-:W-:Y:S01]  /*3060*/  FFMA R48, R73, R49, R48 ;  /* 0x0000003149307223 */ /* 0x000fe20000000030 */
[CC--:B------:R-:W-:Y:S01]  /*3070*/  FMUL R40, R12.reuse, R50.reuse ;  /* 0x000000320c287220 */ /* 0x0c0fe20000400000 */
[----:B------:R-:W-:Y:S01]  /*3080*/  FMUL R43, R12, R51 ;  /* 0x000000330c2b7220 */ /* 0x000fe20000400000 */
[----:B------:R-:W-:Y:S01]  /*3090*/  FFMA R130, R81, R45, R130 ;  /* 0x0000002d51827223 */ /* 0x000fe20000000082 */
[----:B------:R-:W-:Y:S01]  /*30a0*/  FFMA R41, R75, R50, R48 ;  /* 0x000000324b297223 */ /* 0x000fe20000000030 */
[C---:B------:R-:W-:Y:S01]  /*30b0*/  FFMA R31, R26.reuse, R31, R40 ;  /* 0x0000001f1a1f7223 */ /* 0x040fe20000000028 */
[----:B------:R-:W-:Y:S01]  /*30c0*/  FFMA R100, R26, R100, R43 ;  /* 0x000000641a647223 */ /* 0x000fe2000000002b */
[----:B------:R-:W-:Y:S01]  /*30d0*/  FMUL R49, R12, R49 ;  /* 0x000000310c317220 */ /* 0x000fe20000400000 */
[----:B------:R-:W-:Y:S01]  /*30e0*/  FFMA R44, R74, R51, R41 ;  /* 0x000000334a2c7223 */ /* 0x000fe20000000029 */
[----:B------:R-:W-:Y:S01]  /*30f0*/  FFMA R131, R82, R46, R131 ;  /* 0x0000002e52837223 */ /* 0x000fe20000000083 */
[----:B------:R-:W5:Y:S01]  /*3100*/  LDS.128 R40, [UR7+0x470] ;  /* 0x00047007ff287984 */ /* 0x000f620008000c00 */
[----:B------:R-:W-:Y:S01]  /*3110*/  FFMA R30, R26, R30, R49 ;  /* 0x0000001e1a1e7223 */ /* 0x000fe20000000031 */
[----:B------:R-:W-:Y:S01]  /*3120*/  MOV R46, R72 ;  /* 0x00000048002e7202 */ /* 0x000fe20000000f00 */
[C---:B--2---:R-:W-:Y:S01]  /*3130*/  FMUL R45, R52.reuse, R4 ;  /* 0x00000004342d7220 */ /* 0x044fe20000400000 */
[C---:B------:R-:W-:Y:S01]  /*3140*/  FMUL R4, R52.reuse, R5 ;  /* 0x0000000534047220 */ /* 0x040fe20000400000 */
[-C--:B------:R-:W-:Y:S01]  /*3150*/  FFMA R5, R77, R20.reuse, R44 ;  /* 0x000000144d057223 */ /* 0x080fe2000000002c */
[----:B------:R-:W-:Y:S01]  /*3160*/  FMUL R146, R52, R7 ;  /* 0x0000000734927220 */ /* 0x000fe20000400000 */
[----:B------:R-:W-:Y:S01]  /*3170*/  FMUL R7, R12, R20 ;  /* 0x000000140c077220 */ /* 0x000fe20000400000 */
[----:B---3--:R-:W-:Y:S01]  /*3180*/  FFMA R143, R85, R9, R4 ;  /* 0x00000009558f7223 */ /* 0x008fe20000000004 */
[-C--:B------:R-:W-:Y:S01]  /*3190*/  FFMA R4, R76, R21.reuse, R5 ;  /* 0x000000154c047223 */ /* 0x080fe20000000005 */
[C---:B------:R-:W-:Y:S01]  /*31a0*/  FMUL R21, R12.reuse, R21 ;  /* 0x000000150c157220 */ /* 0x040fe20000400000 */
[----:B------:R-:W-:Y:S01]  /*31b0*/  FFMA R146, R87, R11, R146 ;  /* 0x0000000b57927223 */ /* 0x000fe20000000092 */
[----:B------:R-:W-:Y:S01]  /*31c0*/  FMUL R11, R12, R23 ;  /* 0x000000170c0b7220 */ /* 0x000fe20000400000 */
[----:B------:R-:W-:Y:S01]  /*31d0*/  FFMA R9, R79, R22, R4 ;  /* 0x000000164f097223 */ /* 0x000fe20000000004 */
[----:B------:R-:W-:Y:S01]  /*31e0*/  FFMA R102, R26, R102, R21 ;  /* 0x000000661a667223 */ /* 0x000fe20000000015 */
[----:B------:R-:W-:Y:S01]  /*31f0*/  FMUL R145, R52, R6 ;  /* 0x0000000634917220 */ /* 0x000fe20000400000 */
[----:B------:R-:W-:Y:S01]  /*3200*/  FFMA R101, R26, R101, R7 ;  /* 0x000000651a657223 */ /* 0x000fe20000000007 */
[----:B------:R-:W-:Y:S01]  /*3210*/  FFMA R20, R78, R23, R9 ;  /* 0x000000174e147223 */ /* 0x000fe20000000009 */
[----:B------:R-:W2:Y:S01]  /*3220*/  LDS.128 R4, [UR7+0x270] ;  /* 0x00027007ff047984 */ /* 0x000ea20008000c00 */
[----:B------:R-:W-:Y:S01]  /*3230*/  FFMA R142, R84, R8, R45 ;  /* 0x00000008548e7223 */ /* 0x000fe2000000002d */
[----:B------:R-:W-:Y:S01]  /*3240*/  FFMA R145, R86, R10, R145 ;  /* 0x0000000a56917223 */ /* 0x000fe20000000091 */
[----:B----4-:R-:W-:Y:S01]  /*3250*/  FFMA R20, R129, R32, R20 ;  /* 0x0000002081147223 */ /* 0x010fe20000000014 */
[C---:B0-----:R-:W-:Y:S01]  /*3260*/  FMUL R21, R52.reuse, R16 ;  /* 0x0000001034157220 */ /* 0x041fe20000400000 */
[C---:B------:R-:W-:Y:S01]  /*3270*/  FMUL R16, R52.reuse, R17 ;  /* 0x0000001134107220 */ /* 0x040fe20000400000 */
[C---:B------:R-:W-:Y:S01]  /*3280*/  FMUL R23, R52.reuse, R18 ;  /* 0x0000001234177220 */ /* 0x040fe20000400000 */
[----:B------:R-:W-:Y:S01]  /*3290*/  FFMA R17, R133, R33, R20 ;  /* 0x0000002185117223 */ /* 0x000fe20000000014 */
[----:B------:R-:W-:Y:S01]  /*32a0*/  FMUL R18, R52, R19 ;  /* 0x0000001334127220 */ /* 0x000fe20000400000 */
[----:B-1----:R-:W-:Y:S01]  /*32b0*/  FFMA R149, R89, R37, R16 ;  /* 0x0000002559957223 */ /* 0x002fe20000000010 */
[----:B------:R-:W-:Y:S01]  /*32c0*/  FFMA R104, R26, R104, R11 ;  /* 0x000000681a687223 */ /* 0x000fe2000000000b */
[----:B------:R-:W-:Y:S01]  /*32d0*/  FFMA R16, R132, R34, R17 ;  /* 0x0000002284107223 */ /* 0x000fe20000000011 */
[----:B------:R-:W-:Y:S01]  /*32e0*/  FMUL R17, R12, R32 ;  /* 0x000000200c117220 */ /* 0x000fe20000400000 */
[----:B------:R-:W0:Y:S01]  /*32f0*/  LDS.128 R8, [UR7+0xf0] ;  /* 0x0000f007ff087984 */ /* 0x000e220008000c00 */
[----:B------:R-:W-:Y:S01]  /*3300*/  FFMA R151, R91, R39, R18 ;  /* 0x000000275b977223 */ /* 0x000fe20000000012 */
[----:B------:R-:W-:Y:S01]  /*3310*/  FFMA R19, R135, R35, R16 ;  /* 0x0000002387137223 */ /* 0x000fe20000000010 */
[----:B------:R-:W-:Y:S01]  /*3320*/  FFMA R105, R26, R105, R17 ;  /* 0x000000691a697223 */ /* 0x000fe20000000011 */
[----:B------:R-:W1:Y:S01]  /*3330*/  LDC R18, c[0x0][0x384] ;  /* 0x0000e100ff127b82 */ /* 0x000e620000000800 */
[----:B------:R-:W-:Y:S01]  /*3340*/  FFMA R152, R88, R36, R21 ;  /* 0x0000002458987223 */ /* 0x000fe20000000015 */
[----:B------:R-:W-:Y:S01]  /*3350*/  FMUL R21, R12, R34 ;  /* 0x000000220c157220 */ /* 0x000fe20000400000 */
[----:B------:R-:W-:Y:S01]  /*3360*/  FFMA R150, R90, R38, R23 ;  /* 0x000000265a967223 */ /* 0x000fe20000000017 */
[----:B-----5:R-:W-:Y:S01]  /*3370*/  FFMA R19, R134, R40, R19 ;  /* 0x0000002886137223 */ /* 0x020fe20000000013 */
[----:B------:R-:W-:Y:S01]  /*3380*/  FMUL R35, R12, R35 ;  /* 0x000000230c237220 */ /* 0x000fe20000400000 */
[----:B------:R-:W-:Y:S01]  /*3390*/  FFMA R107, R26, R107, R21 ;  /* 0x0000006b1a6b7223 */ /* 0x000fe20000000015 */
[----:B------:R-:W-:Y:S01]  /*33a0*/  FMUL R22, R12, R22 ;  /* 0x000000160c167220 */ /* 0x000fe20000400000 */
[----:B------:R-:W3:Y:S01]  /*33b0*/  LDC.64 R16, c[0x0][0x3f8] ;  /* 0x0000fe00ff107b82 */ /* 0x000ee20000000a00 */
[----:B------:R-:W-:Y:S01]  /*33c0*/  FFMA R20, R138, R41, R19 ;  /* 0x000000298a147223 */ /* 0x000fe20000000013 */
[C---:B------:R-:W-:Y:S01]  /*33d0*/  FMUL R33, R12.reuse, R33 ;  /* 0x000000210c217220 */ /* 0x040fe20000400000 */
[C---:B------:R-:W-:Y:S01]  /*33e0*/  FMUL R23, R12.reuse, R40 ;  /* 0x000000280c177220 */ /* 0x040fe20000400000 */
[C---:B------:R-:W-:Y:S01]  /*33f0*/  FMUL R41, R12.reuse, R41 ;  /* 0x000000290c297220 */ /* 0x040fe20000400000 */
[-C--:B------:R-:W-:Y:S01]  /*3400*/  FFMA R19, R139, R42.reuse, R20 ;  /* 0x0000002a8b137223 */ /* 0x080fe20000000014 */
[C---:B------:R-:W-:Y:S01]  /*3410*/  FMUL R21, R12.reuse, R42 ;  /* 0x0000002a0c157220 */ /* 0x040fe20000400000 */
[-C--:B------:R-:W-:Y:S01]  /*3420*/  FMUL R12, R12, R43.reuse ;  /* 0x0000002b0c0c7220 */ /* 0x080fe20000400000 */
[----:B------:R-:W-:Y:S01]  /*3430*/  FFMA R108, R26, R108, R35 ;  /* 0x0000006c1a6c7223 */ /* 0x000fe20000000023 */
[----:B------:R-:W-:Y:S01]  /*3440*/  FFMA R19, R126, R43, R19 ;  /* 0x0000002b7e137223 */ /* 0x000fe20000000013 */
[C---:B------:R-:W-:Y:S01]  /*3450*/  FFMA R106, R26.reuse, R106, R33 ;  /* 0x0000006a1a6a7223 */ /* 0x040fe20000000021 */
[C---:B------:R-:W-:Y:S01]  /*3460*/  FFMA R161, R26.reuse, R97, R41 ;  /* 0x000000611aa17223 */ /* 0x040fe20000000029 */
[----:B------:R-:W-:Y:S01]  /*3470*/  MOV R32, R57 ;  /* 0x0000003900207202 */ /* 0x000fe20000000f00 */
[----:B------:R-:W-:Y:S01]  /*3480*/  FFMA R103, R26, R103, R22 ;  /* 0x000000671a677223 */ /* 0x000fe20000000016 */
[----:B------:R-:W-:Y:S01]  /*3490*/  F2FP.BF16.F32.PACK_AB R19, RZ, R19 ;  /* 0x00000013ff13723e */ /* 0x000fe200000010ff */
[C---:B--2---:R-:W-:Y:S01]  /*34a0*/  FMUL R158, R52.reuse, R5 ;  /* 0x00000005349e7220 */ /* 0x044fe20000400000 */
[C---:B------:R-:W-:Y:S01]  /*34b0*/  FMUL R5, R52.reuse, R6 ;  /* 0x0000000634057220 */ /* 0x040fe20000400000 */
[C---:B------:R-:W-:Y:S01]  /*34c0*/  FMUL R157, R52.reuse, R4 ;  /* 0x00000004349d7220 */ /* 0x040fe20000400000 */
[----:B------:R-:W-:Y:S01]  /*34d0*/  FMUL R52, R52, R7 ;  /* 0x0000000734347220 */ /* 0x000fe20000400000 */
[----:B------:R-:W-:Y:S01]  /*34e0*/  MOV R34, R63 ;  /* 0x0000003f00227202 */ /* 0x000fe20000000f00 */
[C---:B------:R-:W-:Y:S01]  /*34f0*/  FFMA R160, R26.reuse, R96, R23 ;  /* 0x000000601aa07223 */ /* 0x040fe20000000017 */
[----:B------:R-:W-:Y:S01]  /*3500*/  MOV R35, R62 ;  /* 0x0000003e00237202 */ /* 0x000fe20000000f00 */
[----:B------:R-:W-:Y:S01]  /*3510*/  FFMA R162, R26, R98, R21 ;  /* 0x000000621aa27223 */ /* 0x000fe20000000015 */
[----:B------:R-:W-:Y:S01]  /*3520*/  MOV R36, R61 ;  /* 0x0000003d00247202 */ /* 0x000fe20000000f00 */
[----:B---3--:R-:W-:Y:S01]  /*3530*/  IMAD.WIDE R16, R28, 0x2, R16 ;  /* 0x000000021c107825 */ /* 0x008fe200078e0210 */
[----:B------:R-:W-:-:S03]  /*3540*/  MOV R37, R56 ;  /* 0x0000003800257202 */ /* 0x000fc60000000f00 */
[----:B------:R-:W-:Y:S01]  /*3550*/  FFMA R163, R26, R99, R12 ;  /* 0x000000631aa37223 */ /* 0x000fe2000000000c */
[----:B------:R-:W-:Y:S01]  /*3560*/  MOV R38, R60 ;  /* 0x0000003c00267202 */ /* 0x000fe20000000f00 */
[----:B0-----:R-:W-:Y:S01]  /*3570*/  FFMA R156, R94, R10, R5 ;  /* 0x0000000a5e9c7223 */ /* 0x001fe20000000005 */
[----:B------:R3:W-:Y:S01]  /*3580*/  STG.E.U16 desc[UR14][R16.64], R19 ;  /* 0x0000001310007986 */ /* 0x0007e2000c10150e */
[----:B-1----:R-:W-:Y:S01]  /*3590*/  IADD3 R5, PT, PT, -R18, RZ, RZ ;  /* 0x000000ff12057210 */ /* 0x002fe20007ffe1ff */
[----:B------:R-:W-:Y:S01]  /*35a0*/  FFMA R128, R95, R11, R52 ;  /* 0x0000000b5f807223 */ /* 0x000fe20000000034 */
[----:B------:R-:W-:Y:S01]  /*35b0*/  MOV R39, R59 ;  /* 0x0000003b00277202 */ /* 0x000fe20000000f00 */
[----:B------:R-:W-:Y:S01]  /*35c0*/  FFMA R157, R92, R8, R157 ;  /* 0x000000085c9d7223 */ /* 0x000fe2000000009d */
[----:B------:R-:W-:Y:S01]  /*35d0*/  MOV R40, R58 ;  /* 0x0000003a00287202 */ /* 0x000fe20000000f00 */
        /* <DEDUP_REMOVED lines=24> */
[----:B---3--:R-:W-:Y:S06]  /*3760*/  BRA.U UP0, `(.L_x_22) ;  /* 0xffffffcd00a87547 */ /* 0x008fec000b83ffff */
.L_x_14:
[----:B------:R-:W1:Y:S01]  /*3770*/  S2R R3, SR_CTAID.X ;  /* 0x0000000000037919 */ /* 0x000e620000002500 */
[----:B------:R-:W1:Y:S01]  /*3780*/  S2UR UR5, SR_CTAID.Y ;  /* 0x00000000000579c3 */ /* 0x000e620000002600 */
[----:B------:R-:W2:Y:S01]  /*3790*/  LDCU.64 UR6, c[0x0][0x3d0] ;  /* 0x00007a00ff0677ac */ /* 0x000ea20008000a00 */
[----:B------:R-:W-:Y:S01]  /*37a0*/  SHF.L.U32 R2, R144, 0x5, RZ ;  /* 0x0000000590027819 */ /* 0x000fe200000006ff */
[----:B-1----:R-:W-:Y:S01]  /*37b0*/  IMAD R5, R18, UR5, R3 ;  /* 0x0000000512057c24 */ /* 0x002fe2000f8e0203 */
[----:B------:R-:W-:-:S03]  /*37c0*/  MOV R3, RZ ;  /* 0x000000ff00037202 */ /* 0x000fc60000000f00 */
[----:B------:R-:W-:-:S03]  /*37d0*/  IMAD.WIDE R2, R5, 0x400, R2 ;  /* 0x0000040005027825 */ /* 0x000fc600078e0202 */
[----:B--2---:R-:W-:-:S04]  /*37e0*/  LEA R4, P0, R2, UR6, 0x2 ;  /* 0x0000000602047c11 */ /* 0x004fc8000f8010ff */
[----:B------:R-:W-:-:S05]  /*37f0*/  LEA.HI.X R5, R2, UR7, R3, 0x2, P0 ;  /* 0x0000000702057c11 */ /* 0x000fca00080f1403 */
[----:B0-----:R-:W-:Y:S04]  /*3800*/  STG.E desc[UR14][R4.64], R123 ;  /* 0x0000007b04007986 */ /* 0x001fe8000c10190e */
        /* <DEDUP_REMOVED lines=30> */
[----:B------:R-:W-:Y:S01]  /*39f0*/  STG.E desc[UR14][R4.64+0x7c], R128 ;  /* 0x00007c8004007986 */ /* 0x000fe2000c10190e */
[----:B------:R-:W-:Y:S05]  /*3a00*/  EXIT ;  /* 0x000000000000794d */ /* 0x000fea0003800000 */
        .weak           $__internal_1_$__cuda_sm20_rcp_rn_f32_slowpath
        .type           $__internal_1_$__cuda_sm20_rcp_rn_f32_slowpath,@function
        .size           $__internal_1_$__cuda_sm20_rcp_rn_f32_slowpath,(.L_x_559 - $__internal_1_$__cuda_sm20_rcp_rn_f32_slowpath)
$__internal_1_$__cuda_sm20_rcp_rn_f32_slowpath:
[----:B------:R-:W-:Y:S01]  /*3a10*/  SHF.L.U32 R16, R26, 0x1, RZ ;  /* 0x000000011a107819 */ /* 0x000fe200000006ff */
[----:B------:R-:W-:Y:S03]  /*3a20*/  BSSY.RECONVERGENT B1, `(.L_x_23) ;  /* 0x0000030000017945 */ /* 0x000fe60003800200 */
[----:B------:R-:W-:-:S04]  /*3a30*/  SHF.R.U32.HI R65, RZ, 0x18, R16 ;  /* 0x00000018ff417819 */ /* 0x000fc80000011610 */
[----:B------:R-:W-:-:S13]  /*3a40*/  ISETP.NE.U32.AND P0, PT, R65, RZ, PT ;  /* 0x000000ff4100720c */ /* 0x000fda0003f05070 */
[----:B------:R-:W-:Y:S05]  /*3a50*/  @P0 BRA `(.L_x_24) ;  /* 0x0000000000280947 */ /* 0x000fea0003800000 */
[----:B------:R-:W-:-:S04]  /*3a60*/  SHF.L.U32 R16, R26, 0x1, RZ ;  /* 0x000000011a107819 */ /* 0x000fc800000006ff */
[----:B------:R-:W-:-:S13]  /*3a70*/  ISETP.NE.AND P0, PT, R16, RZ, PT ;  /* 0x000000ff1000720c */ /* 0x000fda0003f05270 */
[----:B------:R-:W-:Y:S01]  /*3a80*/  @P0 FFMA R19, R26, 1.84467440737095516160e+19, RZ ;  /* 0x5f8000001a130823 */ /* 0x000fe200000000ff */
[----:B------:R-:W-:Y:S08]  /*3a90*/  @!P0 MUFU.RCP R17, R26 ;  /* 0x0000001a00118308 */ /* 0x000ff00000001000 */
[----:B------:R-:W0:Y:S02]  /*3aa0*/  @P0 MUFU.RCP R16, R19 ;  /* 0x0000001300100308 */ /* 0x000e240000001000 */
[----:B0-----:R-:W-:-:S04]  /*3ab0*/  @P0 FFMA R64, R19, R16, -1 ;  /* 0xbf80000013400423 */ /* 0x001fc80000000010 */
[----:B------:R-:W-:-:S04]  /*3ac0*/  @P0 FADD.FTZ R65, -R64, -RZ ;  /* 0x800000ff40410221 */ /* 0x000fc80000010100 */
[----:B------:R-:W-:-:S04]  /*3ad0*/  @P0 FFMA R16, R16, R65, R16 ;  /* 0x0000004110100223 */ /* 0x000fc80000000010 */
[----:B------:R-:W-:Y:S01]  /*3ae0*/  @P0 FFMA R17, R16, 1.84467440737095516160e+19, RZ ;  /* 0x5f80000010110823 */ /* 0x000fe200000000ff */
[----:B------:R-:W-:Y:S06]  /*3af0*/  BRA `(.L_x_25) ;  /* 0x0000000000887947 */ /* 0x000fec0003800000 */
.L_x_24:
[----:B------:R-:W-:-:S04]  /*3b00*/  IADD3 R67, PT, PT, R65, -0xfd, RZ ;  /* 0xffffff0341437810 */ /* 0x000fc80007ffe0ff */
[----:B------:R-:W-:-:S13]  /*3b10*/  ISETP.GT.U32.AND P0, PT, R67, 0x1, PT ;  /* 0x000000014300780c */ /* 0x000fda0003f04070 */
[----:B------:R-:W-:Y:S05]  /*3b20*/  @P0 BRA `(.L_x_26) ;  /* 0x0000000000780947 */ /* 0x000fea0003800000 */
[----:B------:R-:W-:Y:S01]  /*3b30*/  LOP3.LUT R16, R26, 0x7fffff, RZ, 0xc0, !PT ;  /* 0x007fffff1a107812 */ /* 0x000fe200078ec0ff */
[----:B------:R-:W-:-:S03]  /*3b40*/  HFMA2 R66, -RZ, RZ, 0, 1.78813934326171875e-07 ;  /* 0x00000003ff427431 */ /* 0x000fc600000001ff */
[----:B------:R-:W-:-:S04]  /*3b50*/  LOP3.LUT R16, R16, 0x3f800000, RZ, 0xfc, !PT ;  /* 0x3f80000010107812 */ /* 0x000fc800078efcff */
[----:B------:R-:W0:Y:S01]  /*3b60*/  MUFU.RCP R17, R16 ;  /* 0x0000001000117308 */ /* 0x000e220000001000 */
[----:B------:R-:W-:Y:S01]  /*3b70*/  SHF.L.U32 R66, R66, R67, RZ ;  /* 0x0000004342427219 */ /* 0x000fe200000006ff */
[----:B0-----:R-:W-:-:S04]  /*3b80*/  FFMA R19, R16, R17, -1 ;  /* 0xbf80000010137423 */ /* 0x001fc80000000011 */
[----:B------:R-:W-:-:S04]  /*3b90*/  FADD.FTZ R64, -R19, -RZ ;  /* 0x800000ff13407221 */ /* 0x000fc80000010100 */
[CCC-:B------:R-:W-:Y:S01]  /*3ba0*/  FFMA.RM R19, R17.reuse, R64.reuse, R17.reuse ;  /* 0x0000004011137223 */ /* 0x1c0fe20000004011 */
[----:B------:R-:W-:-:S04]  /*3bb0*/  FFMA.RP R64, R17, R64, R17 ;  /* 0x0000004011407223 */ /* 0x000fc80000008011 */
[C---:B------:R-:W-:Y:S02]  /*3bc0*/  LOP3.LUT R17, R19.reuse, 0x7fffff, RZ, 0xc0, !PT ;  /* 0x007fffff13117812 */ /* 0x040fe400078ec0ff */
[----:B------:R-:W-:Y:S02]  /*3bd0*/  FSETP.NEU.FTZ.AND P0, PT, R19, R64, PT ;  /* 0x000000401300720b */ /* 0x000fe40003f1d000 */
[----:B------:R-:W-:Y:S02]  /*3be0*/  LOP3.LUT R17, R17, 0x800000, RZ, 0xfc, !PT ;  /* 0x0080000011117812 */ /* 0x000fe400078efcff */
[----:B------:R-:W-:Y:S02]  /*3bf0*/  SEL R19, RZ, 0xffffffff, !P0 ;  /* 0xffffffffff137807 */ /* 0x000fe40004000000 */
[----:B------:R-:W-:Y:S02]  /*3c00*/  LOP3.LUT R66, R66, R17, RZ, 0xc0, !PT ;  /* 0x0000001142427212 */ /* 0x000fe400078ec0ff */
[----:B------:R-:W-:-:S02]  /*3c10*/  IADD3 R16, PT, PT, -R19, RZ, RZ ;  /* 0x000000ff13107210 */ /* 0x000fc40007ffe1ff */
[-C--:B------:R-:W-:Y:S02]  /*3c20*/  SHF.R.U32.HI R66, RZ, R67.reuse, R66 ;  /* 0x00000043ff427219 */ /* 0x080fe40000011642 */
[----:B------:R-:W-:Y:S02]  /*3c30*/  LOP3.LUT P1, RZ, R16, R67, R17, 0xf8, !PT ;  /* 0x0000004310ff7212 */ /* 0x000fe4000782f811 */
[C---:B------:R-:W-:Y:S02]  /*3c40*/  LOP3.LUT P0, RZ, R66.reuse, 0x1, RZ, 0xc0, !PT ;  /* 0x0000000142ff7812 */ /* 0x040fe4000780c0ff */
[----:B------:R-:W-:-:S04]  /*3c50*/  LOP3.LUT P2, RZ, R66, 0x2, RZ, 0xc0, !PT ;  /* 0x0000000242ff7812 */ /* 0x000fc8000784c0ff */
[----:B------:R-:W-:Y:S02]  /*3c60*/  PLOP3.LUT P0, PT, P0, P1, P2, 0xe0, 0x0 ;  /* 0x000000000000781c */ /* 0x000fe40000703c20 */
[----:B------:R-:W-:Y:S02]  /*3c70*/  LOP3.LUT P1, RZ, R26, 0x7fffff, RZ, 0xc0, !PT ;  /* 0x007fffff1aff7812 */ /* 0x000fe4000782c0ff */
[----:B------:R-:W-:-:S04]  /*3c80*/  SEL R16, RZ, 0x1, !P0 ;  /* 0x00000001ff107807 */ /* 0x000fc80004000000 */
[----:B------:R-:W-:-:S04]  /*3c90*/  IADD3 R16, PT, PT, -R16, RZ, RZ ;  /* 0x000000ff10107210 */ /* 0x000fc80007ffe1ff */
[----:B------:R-:W-:Y:S02]  /*3ca0*/  ISETP.GE.AND P0, PT, R16, RZ, PT ;  /* 0x000000ff1000720c */ /* 0x000fe40003f06270 */
[----:B------:R-:W-:-:S04]  /*3cb0*/  IADD3 R16, PT, PT, R65, -0xfc, RZ ;  /* 0xffffff0441107810 */ /* 0x000fc80007ffe0ff */
[----:B------:R-:W-:-:S07]  /*3cc0*/  SHF.R.U32.HI R17, RZ, R16, R17 ;  /* 0x00000010ff117219 */ /* 0x000fce0000011611 */
[----:B------:R-:W-:-:S04]  /*3cd0*/  @!P0 IADD3 R17, PT, PT, R17, 0x1, RZ ;  /* 0x0000000111118810 */ /* 0x000fc80007ffe0ff */
[----:B------:R-:W-:-:S04]  /*3ce0*/  @!P1 SHF.L.U32 R17, R17, 0x1, RZ ;  /* 0x0000000111119819 */ /* 0x000fc800000006ff */
[----:B------:R-:W-:Y:S01]  /*3cf0*/  LOP3.LUT R17, R17, 0x80000000, R26, 0xf8, !PT ;  /* 0x8000000011117812 */ /* 0x000fe200078ef81a */
[----:B------:R-:W-:Y:S06]  /*3d00*/  BRA `(.L_x_25) ;  /* 0x0000000000047947 */ /* 0x000fec0003800000 */
.L_x_26:
[----:B------:R0:W1:Y:S02]  /*3d10*/  MUFU.RCP R17, R26 ;  /* 0x0000001a00117308 */ /* 0x0000640000001000 */
.L_x_25:
[----:B------:R-:W-:Y:S05]  /*3d20*/  BSYNC.RECONVERGENT B1 ;  /* 0x0000000000017941 */ /* 0x000fea0003800200 */
.L_x_23:
[----:B-1----:R-:W-:Y:S01]  /*3d30*/  MOV R126, R17 ;  /* 0x00000011007e7202 */ /* 0x002fe20000000f00 */
[----:B------:R-:W-:Y:S01]  /*3d40*/  HFMA2 R17, -RZ, RZ, 0, 0 ;  /* 0x00000000ff117431 */ /* 0x000fe200000001ff */
[----:B------:R-:W-:-:S04]  /*3d50*/  MOV R16, R18 ;  /* 0x0000001200107202 */ /* 0x000fc80000000f00 */
[----:B0-----:R-:W-:Y:S05]  /*3d60*/  RET.REL.NODEC R16 `(_Z34rwkv7_state_clampw_backward_kernelI13__nv_bfloat16Li32ELi16EEviiPT_S2_S2_S2_S2_S2_S2_PfS3_S3_S2_S2_S2_S2_S2_S2_) ;  /* 0xffffffc010a47950 */ /* 0x001fea0003c3ffff */
.L_x_27:
        /* <DEDUP_REMOVED lines=9> */
.L_x_559:


//--------------------- .text._Z34rwkv7_state_clampw_backward_kernelI13__nv_bfloat16Li16ELi16EEviiPT_S2_S2_S2_S2_S2_S2_PfS3_S3_S2_S2_S2_S2_S2_S2_ --------------------------
	.section	.text._Z34rwkv7_state_clampw_backward_kernelI13__nv_bfloat16Li16ELi16EEviiPT_S2_S2_S2_S2_S2_S2_PfS3_S3_S2_S2_S2_S2_S2_S2_,"ax",@progbits
	.align	128
        .global         _Z34rwkv7_state_clampw_backward_kernelI13__nv_bfloat16Li16ELi16EEviiPT_S2_S2_S2_S2_S2_S2_PfS3_S3_S2_S2_S2_S2_S2_S2_
        .type           _Z34rwkv7_state_clampw_backward_kernelI13__nv_bfloat16Li16ELi16EEviiPT_S2_S2_S2_S2_S2_S2_PfS3_S3_S2_S2_S2_S2_S2_S2_,@function
        .size           _Z34rwkv7_state_clampw_backward_kernelI13__nv_bfloat16Li16ELi16EEviiPT_S2_S2_S2_S2_S2_S2_PfS3_S3_S2_S2_S2_S2_S2_S2_,(.L_x_560 - _Z34rwkv7_state_clampw_backward_kernelI13__nv_bfloat16Li16ELi16EEviiPT_S2_S2_S2_S2_S2_S2_PfS3_S3_S2_S2_S2_S2_S2_S2_)
        .other          _Z34rwkv7_state_clampw_backward_kernelI13__nv_bfloat16Li16ELi16EEviiPT_S2_S2_S2_S2_S2_S2_PfS3_S3_S2_S2_S2_S2_S2_S2_,@"STO_CUDA_ENTRY STV_DEFAULT"
_Z34rwkv7_state_clampw_backward_kernelI13__nv_bfloat16Li16ELi16EEviiPT_S2_S2_S2_S2_S2_S2_PfS3_S3_S2_S2_S2_S2_S2_S2_:
.text._Z34rwkv7_state_clampw_backward_kernelI13__nv_bfloat16Li16ELi16EEviiPT_S2_S2_S2_S2_S2_S2_PfS3_S3_S2_S2_S2_S2_S2_S2_:
[----:B------:R-:W-:Y:S08]  /*0000*/  LDC R1, c[0x0][0x37c] ;  /* 0x0000df00ff017b82 */ /* 0x000ff00000000800 */
[----:B------:R-:W0:Y:S01]  /*0010*/  LDC.64 R6, c[0x0][0x380] ;  /* 0x0000e000ff067b82 */ /* 0x000e220000000a00 */
[----:B------:R-:W1:Y:S01]  /*0020*/  S2R R17, SR_TID.X ;  /* 0x0000000000117919 */ /* 0x000e620000002100 */
[----:B------:R-:W2:Y:S01]  /*0030*/  LDCU.64 UR14, c[0x0][0x358] ;  /* 0x00006b00ff0e77ac */ /* 0x000ea20008000a00 */
[----:B------:R-:W-:Y:S01]  /*0040*/  HFMA2 R70, -RZ, RZ, 0, 0 ;  /* 0x00000000ff467431 */ /* 0x000fe200000001ff */
[----:B------:R-:W-:-:S02]  /*0050*/  CS2R R92, SRZ ;  /* 0x00000000005c7805 */ /* 0x000fc4000001ff00 */
[----:B------:R-:W-:Y:S02]  /*0060*/  CS2R R94, SRZ ;  /* 0x00000000005e7805 */ /* 0x000fe4000001ff00 */
[----:B------:R-:W-:Y:S02]  /*0070*/  CS2R R72, SRZ ;  /* 0x0000000000487805 */ /* 0x000fe4000001ff00 */
[----:B------:R-:W-:Y:S01]  /*0080*/  CS2R R76, SRZ ;  /* 0x00000000004c7805 */ /* 0x000fe2000001ff00 */
[----:B------:R-:W3:Y:S01]  /*0090*/  S2UR UR4, SR_CTAID.Y ;  /* 0x00000000000479c3 */ /* 0x000ee20000002600 */
[----:B------:R-:W-:Y:S02]  /*00a0*/  CS2R R74, SRZ ;  /* 0x00000000004a7805 */ /* 0x000fe4000001ff00 */
[----:B------:R-:W-:Y:S02]  /*00b0*/  CS2R R78, SRZ ;  /* 0x00000000004e7805 */ /* 0x000fe4000001ff00 */
[----:B------:R-:W-:-:S02]  /*00c0*/  CS2R R80, SRZ ;  /* 0x0000000000507805 */ /* 0x000fc4000001ff00 */
[----:B------:R-:W-:Y:S01]  /*00d0*/  MOV R83, RZ ;  /* 0x000000ff00537202 */ /* 0x000fe20000000f00 */
[----:B------:R-:W4:Y:S01]  /*00e0*/  S2UR UR5, SR_CTAID.X ;  /* 0x00000000000579c3 */ /* 0x000f220000002500 */
[----:B0-----:R-:W-:Y:S01]  /*00f0*/  ISETP.GE.AND P0, PT, R6, 0x1, PT ;  /* 0x000000010600780c */ /* 0x001fe20003f06270 */
[----:B---3--:R-:W-:Y:S01]  /*0100*/  IMAD R5, R7, UR4, RZ ;  /* 0x0000000407057c24 */ /* 0x008fe2000f8e02ff */
[----:B-1----:R-:W-:-:S04]  /*0110*/  SHF.L.U32 R12, R17, 0x4, RZ ;  /* 0x00000004110c7819 */ /* 0x002fc800000006ff */
[----:B----4-:R-:W-:-:S04]  /*0120*/  IADD3 R3, PT, PT, R5, UR5, RZ ;  /* 0x0000000505037c10 */ /* 0x010fc8000fffe0ff */
[----:B------:R-:W-:-:S03]  /*0130*/  SHF.R.S32.HI R14, RZ, 0x1f, R3 ;  /* 0x0000001fff0e7819 */ /* 0x000fc60000011403 */
[----:B--2---:R-:W-:Y:S05]  /*0140*/  @!P0 BRA `(.L_x_28) ;  /* 0x0000002000188947 */ /* 0x004fea0003800000 */
[----:B------:R-:W0:Y:S01]  /*0150*/  S2UR UR12, SR_CgaCtaId ;  /* 0x00000000000c79c3 */ /* 0x000e220000008800 */
[C---:B------:R-:W-:Y:S01]  /*0160*/  IADD3 R0, PT, PT, R6.reuse, -0x1, RZ ;  /* 0xffffffff06007810 */ /* 0x040fe20007ffe0ff */
[----:B------:R-:W-:Y:S01]  /*0170*/  UMOV UR4, 0x400 ;  /* 0x0000040000047882 */ /* 0x000fe20000000000 */
[----:B------:R-:W-:Y:S01]  /*0180*/  SHF.L.U32 R27, R6, 0x4, RZ ;  /* 0x00000004061b7819 */ /* 0x000fe200000006ff */
[----:B------:R-:W-:Y:S01]  /*0190*/  UIADD3 UR6, UPT, UPT, UR4, 0x80, URZ ;  /* 0x0000008004067890 */ /* 0x000fe2000fffe0ff */
[----:B------:R-:W-:Y:S01]  /*01a0*/  CS2R R92, SRZ ;  /* 0x00000000005c7805 */ /* 0x000fe2000001ff00 */
[----:B------:R-:W-:Y:S01]  /*01b0*/  IMAD R2, R0, R7, RZ ;  /* 0x0000000700027224 */ /* 0x000fe200078e02ff */
[----:B------:R-:W-:Y:S01]  /*01c0*/  SHF.R.S32.HI R7, RZ, 0x1f, R6 ;  /* 0x0000001fff077819 */ /* 0x000fe20000011406 */
[----:B------:R-:W1:Y:S01]  /*01d0*/  LDC R15, c[0x0][0x380] ;  /* 0x0000e000ff0f7b82 */ /* 0x000e620000000800 */
[-C--:B------:R-:W-:Y:S01]  /*01e0*/  IMAD R0, R5, R6.reuse, UR5 ;  /* 0x0000000505007e24 */ /* 0x080fe2000f8e0206 */
[----:B------:R-:W-:Y:S01]  /*01f0*/  UIADD3 UR5, UPT, UPT, UR4, 0x40, URZ ;  /* 0x0000004004057890 */ /* 0x000fe2000fffe0ff */
[----:B------:R-:W-:Y:S01]  /*0200*/  LEA.HI R7, R7, R6, RZ, 0x4 ;  /* 0x0000000607077211 */ /* 0x000fe200078f20ff */
[----:B------:R-:W-:Y:S01]  /*0210*/  UIADD3 UR7, UPT, UPT, UR4, 0xc0, URZ ;  /* 0x000000c004077890 */ /* 0x000fe2000fffe0ff */
[----:B------:R-:W-:Y:S01]  /*0220*/  LEA R5, R2, R17, 0x4 ;  /* 0x0000001102057211 */ /* 0x000fe200078e20ff */
[----:B------:R-:W-:Y:S01]  /*0230*/  UIADD3 UR8, UPT, UPT, UR4, 0x100, URZ ;  /* 0x0000010004087890 */ /* 0x000fe2000fffe0ff */
[----:B------:R-:W-:Y:S01]  /*0240*/  SHF.R.S32.HI R7, RZ, 0x4, R7 ;  /* 0x00000004ff077819 */ /* 0x000fe20000011407 */
[----:B------:R-:W-:Y:S01]  /*0250*/  UIADD3 UR9, UPT, UPT, UR4, 0x140, URZ ;  /* 0x0000014004097890 */ /* 0x000fe2000fffe0ff */
[----:B------:R-:W-:Y:S01]  /*0260*/  LEA R0, R0, R5, 0x4 ;  /* 0x0000000500007211 */ /* 0x000fe200078e20ff */
[----:B------:R-:W-:Y:S01]  /*0270*/  UIADD3 UR10, UPT, UPT, UR4, 0x180, URZ ;  /* 0x00000180040a7890 */ /* 0x000fe2000fffe0ff */
[----:B------:R-:W-:Y:S01]  /*0280*/  CS2R R94, SRZ ;  /* 0x00000000005e7805 */ /* 0x000fe2000001ff00 */
[----:B------:R-:W-:Y:S01]  /*0290*/  UIADD3 UR11, UPT, UPT, UR4, 0x1c0, URZ ;  /* 0x000001c0040b7890 */ /* 0x000fe2000fffe0ff */
[----:B------:R-:W-:-:S02]  /*02a0*/  CS2R R70, SRZ ;  /* 0x0000000000467805 */ /* 0x000fc4000001ff00 */
[----:B------:R-:W-:Y:S02]  /*02b0*/  CS2R R72, SRZ ;  /* 0x0000000000487805 */ /* 0x000fe4000001ff00 */
[----:B------:R-:W-:Y:S01]  /*02c0*/  CS2R R76, SRZ ;  /* 0x00000000004c7805 */ /* 0x000fe2000001ff00 */
[----:B0-----:R-:W-:Y:S01]  /*02d0*/  ULEA UR13, UR12, UR4, 0x18 ;  /* 0x000000040c0d7291 */ /* 0x001fe2000f8ec0ff */
[----:B------:R-:W-:Y:S01]  /*02e0*/  CS2R R74, SRZ ;  /* 0x00000000004a7805 */ /* 0x000fe2000001ff00 */
[----:B------:R-:W-:Y:S01]  /*02f0*/  UIADD3 UR4, UPT, UPT, UR4, 0x200, URZ ;  /* 0x0000020004047890 */ /* 0x000fe2000fffe0ff */
[----:B------:R-:W-:Y:S01]  /*0300*/  CS2R R78, SRZ ;  /* 0x00000000004e7805 */ /* 0x000fe2000001ff00 */
[----:B------:R-:W-:Y:S01]  /*0310*/  ULEA UR5, UR12, UR5, 0x18 ;  /* 0x000000050c057291 */ /* 0x000fe2000f8ec0ff */
[----:B------:R-:W-:Y:S01]  /*0320*/  CS2R R80, SRZ ;  /* 0x0000000000507805 */ /* 0x000fe2000001ff00 */
[----:B------:R-:W-:Y:S01]  /*0330*/  ULEA UR6, UR12, UR6, 0x18 ;  /* 0x000000060c067291 */ /* 0x000fe2000f8ec0ff */
[C---:B------:R-:W-:Y:S01]  /*0340*/  LEA R18, R17.reuse, UR13, 0x2 ;  /* 0x0000000d11127c11 */ /* 0x040fe2000f8e10ff */
[----:B------:R-:W-:Y:S01]  /*0350*/  ULEA UR7, UR12, UR7, 0x18 ;  /* 0x000000070c077291 */ /* 0x000fe2000f8ec0ff */
[----:B------:R-:W-:Y:S01]  /*0360*/  MOV R83, RZ ;  /* 0x000000ff00537202 */ /* 0x000fe20000000f00 */
[----:B------:R-:W-:Y:S01]  /*0370*/  ULEA UR8, UR12, UR8, 0x18 ;  /* 0x000000080c087291 */ /* 0x000fe2000f8ec0ff */
[C---:B------:R-:W-:Y:S01]  /*0380*/  LEA R20, R17.reuse, UR5, 0x2 ;  /* 0x0000000511147c11 */ /* 0x040fe2000f8e10ff */
[----:B------:R-:W-:Y:S01]  /*0390*/  ULEA UR9, UR12, UR9, 0x18 ;  /* 0x000000090c097291 */ /* 0x000fe2000f8ec0ff */
[C---:B------:R-:W-:Y:S01]  /*03a0*/  LEA R21, R17.reuse, UR6, 0x2 ;  /* 0x0000000611157c11 */ /* 0x040fe2000f8e10ff */
[----:B------:R-:W-:Y:S01]  /*03b0*/  ULEA UR10, UR12, UR10, 0x18 ;  /* 0x0000000a0c0a7291 */ /* 0x000fe2000f8ec0ff */
[C---:B------:R-:W-:Y:S01]  /*03c0*/  LEA R22, R17.reuse, UR7, 0x2 ;  /* 0x0000000711167c11 */ /* 0x040fe2000f8e10ff */
[----:B------:R-:W-:Y:S01]  /*03d0*/  ULEA UR11, UR12, UR11, 0x18 ;  /* 0x0000000b0c0b7291 */ /* 0x000fe2000f8ec0ff */
[C---:B------:R-:W-:Y:S01]  /*03e0*/  LEA R23, R17.reuse, UR8, 0x2 ;  /* 0x0000000811177c11 */ /* 0x040fe2000f8e10ff */
[----:B------:R-:W-:Y:S01]  /*03f0*/  ULEA UR4, UR12, UR4, 0x18 ;  /* 0x000000040c047291 */ /* 0x000fe2000f8ec0ff */
[----:B------:R-:W-:-:S02]  /*0400*/  LEA R24, R17, UR9, 0x2 ;  /* 0x0000000911187c11 */ /* 0x000fc4000f8e10ff */
[----:B------:R-:W-:Y:S02]  /*0410*/  CS2R R62, SRZ ;  /* 0x00000000003e7805 */ /* 0x000fe4000001ff00 */
[C---:B------:R-:W-:Y:S02]  /*0420*/  LEA R25, R17.reuse, UR10, 0x2 ;  /* 0x0000000a11197c11 */ /* 0x040fe4000f8e10ff */
[----:B------:R-:W-:Y:S02]  /*0430*/  CS2R R64, SRZ ;  /* 0x0000000000407805 */ /* 0x000fe4000001ff00 */
[----:B------:R-:W-:Y:S02]  /*0440*/  LEA R26, R17, UR11, 0x2 ;  /* 0x0000000b111a7c11 */ /* 0x000fe4000f8e10ff */
[----:B------:R-:W-:Y:S02]  /*0450*/  CS2R R60, SRZ ;  /* 0x00000000003c7805 */ /* 0x000fe4000001ff00 */
[----:B------:R-:W-:-:S02]  /*0460*/  CS2R R30, SRZ ;  /* 0x00000000001e7805 */ /* 0x000fc4000001ff00 */
[----:B------:R-:W-:Y:S02]  /*0470*/  MOV R28, RZ ;  /* 0x000000ff001c7202 */ /* 0x000fe40000000f00 */
[----:B------:R-:W-:Y:S02]  /*0480*/  CS2R R66, SRZ ;  /* 0x0000000000427805 */ /* 0x000fe4000001ff00 */
[----:B------:R-:W-:Y:S02]  /*0490*/  MOV R2, RZ ;  /* 0x000000ff00027202 */ /* 0x000fe40000000f00 */
[----:B------:R-:W-:Y:S02]  /*04a0*/  CS2R R68, SRZ ;  /* 0x0000000000447805 */ /* 0x000fe4000001ff00 */
[----:B------:R-:W-:Y:S02]  /*04b0*/  MOV R13, RZ ;  /* 0x000000ff000d7202 */ /* 0x000fe40000000f00 */
[----:B------:R-:W-:-:S02]  /*04c0*/  CS2R R38, SRZ ;  /* 0x0000000000267805 */ /* 0x000fc4000001ff00 */
[----:B------:R-:W-:Y:S02]  /*04d0*/  CS2R R36, SRZ ;  /* 0x0000000000247805 */ /* 0x000fe4000001ff00 */
[----:B------:R-:W-:Y:S02]  /*04e0*/  CS2R R34, SRZ ;  /* 0x0000000000227805 */ /* 0x000fe4000001ff00 */
[----:B------:R-:W-:Y:S02]  /*04f0*/  CS2R R32, SRZ ;  /* 0x0000000000207805 */ /* 0x000fe4000001ff00 */
[----:B------:R-:W-:Y:S02]  /*0500*/  CS2R R42, SRZ ;  /* 0x00000000002a7805 */ /* 0x000fe4000001ff00 */
[----:B------:R-:W-:Y:S02]  /*0510*/  CS2R R40, SRZ ;  /* 0x0000000000287805 */ /* 0x000fe4000001ff00 */
[----:B------:R-:W-:-:S02]  /*0520*/  CS2R R46, SRZ ;  /* 0x00000000002e7805 */ /* 0x000fc4000001ff00 */
[----:B------:R-:W-:Y:S02]  /*0530*/  CS2R R44, SRZ ;  /* 0x00000000002c7805 */ /* 0x000fe4000001ff00 */
[----:B------:R-:W-:Y:S01]  /*0540*/  SHF.L.U32 R19, R7, 0x8, RZ ;  /* 0x0000000807137819 */ /* 0x000fe200000006ff */
[----:B------:R-:W0:Y:S01]  /*0550*/  LDCU UR16, c[0x0][0x384] ;  /* 0x00007080ff1077ac */ /* 0x000e220008000800 */
[----:B-1----:R-:W-:-:S07]  /*0560*/  LEA R17, R17, UR4, 0x2 ;  /* 0x0000000411117c11 */ /* 0x002fce000f8e10ff */
.L_x_35:
[----:B------:R-:W1:Y:S08]  /*0570*/  LDC.64 R6, c[0x0][0x390] ;  /* 0x0000e400ff067b82 */ /* 0x000e700000000a00 */
[----:B------:R-:W2:Y:S01]  /*0580*/  LDC.64 R4, c[0x0][0x388] ;  /* 0x0000e200ff047b82 */ /* 0x000ea20000000a00 */
[----:B-1----:R-:W-:-:S06]  /*0590*/  IMAD.WIDE R6, R0, 0x2, R6 ;  /* 0x0000000200067825 */ /* 0x002fcc00078e0206 */
[----:B------:R-:W3:Y:S01]  /*05a0*/  LDG.E.U16.CONSTANT R6, desc[UR14][R6.64] ;  /* 0x0000000e06067981 */ /* 0x000ee2000c1e9500 */
[----:B--2---:R-:W-:-:S06]  /*05b0*/  IMAD.WIDE R4, R0, 0x2, R4 ;  /* 0x0000000200047825 */ /* 0x004fcc00078e0204 */
[----:B------:R-:W2:Y:S01]  /*05c0*/  LDG.E.U16.CONSTANT R4, desc[UR14][R4.64] ;  /* 0x0000000e04047981 */ /* 0x000ea2000c1e9500 */
[----:B------:R-:W-:Y:S01]  /*05d0*/  BSSY.RECONVERGENT B0, `(.L_x_29) ;  /* 0x0000017000007945 */ /* 0x000fe20003800200 */
[----:B------:R-:W-:Y:S01]  /*05e0*/  BAR.SYNC.DEFER_BLOCKING 0x0 ;  /* 0x0000000000007b1d */ /* 0x000fe20000010000 */
[----:B---3--:R-:W-:-:S05]  /*05f0*/  SHF.L.U32 R8, R6, 0x10, RZ ;  /* 0x0000001006087819 */ /* 0x008fca00000006ff */
[----:B------:R-:W-:Y:S01]  /*0600*/  FMUL R8, R8, -1.4426950216293334961 ;  /* 0xbfb8aa3b08087820 */ /* 0x000fe20000400000 */
[----:B--2---:R-:W-:-:S04]  /*0610*/  SHF.L.U32 R88, R4, 0x10, RZ ;  /* 0x0000001004587819 */ /* 0x004fc800000006ff */
[----:B------:R-:W-:Y:S01]  /*0620*/  FSETP.GEU.AND P0, PT, R8, -126, PT ;  /* 0xc2fc00000800780b */ /* 0x000fe20003f0e000 */
[----:B------:R1:W-:-:S12]  /*0630*/  STS [R18], R88 ;  /* 0x0000005812007388 */ /* 0x0003d80000000800 */
[----:B------:R-:W-:-:S04]  /*0640*/  @!P0 FMUL R8, R8, 0.5 ;  /* 0x3f00000008088820 */ /* 0x000fc80000400000 */
[----:B------:R-:W2:Y:S02]  /*0650*/  MUFU.EX2 R9, R8 ;  /* 0x0000000800097308 */ /* 0x000ea40000000800 */
[----:B--2---:R-:W-:-:S04]  /*0660*/  @!P0 FMUL R9, R9, R9 ;  /* 0x0000000909098220 */ /* 0x004fc80000400000 */
[----:B------:R-:W-:-:S05]  /*0670*/  FADD R29, R9, 1 ;  /* 0x3f800000091d7421 */ /* 0x000fca0000000000 */
[----:B------:R-:W-:-:S04]  /*0680*/  IADD3 R4, PT, PT, R29, 0x1800000, RZ ;  /* 0x018000001d047810 */ /* 0x000fc80007ffe0ff */
[----:B------:R-:W-:-:S04]  /*0690*/  LOP3.LUT R4, R4, 0x7f800000, RZ, 0xc0, !PT ;  /* 0x7f80000004047812 */ /* 0x000fc800078ec0ff */
[----:B------:R-:W-:-:S13]  /*06a0*/  ISETP.GT.U32.AND P0, PT, R4, 0x1ffffff, PT ;  /* 0x01ffffff0400780c */ /* 0x000fda0003f04070 */
[----:B-1----:R-:W-:Y:S05]  /*06b0*/  @P0 BRA `(.L_x_30) ;  /* 0x0000000000100947 */ /* 0x002fea0003800000 */
[----:B------:R-:W-:-:S07]  /*06c0*/  MOV R89, 0x6e0 ;  /* 0x000006e000597802 */ /* 0x000fce0000000f00 */
[----:B0-----:R-:W-:Y:S05]  /*06d0*/  CALL.REL.NOINC `($__internal_2_$__cuda_sm20_rcp_rn_f32_slowpath) ;  /* 0x0000001c000c7944 */ /* 0x001fea0003c00000 */
[----:B------:R-:W-:Y:S01]  /*06e0*/  MOV R82, R84 ;  /* 0x0000005400527202 */ /* 0x000fe20000000f00 */
[----:B------:R-:W-:Y:S06]  /*06f0*/  BRA `(.L_x_31) ;  /* 0x0000000000107947 */ /* 0x000fec0003800000 */
.L_x_30:
[----:B------:R-:W1:Y:S02]  /*0700*/  MUFU.RCP R82, R29 ;  /* 0x0000001d00527308 */ /* 0x000e640000001000 */
[----:B-1----:R-:W-:-:S04]  /*0710*/  FFMA R4, R29, R82, -1 ;  /* 0xbf8000001d047423 */ /* 0x002fc80000000052 */
[----:B------:R-:W-:-:S04]  /*0720*/  FADD.FTZ R5, -R4, -RZ ;  /* 0x800000ff04057221 */ /* 0x000fc80000010100 */
[----:B------:R-:W-:-:S07]  /*0730*/  FFMA R82, R82, R5, R82 ;  /* 0x0000000552527223 */ /* 0x000fce0000000052 */
.L_x_31:
[----:B0-----:R-:W-:Y:S05]  /*0740*/  BSYNC.RECONVERGENT B0 ;  /* 0x0000000000007941 */ /* 0x001fea0003800200 */
.L_x_29:
        /* <DEDUP_REMOVED lines=10> */
[----:B------:R1:W2:Y:S02]  /*07f0*/  LDG.E.U16.CONSTANT R48, desc[UR14][R48.64] ;  /* 0x0000000e30307981 */ /* 0x0002a4000c1e9500 */
[C---:B---3--:R-:W-:Y:S02]  /*0800*/  IMAD.WIDE R6, R0.reuse, 0x2, R6 ;  /* 0x0000000200067825 */ /* 0x048fe400078e0206 */
[----:B------:R3:W2:Y:S04]  /*0810*/  LDG.E.U16.CONSTANT R16, desc[UR14][R4.64] ;  /* 0x0000000e04107981 */ /* 0x0006a8000c1e9500 */
[----:B------:R-:W2:Y:S01]  /*0820*/  LDG.E.U16.CONSTANT R6, desc[UR14][R6.64] ;  /* 0x0000000e06067981 */ /* 0x000ea2000c1e9500 */
[----:B0-----:R-:W-:-:S06]  /*0830*/  IMAD.WIDE R8, R0, 0x2, R8 ;  /* 0x0000000200087825 */ /* 0x001fcc00078e0208 */
[----:B------:R-:W2:Y:S01]  /*0840*/  LDG.E.U16.CONSTANT R8, desc[UR14][R8.64] ;  /* 0x0000000e08087981 */ /* 0x000ea2000c1e9500 */
[----:B-----5:R-:W-:-:S05]  /*0850*/  IMAD.WIDE R52, R0, 0x4, R10 ;  /* 0x0000000400347825 */ /* 0x020fca00078e020a */
[----:B------:R-:W5:Y:S01]  /*0860*/  LDG.E.CONSTANT R57, desc[UR14][R52.64] ;  /* 0x0000000e34397981 */ /* 0x000f62000c1e9900 */
[----:B------:R-:W-:-:S13]  /*0870*/  LOP3.LUT P0, RZ, R15, 0xf, RZ, 0xc0, !PT ;  /* 0x0000000f0fff7812 */ /* 0x000fda000780c0ff */
[----:B------:R-:W0:Y:S01]  /*0880*/  @!P0 LDC.64 R10, c[0x0][0x3c0] ;  /* 0x0000f000ff0a8b82 */ /* 0x000e220000000a00 */
[----:B------:R-:W-:-:S04]  /*0890*/  @!P0 IADD3 R29, PT, PT, R27, -0x10, RZ ;  /* 0xfffffff01b1d8810 */ /* 0x000fc80007ffe0ff */
[----:B------:R-:W-:Y:S01]  /*08a0*/  @!P0 LOP3.LUT R29, R29, 0x7fffff00, RZ, 0xc0, !PT ;  /* 0x7fffff001d1d8812 */ /* 0x000fe200078ec0ff */
[----:B-1----:R-:W-:Y:S01]  /*08b0*/  @!P0 IMAD R49, R14, R19, RZ ;  /* 0x000000130e318224 */ /* 0x002fe200078e02ff */
[----:B------:R-:W-:Y:S02]  /*08c0*/  @!P0 SHF.R.S32.HI R54, RZ, 0x1f, R19 ;  /* 0x0000001fff368819 */ /* 0x000fe40000011413 */
[----:B---3--:R-:W-:Y:S02]  /*08d0*/  @!P0 IADD3 R4, PT, PT, R12, R29, RZ ;  /* 0x0000001d0c048210 */ /* 0x008fe40007ffe0ff */
[----:B------:R-:W-:Y:S01]  /*08e0*/  @!P0 MOV R5, RZ ;  /* 0x000000ff00058202 */ /* 0x000fe20000000f00 */
[C---:B------:R-:W-:Y:S02]  /*08f0*/  @!P0 IMAD R49, R3.reuse, R54, R49 ;  /* 0x0000003603318224 */ /* 0x040fe400078e0231 */
[----:B------:R-:W-:-:S05]  /*0900*/  @!P0 IMAD.WIDE.U32 R4, R3, R19, R4 ;  /* 0x0000001303048225 */ /* 0x000fca00078e0004 */
[----:B------:R-:W-:Y:S02]  /*0910*/  @!P0 IADD3 R5, PT, PT, R5, R49, RZ ;  /* 0x0000003105058210 */ /* 0x000fe40007ffe0ff */
[----:B0-----:R-:W-:-:S04]  /*0920*/  @!P0 LEA R10, P1, R4, R10, 0x2 ;  /* 0x0000000a040a8211 */ /* 0x001fc800078210ff */
[----:B------:R-:W-:-:S05]  /*0930*/  @!P0 LEA.HI.X R11, R4, R11, R5, 0x2, P1 ;  /* 0x0000000b040b8211 */ /* 0x000fca00008f1405 */
[----:B------:R-:W3:Y:S04]  /*0940*/  @!P0 LDG.E.128.CONSTANT R44, desc[UR14][R10.64] ;  /* 0x0000000e0a2c8981 */ /* 0x000ee8000c1e9d00 */
[----:B------:R-:W3:Y:S04]  /*0950*/  @!P0 LDG.E.128.CONSTANT R40, desc[UR14][R10.64+0x10] ;  /* 0x0000100e0a288981 */ /* 0x000ee8000c1e9d00 */
[----:B------:R-:W3:Y:S04]  /*0960*/  @!P0 LDG.E.128.CONSTANT R32, desc[UR14][R10.64+0x20] ;  /* 0x0000200e0a208981 */ /* 0x000ee8000c1e9d00 */
[----:B------:R0:W3:Y:S01]  /*0970*/  @!P0 LDG.E.128.CONSTANT R36, desc[UR14][R10.64+0x30] ;  /* 0x0000300e0a248981 */ /* 0x0000e2000c1e9d00 */
[----:B------:R-:W-:-:S04]  /*0980*/  FMUL R4, R82, -0.60653066635131835938 ;  /* 0xbf1b459852047820 */ /* 0x000fc80000400000 */
[----:B------:R-:W-:-:S05]  /*0990*/  FMUL R4, R4, 1.4426950216293334961 ;  /* 0x3fb8aa3b04047820 */ /* 0x000fca0000400000 */
[----:B------:R-:W-:-:S13]  /*09a0*/  FSETP.GEU.AND P0, PT, R4, -126, PT ;  /* 0xc2fc00000400780b */ /* 0x000fda0003f0e000 */
[----:B------:R-:W-:-:S04]  /*09b0*/  @!P0 FMUL R4, R4, 0.5 ;  /* 0x3f00000004048820 */ /* 0x000fc80000400000 */
[----:B------:R-:W1:Y:S01]  /*09c0*/  MUFU.EX2 R29, R4 ;  /* 0x00000004001d7308 */ /* 0x000e620000000800 */
[----:B------:R-:W0:Y:S01]  /*09d0*/  S2UR UR5, SR_CgaCtaId ;  /* 0x00000000000579c3 */ /* 0x000e220000008800 */
[----:B-1----:R-:W-:-:S05]  /*09e0*/  @!P0 FMUL R29, R29, R29 ;  /* 0x0000001d1d1d8220 */ /* 0x002fca0000400000 */
[----:B------:R-:W-:Y:S01]  /*09f0*/  STS [R20], R29 ;  /* 0x0000001d14007388 */ /* 0x000fe20000000800 */
[----:B------:R-:W-:Y:S02]  /*0a00*/  UMOV UR4, 0x400 ;  /* 0x0000040000047882 */ /* 0x000fe40000000000 */
[----:B0-----:R-:W-:Y:S01]  /*0a10*/  ULEA UR4, UR5, UR4, 0x18 ;  /* 0x0000000405047291 */ /* 0x001fe2000f8ec0ff */
[----:B----4-:R-:W-:-:S05]  /*0a20*/  SHF.L.U32 R87, R50, 0x10, RZ ;  /* 0x0000001032577819 */ /* 0x010fca00000006ff */
[----:B------:R-:W-:Y:S01]  /*0a30*/  STS [R21], R87 ;  /* 0x0000005715007388 */ /* 0x000fe20000000800 */
[----:B--2---:R-:W-:Y:S02]  /*0a40*/  SHF.L.U32 R5, R48, 0x10, RZ ;  /* 0x0000001030057819 */ /* 0x004fe400000006ff */
[----:B------:R-:W-:-:S03]  /*0a50*/  SHF.L.U32 R16, R16, 0x10, RZ ;  /* 0x0000001010107819 */ /* 0x000fc600000006ff */
[----:B------:R-:W-:Y:S01]  /*0a60*/  STS [R22], R5 ;  /* 0x0000000516007388 */ /* 0x000fe20000000800 */
[----:B------:R-:W-:-:S03]  /*0a70*/  SHF.L.U32 R85, R6, 0x10, RZ ;  /* 0x0000001006557819 */ /* 0x000fc600000006ff */
[----:B------:R-:W-:Y:S01]  /*0a80*/  STS [R23], R16 ;  /* 0x0000001017007388 */ /* 0x000fe20000000800 */
[----:B------:R-:W-:-:S03]  /*0a90*/  SHF.L.U32 R86, R8, 0x10, RZ ;  /* 0x0000001008567819 */ /* 0x000fc600000006ff */
[----:B------:R-:W-:Y:S04]  /*0aa0*/  STS [R24], R85 ;  /* 0x0000005518007388 */ /* 0x000fe80000000800 */
[----:B------:R-:W-:Y:S04]  /*0ab0*/  STS [R25], R86 ;  /* 0x0000005619007388 */ /* 0x000fe80000000800 */
[----:B-----5:R-:W-:Y:S01]  /*0ac0*/  STS [R26], R57 ;  /* 0x000000391a007388 */ /* 0x020fe20000000800 */
[----:B------:R-:W-:Y:S06]  /*0ad0*/  BAR.SYNC.DEFER_BLOCKING 0x0 ;  /* 0x0000000000007b1d */ /* 0x000fec0000010000 */
[----:B------:R-:W3:Y:S04]  /*0ae0*/  LDS.128 R52, [UR4+0x180] ;  /* 0x00018004ff347984 */ /* 0x000ee80008000c00 */
[----:B------:R-:W0:Y:S04]  /*0af0*/  LDS.128 R48, [UR4+0x190] ;  /* 0x00019004ff307984 */ /* 0x000e280008000c00 */
[----:B------:R-:W1:Y:S01]  /*0b00*/  LDS.128 R8, [UR4+0x1a0] ;  /* 0x0001a004ff087984 */ /* 0x000e620008000c00 */
[----:B---3--:R-:W-:-:S04]  /*0b10*/  FFMA R4, R52, R44, RZ ;  /* 0x0000002c34047223 */ /* 0x008fc800000000ff */
[----:B------:R-:W-:-:S04]  /*0b20*/  FFMA R7, R45, R53, R4 ;  /* 0x000000352d077223 */ /* 0x000fc80000000004 */
[----:B------:R-:W-:-:S04]  /*0b30*/  FFMA R4, R46, R54, R7 ;  /* 0x000000362e047223 */ /* 0x000fc80000000007 */
[----:B------:R-:W-:Y:S02]  /*0b40*/  FFMA R59, R47, R55, R4 ;  /* 0x000000372f3b7223 */ /* 0x000fe40000000004 */
[----:B------:R-:W2:Y:S02]  /*0b50*/  LDS.128 R4, [UR4+0x1b0] ;  /* 0x0001b004ff047984 */ /* 0x000ea40008000c00 */
[----:B0-----:R-:W-:-:S04]  /*0b60*/  FFMA R56, R48, R40, R59 ;  /* 0x0000002830387223 */ /* 0x001fc8000000003b */
[----:B------:R-:W-:-:S04]  /*0b70*/  FFMA R57, R41, R49, R56 ;  /* 0x0000003129397223 */ /* 0x000fc80000000038 */
[----:B------:R-:W-:-:S04]  /*0b80*/  FFMA R56, R42, R50, R57 ;  /* 0x000000322a387223 */ /* 0x000fc80000000039 */
[----:B------:R-:W-:-:S04]  /*0b90*/  FFMA R57, R43, R51, R56 ;  /* 0x000000332b397223 */ /* 0x000fc80000000038 */
[----:B-1----:R-:W-:-:S04]  /*0ba0*/  FFMA R56, R8, R32, R57 ;  /* 0x0000002008387223 */ /* 0x002fc80000000039 */
[----:B------:R-:W-:-:S04]  /*0bb0*/  FFMA R57, R33, R9, R56 ;  /* 0x0000000921397223 */ /* 0x000fc80000000038 */
[----:B------:R-:W-:-:S04]  /*0bc0*/  FFMA R56, R34, R10, R57 ;  /* 0x0000000a22387223 */ /* 0x000fc80000000039 */
[----:B------:R-:W-:-:S04]  /*0bd0*/  FFMA R57, R35, R11, R56 ;  /* 0x0000000b23397223 */ /* 0x000fc80000000038 */
[----:B--2---:R-:W-:-:S04]  /*0be0*/  FFMA R56, R4, R36, R57 ;  /* 0x0000002404387223 */ /* 0x004fc80000000039 */
[----:B------:R-:W-:-:S04]  /*0bf0*/  FFMA R57, R37, R5, R56 ;  /* 0x0000000525397223 */ /* 0x000fc80000000038 */
[----:B------:R-:W-:-:S04]  /*0c00*/  FFMA R56, R38, R6, R57 ;  /* 0x0000000626387223 */ /* 0x000fc80000000039 */
[----:B------:R-:W-:-:S05]  /*0c10*/  FFMA R56, R39, R7, R56 ;  /* 0x0000000727387223 */ /* 0x000fca0000000038 */
[----:B------:R-:W-:Y:S02]  /*0c20*/  F2FP.BF16.F32.PACK_AB R58, RZ, R56 ;  /* 0x00000038ff3a723e */ /* 0x000fe400000010ff */
[----:B------:R-:W0:Y:S02]  /*0c30*/  LDC.64 R56, c[0x0][0x3d8] ;  /* 0x0000f600ff387b82 */ /* 0x000e240000000a00 */
[----:B------:R-:W-:Y:S02]  /*0c40*/  PRMT R59, R58, 0x7610, R59 ;  /* 0x000076103a3b7816 */ /* 0x000fe4000000003b */
[----:B------:R-:W-:-:S04]  /*0c50*/  IADD3 R58, PT, PT, R29, 0x1800000, RZ ;  /* 0x018000001d3a7810 */ /* 0x000fc80007ffe0ff */
[----:B------:R-:W-:-:S04]  /*0c60*/  LOP3.LUT R58, R58, 0x7f800000, RZ, 0xc0, !PT ;  /* 0x7f8000003a3a7812 */ /* 0x000fc800078ec0ff */
[----:B------:R-:W-:Y:S01]  /*0c70*/  ISETP.GT.U32.AND P0, PT, R58, 0x1ffffff, PT ;  /* 0x01ffffff3a00780c */ /* 0x000fe20003f04070 */
[----:B0-----:R-:W-:-:S05]  /*0c80*/  IMAD.WIDE R56, R0, 0x2, R56 ;  /* 0x0000000200387825 */ /* 0x001fca00078e0238 */
[----:B------:R0:W-:Y:S01]  /*0c90*/  STG.E.U16 desc[UR14][R56.64], R59 ;  /* 0x0000003b38007986 */ /* 0x0001e2000c10150e */
[----:B------:R-:W-:Y:S06]  /*0ca0*/  BSSY.RECONVERGENT B0, `(.L_x_32) ;  /* 0x0000009000007945 */ /* 0x000fec0003800200 */
[----:B------:R-:W-:Y:S05]  /*0cb0*/  @P0 BRA `(.L_x_33) ;  /* 0x00000000000c0947 */ /* 0x000fea0003800000 */
[----:B------:R-:W-:-:S07]  /*0cc0*/  MOV R89, 0xce0 ;  /* 0x00000ce000597802 */ /* 0x000fce0000000f00 */
[----:B0-----:R-:W-:Y:S05]  /*0cd0*/  CALL.REL.NOINC `($__internal_2_$__cuda_sm20_rcp_rn_f32_slowpath) ;  /* 0x00000014008c7944 */ /* 0x001fea0003c00000 */
[----:B------:R-:W-:Y:S05]  /*0ce0*/  BRA `(.L_x_34) ;  /* 0x0000000000107947 */ /* 0x000fea0003800000 */
.L_x_33:
[----:B------:R-:W0:Y:S02]  /*0cf0*/  MUFU.RCP R84, R29 ;  /* 0x0000001d00547308 */ /* 0x000e240000001000 */
[----:B0-----:R-:W-:-:S04]  /*0d00*/  FFMA R56, R29, R84, -1 ;  /* 0xbf8000001d387423 */ /* 0x001fc80000000054 */
[----:B------:R-:W-:-:S04]  /*0d10*/  FADD.FTZ R57, -R56, -RZ ;  /* 0x800000ff38397221 */ /* 0x000fc80000010100 */
[----:B------:R-:W-:-:S07]  /*0d20*/  FFMA R84, R84, R57, R84 ;  /* 0x0000003954547223 */ /* 0x000fce0000000054 */
.L_x_34:
[----:B------:R-:W-:Y:S05]  /*0d30*/  BSYNC.RECONVERGENT B0 ;  /* 0x0000000000007941 */ /* 0x000fea0003800200 */
.L_x_32:
        /* <DEDUP_REMOVED lines=18> */
[----:B------:R-:W-:-:S02]  /*0e60*/  ISETP.GT.U32.AND P0, PT, R15, 0x1, PT ;  /* 0x000000010f00780c */ /* 0x000fc40003f04070 */
[----:B------:R-:W-:Y:S02]  /*0e70*/  IADD3 R27, PT, PT, R27, -0x10, RZ ;  /* 0xfffffff01b1b7810 */ /* 0x000fe40007ffe0ff */
[----:B------:R-:W-:Y:S01]  /*0e80*/  IADD3 R15, PT, PT, R15, -0x1, RZ ;  /* 0xffffffff0f0f7810 */ /* 0x000fe20007ffe0ff */
[----:B0-----:R-:W-:-:S09]  /*0e90*/  ULEA UR4, UR5, UR4, 0x18 ;  /* 0x0000000405047291 */ /* 0x001fd2000f8ec0ff */
[----:B------:R-:W0:Y:S04]  /*0ea0*/  LDS.128 R52, [UR4] ;  /* 0x00000004ff347984 */ /* 0x000e280008000c00 */
[----:B------:R-:W1:Y:S04]  /*0eb0*/  LDS.128 R8, [UR4+0x20] ;  /* 0x00002004ff087984 */ /* 0x000e680008000c00 */
[----:B------:R-:W2:Y:S04]  /*0ec0*/  LDS.128 R56, [UR4+0x10] ;  /* 0x00001004ff387984 */ /* 0x000ea80008000c00 */
[----:B------:R-:W3:Y:S04]  /*0ed0*/  LDS.128 R48, [UR4+0x30] ;  /* 0x00003004ff307984 */ /* 0x000ee80008000c00 */
[----:B------:R-:W4:Y:S01]  /*0ee0*/  LDS.128 R4, [UR4+0xc0] ;  /* 0x0000c004ff047984 */ /* 0x000f220008000c00 */
        /* <DEDUP_REMOVED lines=12> */
[C---:B---3--:R-:W-:Y:S01]  /*0fb0*/  FFMA R56, R86.reuse, R49, R94 ;  /* 0x0000003156387223 */ /* 0x048fe2000000005e */
[C---:B------:R-:W-:Y:S01]  /*0fc0*/  FFMA R57, R86.reuse, R48, R95 ;  /* 0x0000003056397223 */ /* 0x040fe2000000005f */
[C---:B------:R-:W-:Y:S01]  /*0fd0*/  FFMA R75, R86.reuse, R58, R75 ;  /* 0x0000003a564b7223 */ /* 0x040fe2000000004b */
[----:B------:R-:W-:Y:S01]  /*0fe0*/  FFMA R74, R86, R59, R74 ;  /* 0x0000003b564a7223 */ /* 0x000fe2000000004a */
[----:B----4-:R-:W-:Y:S01]  /*0ff0*/  FFMA R49, R4, R71, RZ ;  /* 0x0000004704317223 */ /* 0x010fe200000000ff */
[C---:B------:R-:W-:Y:S01]  /*1000*/  FFMA R59, R86.reuse, R50, R93 ;  /* 0x00000032563b7223 */ /* 0x040fe2000000005d */
[----:B------:R-:W-:Y:S01]  /*1010*/  FFMA R58, R86, R51, R92 ;  /* 0x00000033563a7223 */ /* 0x000fe2000000005c */
[CC--:B------:R-:W-:Y:S01]  /*1020*/  FFMA R86, -R87.reuse, R5.reuse, R45 ;  /* 0x0000000557567223 */ /* 0x0c0fe2000000012d */
[----:B------:R-:W-:Y:S01]  /*1030*/  FFMA R48, R68, R5, R49 ;  /* 0x0000000544307223 */ /* 0x000fe20000000031 */
[C---:B------:R-:W-:Y:S01]  /*1040*/  FFMA R44, -R87.reuse, R4, R44 ;  /* 0x00000004572c7223 */ /* 0x040fe2000000012c */
[CC--:B------:R-:W-:Y:S01]  /*1050*/  FFMA R89, -R87.reuse, R6.reuse, R46 ;  /* 0x0000000657597223 */ /* 0x0c0fe2000000012e */
[----:B------:R-:W-:Y:S01]  /*1060*/  FFMA R46, -R87, R7, R47 ;  /* 0x00000007572e7223 */ /* 0x000fe2000000012f */
[----:B------:R-:W-:-:S04]  /*1070*/  FFMA R49, R69, R6, R48 ;  /* 0x0000000645317223 */ /* 0x000fc80000000030 */
[----:B------:R-:W-:Y:S02]  /*1080*/  FFMA R5, R66, R7, R49 ;  /* 0x0000000742057223 */ /* 0x000fe40000000031 */
[----:B------:R-:W2:Y:S02]  /*1090*/  LDS.128 R48, [UR4+0x1d0] ;  /* 0x0001d004ff307984 */ /* 0x000ea40008000c00 */
[----:B0-----:R-:W-:Y:S01]  /*10a0*/  FFMA R5, R52, R67, R5 ;  /* 0x0000004334057223 */ /* 0x001fe20000000005 */
[C---:B------:R-:W-:Y:S01]  /*10b0*/  FFMA R93, -R87.reuse, R52, R40 ;  /* 0x00000034575d7223 */ /* 0x040fe20000000128 */
[CC--:B------:R-:W-:Y:S01]  /*10c0*/  FFMA R52, -R87.reuse, R53.reuse, R41 ;  /* 0x0000003557347223 */ /* 0x0c0fe20000000129 */
[----:B------:R-:W-:Y:S01]  /*10d0*/  FFMA R97, -R87, R54, R42 ;  /* 0x0000003657617223 */ /* 0x000fe2000000012a */
[----:B------:R-:W-:Y:S01]  /*10e0*/  FFMA R4, R64, R53, R5 ;  /* 0x0000003540047223 */ /* 0x000fe20000000005 */
[C---:B-1----:R-:W-:Y:S01]  /*10f0*/  FFMA R91, -R85.reuse, R8, R44 ;  /* 0x00000008555b7223 */ /* 0x042fe2000000012c */
[C---:B------:R-:W-:Y:S01]  /*1100*/  FFMA R53, -R85.reuse, R9, R86 ;  /* 0x0000000955357223 */ /* 0x040fe20000000156 */
[----:B------:R-:W-:Y:S01]  /*1110*/  FFMA R89, -R85, R10, R89 ;  /* 0x0000000a55597223 */ /* 0x000fe20000000159 */
[----:B------:R-:W-:Y:S01]  /*1120*/  FFMA R41, R13, R54, R4 ;  /* 0x000000360d297223 */ /* 0x000fe20000000004 */
[-C--:B------:R-:W-:Y:S01]  /*1130*/  FFMA R54, -R87, R55.reuse, R43 ;  /* 0x0000003757367223 */ /* 0x080fe2000000012b */
[----:B------:R-:W0:Y:S01]  /*1140*/  LDS.128 R4, [UR4+0xe0] ;  /* 0x0000e004ff047984 */ /* 0x000e220008000c00 */
[-C--:B------:R-:W-:Y:S01]  /*1150*/  FMUL R91, R91, R84.reuse ;  /* 0x000000545b5b7220 */ /* 0x080fe20000400000 */
[----:B------:R-:W-:Y:S01]  /*1160*/  FFMA R47, R2, R55, R41 ;  /* 0x00000037022f7223 */ /* 0x000fe20000000029 */
[----:B------:R-:W-:Y:S01]  /*1170*/  FFMA R41, R8, R71, RZ ;  /* 0x0000004708297223 */ /* 0x000fe200000000ff */
[----:B------:R-:W-:Y:S01]  /*1180*/  FFMA R55, -R85, R11, R46 ;  /* 0x0000000b55377223 */ /* 0x000fe2000000012e */
[-C--:B------:R-:W-:Y:S01]  /*1190*/  FMUL R90, R53, R84.reuse ;  /* 0x00000054355a7220 */ /* 0x080fe20000400000 */
[-C--:B------:R-:W-:Y:S01]  /*11a0*/  FMUL R89, R89, R84.reuse ;  /* 0x0000005459597220 */ /* 0x080fe20000400000 */
[----:B------:R-:W-:Y:S01]  /*11b0*/  FFMA R40, R68, R9, R41 ;  /* 0x0000000944287223 */ /* 0x000fe20000000029 */
[----:B------:R-:W-:-:S03]  /*11c0*/  FMUL R88, R55, R84 ;  /* 0x0000005437587220 */ /* 0x000fc60000400000 */
[----:B------:R-:W-:Y:S02]  /*11d0*/  FFMA R45, R69, R10, R40 ;  /* 0x0000000a452d7223 */ /* 0x000fe40000000028 */
[----:B------:R-:W1:Y:S02]  /*11e0*/  LDS.128 R40, [UR4+0x1e0] ;  /* 0x0001e004ff287984 */ /* 0x000e640008000c00 */
[----:B------:R-:W-:Y:S01]  /*11f0*/  FFMA R45, R66, R11, R45 ;  /* 0x0000000b422d7223 */ /* 0x000fe2000000002d */
[C---:B--2---:R-:W-:Y:S01]  /*1200*/  FFMA R95, -R85.reuse, R51, R54 ;  /* 0x00000033555f7223 */ /* 0x044fe20000000136 */
[C---:B------:R-:W-:Y:S01]  /*1210*/  FFMA R93, -R85.reuse, R48, R93 ;  /* 0x00000030555d7223 */ /* 0x040fe2000000015d */
[----:B------:R-:W-:Y:S01]  /*1220*/  FFMA R97, -R85, R50, R97 ;  /* 0x0000003255617223 */ /* 0x000fe20000000161 */
[----:B------:R-:W-:Y:S01]  /*1230*/  FFMA R45, R48, R67, R45 ;  /* 0x00000043302d7223 */ /* 0x000fe2000000002d */
[----:B------:R-:W-:-:S03]  /*1240*/  FMUL R55, R95, R84 ;  /* 0x000000545f377220 */ /* 0x000fc60000400000 */
[-C--:B------:R-:W-:Y:S01]  /*1250*/  FFMA R8, R64, R49.reuse, R45 ;  /* 0x0000003140087223 */ /* 0x080fe2000000002d */
[----:B------:R-:W-:-:S03]  /*1260*/  FFMA R49, -R85, R49, R52 ;  /* 0x0000003155317223 */ /* 0x000fc60000000134 */
[----:B------:R-:W-:Y:S01]  /*1270*/  FFMA R9, R13, R50, R8 ;  /* 0x000000320d097223 */ /* 0x000fe20000000008 */
[----:B------:R-:W-:-:S03]  /*1280*/  FMUL R86, R49, R84 ;  /* 0x0000005431567220 */ /* 0x000fc60000400000 */
[----:B------:R-:W-:Y:S01]  /*1290*/  FFMA R51, R2, R51, R9 ;  /* 0x0000003302337223 */ /* 0x000fe20000000009 */
[----:B0-----:R-:W-:Y:S01]  /*12a0*/  FFMA R11, R4, R31, R47 ;  /* 0x0000001f040b7223 */ /* 0x001fe2000000002f */
[C---:B------:R-:W-:Y:S01]  /*12b0*/  FFMA R4, -R87.reuse, R4, R32 ;  /* 0x0000000457047223 */ /* 0x040fe20000000120 */
[----:B------:R-:W0:Y:S01]  /*12c0*/  LDS.128 R44, [UR4+0x80] ;  /* 0x00008004ff2c7984 */ /* 0x000e220008000c00 */
[CC--:B------:R-:W-:Y:S01]  /*12d0*/  FFMA R32, -R87.reuse, R5.reuse, R33 ;  /* 0x0000000557207223 */ /* 0x0c0fe20000000121 */
[----:B------:R-:W-:Y:S01]  /*12e0*/  FFMA R8, R28, R5, R11 ;  /* 0x000000051c087223 */ /* 0x000fe2000000000b */
[CC--:B------:R-:W-:Y:S01]  /*12f0*/  FFMA R48, -R87.reuse, R7.reuse, R35 ;  /* 0x0000000757307223 */ /* 0x0c0fe20000000123 */
[-C--:B------:R-:W-:Y:S02]  /*1300*/  FFMA R5, -R87, R6.reuse, R34 ;  /* 0x0000000657057223 */ /* 0x080fe40000000122 */
[----:B------:R-:W-:Y:S02]  /*1310*/  FFMA R33, R61, R6, R8 ;  /* 0x000000063d217223 */ /* 0x000fe40000000008 */
[----:B------:R-:W2:Y:S02]  /*1320*/  LDS.128 R8, [UR4+0xf0] ;  /* 0x0000f004ff087984 */ /* 0x000ea40008000c00 */
[----:B------:R-:W-:Y:S01]  /*1330*/  FFMA R107, R30, R7, R33 ;  /* 0x000000071e6b7223 */ /* 0x000fe20000000021 */
[----:B-1----:R-:W-:Y:S01]  /*1340*/  FFMA R7, R40, R31, R51 ;  /* 0x0000001f28077223 */ /* 0x002fe20000000033 */
[C---:B------:R-:W-:Y:S01]  /*1350*/  FFMA R51, -R85.reuse, R40, R4 ;  /* 0x0000002855337223 */ /* 0x040fe20000000104 */
[C---:B------:R-:W-:Y:S01]  /*1360*/  FFMA R99, -R85.reuse, R41, R32 ;  /* 0x0000002955637223 */ /* 0x040fe20000000120 */
[C---:B------:R-:W-:Y:S01]  /*1370*/  FFMA R101, -R85.reuse, R43, R48 ;  /* 0x0000002b55657223 */ /* 0x040fe20000000130 */
[----:B------:R-:W-:Y:S01]  /*1380*/  FFMA R4, R28, R41, R7 ;  /* 0x000000291c047223 */ /* 0x000fe20000000007 */
[----:B------:R-:W-:Y:S01]  /*1390*/  FFMA R41, -R85, R42, R5 ;  /* 0x0000002a55297223 */ /* 0x000fe20000000105 */
[----:B------:R-:W1:Y:S01]  /*13a0*/  LDS.128 R32, [UR4+0x1f0] ;  /* 0x0001f004ff207984 */ /* 0x000e620008000c00 */
[----:B------:R-:W-:Y:S01]  /*13b0*/  FMUL R54, R51, R84 ;  /* 0x0000005433367220 */ /* 0x000fe20000400000 */
[----:B------:R-:W-:Y:S01]  /*13c0*/  FFMA R105, R61, R42, R4 ;  /* 0x0000002a3d697223 */ /* 0x000fe20000000004 */
[-C--:B------:R-:W-:Y:S01]  /*13d0*/  FMUL R52, R41, R84.reuse ;  /* 0x0000005429347220 */ /* 0x080fe20000400000 */
[----:B------:R-:W3:Y:S01]  /*13e0*/  LDS.128 R4, [UR4+0x90] ;  /* 0x00009004ff047984 */ /* 0x000ee20008000c00 */
[----:B------:R-:W-:Y:S01]  /*13f0*/  FFMA R41, R91, R71, RZ ;  /* 0x000000475b297223 */ /* 0x000fe200000000ff */
[----:B------:R-:W-:Y:S01]  /*1400*/  FFMA R43, R30, R43, R105 ;  /* 0x0000002b1e2b7223 */ /* 0x000fe20000000069 */
[-C--:B------:R-:W-:Y:S01]  /*1410*/  FMUL R53, R99, R84.reuse ;  /* 0x0000005463357220 */ /* 0x080fe20000400000 */
[----:B------:R-:W-:Y:S01]  /*1420*/  FMUL R51, R101, R84 ;  /* 0x0000005465337220 */ /* 0x000fe20000400000 */
[----:B0-----:R-:W-:-:S04]  /*1430*/  FFMA R103, R83, R44, RZ ;  /* 0x0000002c53677223 */ /* 0x001fc800000000ff */
[----:B------:R-:W-:Y:S01]  /*1440*/  FFMA R42, R80, R45, R103 ;  /* 0x0000002d502a7223 */ /* 0x000fe20000000067 */
[----:B--2---:R-:W-:Y:S01]  /*1450*/  FFMA R107, R8, R63, R107 ;  /* 0x0000003f086b7223 */ /* 0x004fe2000000006b */
[C---:B------:R-:W-:Y:S01]  /*1460*/  FFMA R8, -R87.reuse, R8, R36 ;  /* 0x0000000857087223 */ /* 0x040fe20000000124 */
[-C--:B------:R-:W-:Y:S01]  /*1470*/  FFMA R40, -R87, R9.reuse, R37 ;  /* 0x0000000957287223 */ /* 0x080fe20000000125 */
[----:B------:R-:W-:Y:S01]  /*1480*/  FFMA R37, R81, R46, R42 ;  /* 0x0000002e51257223 */ /* 0x000fe2000000002a */
[----:B------:R-:W-:Y:S01]  /*1490*/  FFMA R36, R60, R9, R107 ;  /* 0x000000093c247223 */ /* 0x000fe2000000006b */
[C---:B------:R-:W-:Y:S01]  /*14a0*/  FFMA R9, -R87.reuse, R10, R38 ;  /* 0x0000000a57097223 */ /* 0x040fe20000000126 */
[----:B------:R-:W-:Y:S01]  /*14b0*/  FFMA R42, -R87, R11, R39 ;  /* 0x0000000b572a7223 */ /* 0x000fe20000000127 */
[----:B------:R-:W-:Y:S01]  /*14c0*/  FMUL R87, R93, R84 ;  /* 0x000000545d577220 */ /* 0x000fe20000400000 */
[----:B------:R-:W-:Y:S01]  /*14d0*/  FFMA R45, R65, R10, R36 ;  /* 0x0000000a412d7223 */ /* 0x000fe20000000024 */
[----:B------:R-:W-:Y:S01]  /*14e0*/  FFMA R10, R78, R47, R37 ;  /* 0x0000002f4e0a7223 */ /* 0x000fe20000000025 */
[----:B-1----:R-:W-:Y:S01]  /*14f0*/  FFMA R103, -R85, R34, R9 ;  /* 0x0000002255677223 */ /* 0x002fe20000000109 */
[----:B------:R-:W0:Y:S01]  /*1500*/  LDS.128 R36, [UR4+0xa0] ;  /* 0x0000a004ff247984 */ /* 0x000e220008000c00 */
[----:B------:R-:W-:Y:S01]  /*1510*/  FFMA R44, R62, R11, R45 ;  /* 0x0000000b3e2c7223 */ /* 0x000fe2000000002d */
[----:B---3--:R-:W-:Y:S01]  /*1520*/  FFMA R11, R79, R4, R10 ;  /* 0x000000044f0b7223 */ /* 0x008fe2000000000a */
[C---:B------:R-:W-:Y:S01]  /*1530*/  FFMA R45, -R85.reuse, R32, R8 ;  /* 0x00000020552d7223 */ /* 0x040fe20000000108 */
[C---:B------:R-:W-:Y:S01]  /*1540*/  FFMA R47, -R85.reuse, R33, R40 ;  /* 0x00000021552f7223 */ /* 0x040fe20000000128 */
[----:B------:R-:W-:Y:S01]  /*1550*/  FFMA R105, -R85, R35, R42 ;  /* 0x0000002355697223 */ /* 0x000fe2000000012a */
[----:B------:R-:W-:Y:S01]  /*1560*/  FFMA R4, R76, R5, R11 ;  /* 0x000000054c047223 */ /* 0x000fe2000000000b */
[----:B------:R-:W-:Y:S01]  /*1570*/  FMUL R50, R45, R84 ;  /* 0x000000542d327220 */ /* 0x000fe20000400000 */
[----:B------:R-:W1:Y:S01]  /*1580*/  LDS.128 R8, [UR4+0x140] ;  /* 0x00014004ff087984 */ /* 0x000e620008000c00 */
[----:B------:R-:W-:Y:S01]  /*1590*/  FFMA R45, R32, R63, R43 ;  /* 0x0000003f202d7223 */ /* 0x000fe2000000002b */
[----:B------:R-:W-:Y:S01]  /*15a0*/  FFMA R5, R75, R6, R4 ;  /* 0x000000064b057223 */ /* 0x000fe20000000004 */
[-C--:B------:R-:W-:Y:S01]  /*15b0*/  FMUL R85, R97, R84.reuse ;  /* 0x0000005461557220 */ /* 0x080fe20000400000 */
[-C--:B------:R-:W-:Y:S01]  /*15c0*/  FMUL R49, R47, R84.reuse ;  /* 0x000000542f317220 */ /* 0x080fe20000400000 */
[----:B------:R-:W-:Y:S01]  /*15d0*/  FFMA R92, R60, R33, R45 ;  /* 0x000000213c5c7223 */ /* 0x000fe2000000002d */
[----:B------:R-:W-:Y:S01]  /*15e0*/  FFMA R32, R74, R7, R5 ;  /* 0x000000074a207223 */ /* 0x000fe20000000005 */
[-C--:B------:R-:W-:Y:S01]  /*15f0*/  FMUL R48, R103, R84.reuse ;  /* 0x0000005467307220 */ /* 0x080fe20000400000 */
[----:B------:R-:W2:Y:S01]  /*1600*/  LDS.128 R4, [UR4+0x150] ;  /* 0x00015004ff047984 */ /* 0x000ea20008000c00 */
[----:B------:R-:W-:Y:S01]  /*1610*/  FMUL R84, R105, R84 ;  /* 0x0000005469547220 */ /* 0x000fe20000400000 */
[----:B------:R-:W-:-:S04]  /*1620*/  FFMA R47, R65, R34, R92 ;  /* 0x00000022412f7223 */ /* 0x000fc8000000005c */
[----:B------:R-:W-:Y:S01]  /*1630*/  FFMA R34, R62, R35, R47 ;  /* 0x000000233e227223 */ /* 0x000fe2000000002f */
[----:B0-----:R-:W-:Y:S01]  /*1640*/  FFMA R43, R77, R36, R32 ;  /* 0x000000244d2b7223 */ /* 0x001fe20000000020 */
[----:B------:R-:W-:-:S03]  /*1650*/  FFMA R32, R90, R68, R41 ;  /* 0x000000445a207223 */ /* 0x000fc60000000029 */
[----:B------:R-:W-:Y:S01]  /*1660*/  FFMA R36, R72, R37, R43 ;  /* 0x0000002548247223 */ /* 0x000fe2000000002b */
[----:B------:R-:W-:Y:S01]  /*1670*/  FFMA R41, R89, R69, R32 ;  /* 0x0000004559297223 */ /* 0x000fe20000000020 */
[----:B-1----:R-:W-:-:S03]  /*1680*/  FFMA R37, R83, R8, RZ ;  /* 0x0000000853257223 */ /* 0x002fc600000000ff */
[----:B------:R-:W-:Y:S01]  /*1690*/  FFMA R32, R88, R66, R41 ;  /* 0x0000004258207223 */ /* 0x000fe20000000029 */
[----:B------:R-:W-:Y:S01]  /*16a0*/  FFMA R41, R73, R38, R36 ;  /* 0x0000002649297223 */ /* 0x000fe20000000024 */
[----:B------:R-:W-:Y:S02]  /*16b0*/  FFMA R8, R80, R9, R37 ;  /* 0x0000000950087223 */ /* 0x000fe40000000025 */
[----:B------:R-:W-:Y:S01]  /*16c0*/  FFMA R37, R87, R67, R32 ;  /* 0x0000004357257223 */ /* 0x000fe20000000020 */
[----:B------:R-:W-:Y:S01]  /*16d0*/  FFMA R46, R70, R39, R41 ;  /* 0x00000027462e7223 */ /* 0x000fe20000000029 */
[----:B------:R-:W-:Y:S02]  /*16e0*/  FFMA R9, R81, R10, R8 ;  /* 0x0000000a51097223 */ /* 0x000fe40000000008 */
[----:B------:R-:W-:Y:S02]  /*16f0*/  FFMA R8, R86, R64, R37 ;  /* 0x0000004056087223 */ /* 0x000fe40000000025 */
[----:B------:R-:W0:Y:S01]  /*1700*/  LDS.128 R36, [UR4+0x160] ;  /* 0x00016004ff247984 */ /* 0x000e220008000c00 */
[----:B------:R-:W-:Y:S01]  /*1710*/  FFMA R32, R78, R11, R9 ;  /* 0x0000000b4e207223 */ /* 0x000fe20000000009 */
[----:B------:R-:W-:-:S02]  /*1720*/  FFMA R40, R85, R13, R8 ;  /* 0x0000000d55287223 */ /* 0x000fc40000000008 */
[----:B------:R-:W1:Y:S01]  /*1730*/  LDS.128 R8, [UR4+0xb0] ;  /* 0x0000b004ff087984 */ /* 0x000e620008000c00 */
[----:B--2---:R-:W-:Y:S01]  /*1740*/  FFMA R33, R79, R4, R32 ;  /* 0x000000044f217223 */ /* 0x004fe20000000020 */
[----:B------:R-:W-:-:S03]  /*1750*/  FFMA R41, R55, R2, R40 ;  /* 0x0000000237297223 */ /* 0x000fc60000000028 */
[----:B------:R-:W-:Y:S01]  /*1760*/  FFMA R4, R76, R5, R33 ;  /* 0x000000054c047223 */ /* 0x000fe20000000021 */
[----:B------:R-:W-:Y:S02]  /*1770*/  FFMA R32, R54, R31, R41 ;  /* 0x0000001f36207223 */ /* 0x000fe40000000029 */
[----:B------:R-:W2:Y:S01]  /*1780*/  LDS.128 R40, [UR4+0x170] ;  /* 0x00017004ff287984 */ /* 0x000ea20008000c00 */
[----:B------:R-:W-:Y:S01]  /*1790*/  FFMA R5, R75, R6, R4 ;  /* 0x000000064b057223 */ /* 0x000fe20000000004 */
[----:B------:R-:W-:-:S04]  /*17a0*/  FFMA R33, R53, R28, R32 ;  /* 0x0000001c35217223 */ /* 0x000fc80000000020 */
[----:B------:R-:W-:-:S04]  /*17b0*/  FFMA R4, R52, R61, R33 ;  /* 0x0000003d34047223 */ /* 0x000fc80000000021 */
[----:B------:R-:W-:Y:S01]  /*17c0*/  FFMA R33, R51, R30, R4 ;  /* 0x0000001e33217223 */ /* 0x000fe20000000004 */
[----:B------:R-:W-:-:S03]  /*17d0*/  FFMA R4, R74, R7, R5 ;  /* 0x000000074a047223 */ /* 0x000fc60000000005 */
[----:B------:R-:W-:-:S04]  /*17e0*/  FFMA R6, R50, R63, R33 ;  /* 0x0000003f32067223 */ /* 0x000fc80000000021 */
[----:B------:R-:W-:-:S04]  /*17f0*/  FFMA R33, R49, R60, R6 ;  /* 0x0000003c31217223 */ /* 0x000fc80000000006 */
[----:B------:R-:W-:-:S04]  /*1800*/  FFMA R33, R48, R65, R33 ;  /* 0x0000004130217223 */ /* 0x000fc80000000021 */
[----:B------:R-:W-:Y:S01]  /*1810*/  FFMA R33, R84, R62, R33 ;  /* 0x0000003e54217223 */ /* 0x000fe20000000021 */
[----:B0-----:R-:W-:Y:S01]  /*1820*/  FFMA R5, R77, R36, R4 ;  /* 0x000000244d057223 */ /* 0x001fe20000000004 */
[----:B-1----:R-:W-:-:S03]  /*1830*/  FFMA R7, R57, R8, R46 ;  /* 0x0000000839077223 */ /* 0x002fc6000000002e */
[----:B------:R-:W-:Y:S01]  /*1840*/  FFMA R4, R72, R37, R5 ;  /* 0x0000002548047223 */ /* 0x000fe20000000005 */
[----:B------:R-:W-:-:S03]  /*1850*/  FFMA R6, R56, R9, R7 ;  /* 0x0000000938067223 */ /* 0x000fc60000000007 */
[----:B------:R-:W-:Y:S01]  /*1860*/  FFMA R5, R73, R38, R4 ;  /* 0x0000002649057223 */ /* 0x000fe20000000004 */
[----:B------:R-:W-:Y:S01]  /*1870*/  FMUL R4, R33, -0.60653066635131835938 ;  /* 0xbf1b459821047820 */ /* 0x000fe20000400000 */
[----:B------:R-:W0:Y:S01]  /*1880*/  LDC.64 R8, c[0x0][0x3e8] ;  /* 0x0000fa00ff087b82 */ /* 0x000e220000000a00 */
[----:B------:R-:W-:Y:S01]  /*1890*/  FFMA R45, R59, R10, R6 ;  /* 0x0000000a3b2d7223 */ /* 0x000fe20000000006 */
[----:B------:R-:W-:Y:S01]  /*18a0*/  FFMA R10, R70, R39, R5 ;  /* 0x00000027460a7223 */ /* 0x000fe20000000005 */
[----:B------:R-:W-:Y:S02]  /*18b0*/  FMUL R39, R29, R4 ;  /* 0x000000041d277220 */ /* 0x000fe40000400000 */
[----:B------:R-:W-:Y:S01]  /*18c0*/  FFMA R11, R58, R11, R45 ;  /* 0x0000000b3a0b7223 */ /* 0x000fe2000000002d */
[----:B--2---:R-:W-:Y:S01]  /*18d0*/  FFMA R37, R57, R40, R10 ;  /* 0x0000002839257223 */ /* 0x004fe2000000000a */
[----:B------:R-:W-:Y:S01]  /*18e0*/  FMUL R39, R39, R82 ;  /* 0x0000005227277220 */ /* 0x000fe20000400000 */
[----:B------:R-:W1:Y:S01]  /*18f0*/  LDC.64 R32, c[0x0][0x3e0] ;  /* 0x0000f800ff207b82 */ /* 0x000e620000000a00 */
[----:B------:R-:W-:Y:S01]  /*1900*/  FADD R82, -R82, 1 ;  /* 0x3f80000052527421 */ /* 0x000fe20000000100 */
[----:B------:R-:W-:Y:S01]  /*1910*/  FFMA R10, R56, R41, R37 ;  /* 0x00000029380a7223 */ /* 0x000fe20000000025 */
[----:B------:R-:W-:-:S02]  /*1920*/  F2FP.BF16.F32.PACK_AB R36, R34, R11 ;  /* 0x0000000b2224723e */ /* 0x000fc400000010ff */
[----:B------:R-:W-:Y:S01]  /*1930*/  FMUL R39, R39, R82 ;  /* 0x0000005227277220 */ /* 0x000fe20000400000 */
[----:B------:R-:W-:Y:S01]  /*1940*/  FFMA R37, R59, R42, R10 ;  /* 0x0000002a3b257223 */ /* 0x000fe2000000000a */
[C---:B------:R-:W-:Y:S01]  /*1950*/  PRMT R47, R36.reuse, 0x7610, R47 ;  /* 0x00007610242f7816 */ /* 0x040fe2000000002f */
[----:B------:R-:W2:Y:S01]  /*1960*/  LDC.64 R6, c[0x0][0x3f0] ;  /* 0x0000fc00ff067b82 */ /* 0x000ea20000000a00 */
[----:B------:R-:W-:Y:S01]  /*1970*/  PRMT R92, R36, 0x7632, R92 ;  /* 0x00007632245c7816 */ /* 0x000fe2000000005c */
[----:B------:R-:W-:Y:S01]  /*1980*/  FFMA R82, R58, R43, R37 ;  /* 0x0000002b3a527223 */ /* 0x000fe20000000025 */
[----:B------:R-:W-:-:S04]  /*1990*/  F2FP.BF16.F32.PACK_AB R39, R44, R39 ;  /* 0x000000272c27723e */ /* 0x000fc800000010ff */
[----:B------:R-:W-:Y:S01]  /*19a0*/  PRMT R46, R39, 0x7632, R46 ;  /* 0x00007632272e7816 */ /* 0x000fe2000000002e */
[----:B------:R-:W3:Y:S01]  /*19b0*/  LDC.64 R4, c[0x0][0x400] ;  /* 0x00010000ff047b82 */ /* 0x000ee20000000a00 */
[----:B-1----:R-:W-:-:S04]  /*19c0*/  IMAD.WIDE R10, R0, 0x2, R32 ;  /* 0x00000002000a7825 */ /* 0x002fc800078e0220 */
[----:B0-----:R-:W-:Y:S01]  /*19d0*/  IMAD.WIDE R32, R0, 0x2, R8 ;  /* 0x0000000200207825 */ /* 0x001fe200078e0208 */
[----:B------:R-:W-:-:S03]  /*19e0*/  PRMT R8, R39, 0x7610, R8 ;  /* 0x0000761027087816 */ /* 0x000fc60000000008 */
[C---:B--2---:R-:W-:Y:S02]  /*19f0*/  IMAD.WIDE R34, R0.reuse, 0x2, R6 ;  /* 0x0000000200227825 */ /* 0x044fe400078e0206 */
[----:B------:R-:W-:Y:S04]  /*1a00*/  STG.E.U16 desc[UR14][R10.64], R8 ;  /* 0x000000080a007986 */ /* 0x000fe8000c10150e */
[----:B------:R-:W-:Y:S01]  /*1a10*/  STG.E.U16 desc[UR14][R32.64], R46 ;  /* 0x0000002e20007986 */ /* 0x000fe2000c10150e */
[----:B---3--:R-:W-:-:S03]  /*1a20*/  IMAD.WIDE R44, R0, 0x2, R4 ;  /* 0x00000002002c7825 */ /* 0x008fc600078e0204 */
[----:B------:R-:W-:Y:S04]  /*1a30*/  STG.E.U16 desc[UR14][R34.64], R47 ;  /* 0x0000002f22007986 */ /* 0x000fe8000c10150e */
        /* <DEDUP_REMOVED lines=17> */
[----:B------:R-:W-:Y:S01]  /*1b50*/  FFMA R78, R78, R43, R39 ;  /* 0x0000002b4e4e7223 */ /* 0x000fe20000000027 */
[C---:B--2---:R-:W-:Y:S01]  /*1b60*/  FMUL R5, R82.reuse, R5 ;  /* 0x0000000552057220 */ /* 0x044fe20000400000 */
[----:B------:R-:W0:Y:S01]  /*1b70*/  LDS.128 R36, [UR4+0x120] ;  /* 0x00012004ff247984 */ /* 0x000e220008000c00 */
[C---:B------:R-:W-:Y:S01]  /*1b80*/  FMUL R4, R82.reuse, R4 ;  /* 0x0000000452047220 */ /* 0x040fe20000400000 */
[----:B------:R-:W-:Y:S01]  /*1b90*/  FMUL R6, R82, R6 ;  /* 0x0000000652067220 */ /* 0x000fe20000400000 */
[----:B---3--:R-:W-:Y:S01]  /*1ba0*/  FFMA R76, R76, R9, R5 ;  /* 0x000000094c4c7223 */ /* 0x008fe20000000005 */
[----:B------:R-:W1:Y:S01]  /*1bb0*/  LDS.128 R40, [UR4+0x60] ;  /* 0x00006004ff287984 */ /* 0x000e620008000c00 */
[----:B------:R-:W-:Y:S01]  /*1bc0*/  FMUL R7, R82, R7 ;  /* 0x0000000752077220 */ /* 0x000fe20000400000 */
[----:B------:R-:W-:Y:S01]  /*1bd0*/  FFMA R79, R79, R8, R4 ;  /* 0x000000084f4f7223 */ /* 0x000fe20000000004 */
[----:B----4-:R-:W-:Y:S01]  /*1be0*/  FFMA R5, R91, R32, RZ ;  /* 0x000000205b057223 */ /* 0x010fe200000000ff */
[----:B------:R-:W-:Y:S01]  /*1bf0*/  FFMA R75, R75, R10, R6 ;  /* 0x0000000a4b4b7223 */ /* 0x000fe20000000006 */
[----:B------:R-:W-:Y:S01]  /*1c00*/  FFMA R74, R74, R11, R7 ;  /* 0x0000000b4a4a7223 */ /* 0x000fe20000000007 */
[----:B------:R-:W-:Y:S01]  /*1c10*/  FMUL R32, R16, R32 ;  /* 0x0000002010207220 */ /* 0x000fe20000400000 */
[-C--:B------:R-:W-:Y:S01]  /*1c20*/  FFMA R8, R90, R33.reuse, R5 ;  /* 0x000000215a087223 */ /* 0x080fe20000000005 */
[CC--:B------:R-:W-:Y:S01]  /*1c30*/  FMUL R10, R16.reuse, R34.reuse ;  /* 0x00000022100a7220 */ /* 0x0c0fe20000400000 */
[----:B------:R-:W2:Y:S01]  /*1c40*/  LDS.128 R4, [UR4+0x220] ;  /* 0x00022004ff047984 */ /* 0x000ea20008000c00 */
[C---:B------:R-:W-:Y:S01]  /*1c50*/  FMUL R33, R16.reuse, R33 ;  /* 0x0000002110217220 */ /* 0x040fe20000400000 */
[----:B------:R-:W-:Y:S01]  /*1c60*/  FFMA R9, R89, R34, R8 ;  /* 0x0000002259097223 */ /* 0x000fe20000000008 */
[----:B------:R-:W-:Y:S01]  /*1c70*/  FMUL R8, R16, R35 ;  /* 0x0000002310087220 */ /* 0x000fe20000400000 */
[C---:B------:R-:W-:Y:S01]  /*1c80*/  FFMA R71, R29.reuse, R71, R32 ;  /* 0x000000471d477223 */ /* 0x040fe20000000020 */
[C---:B------:R-:W-:Y:S01]  /*1c90*/  FFMA R69, R29.reuse, R69, R10 ;  /* 0x000000451d457223 */ /* 0x040fe2000000000a */
[----:B------:R-:W-:Y:S01]  /*1ca0*/  FFMA R32, R88, R35, R9 ;  /* 0x0000002358207223 */ /* 0x000fe20000000009 */
[C---:B------:R-:W-:Y:S01]  /*1cb0*/  FFMA R66, R29.reuse, R66, R8 ;  /* 0x000000421d427223 */ /* 0x040fe20000000008 */
[----:B------:R-:W-:Y:S01]  /*1cc0*/  FFMA R68, R29, R68, R33 ;  /* 0x000000441d447223 */ /* 0x000fe20000000021 */
[----:B------:R-:W3:Y:S01]  /*1cd0*/  LDS.128 R8, [UR4+0x230] ;  /* 0x00023004ff087984 */ /* 0x000ee20008000c00 */
[-C--:B-----5:R-:W-:Y:S01]  /*1ce0*/  FFMA R33, R87, R44.reuse, R32 ;  /* 0x0000002c57217223 */ /* 0x0a0fe20000000020 */
[----:B------:R-:W-:Y:S01]  /*1cf0*/  FMUL R34, R16, R44 ;  /* 0x0000002c10227220 */ /* 0x000fe20000400000 */
[----:B------:R-:W-:-:S02]  /*1d00*/  MOV R44, R91 ;  /* 0x0000005b002c7202 */ /* 0x000fc40000000f00 */
[----:B------:R-:W-:Y:S01]  /*1d10*/  FFMA R32, R86, R45, R33 ;  /* 0x0000002d56207223 */ /* 0x000fe20000000021 */
[----:B------:R-:W-:Y:S01]  /*1d20*/  FFMA R67, R29, R67, R34 ;  /* 0x000000431d437223 */ /* 0x000fe20000000022 */
[----:B------:R-:W-:Y:S01]  /*1d30*/  FMUL R34, R16, R45 ;  /* 0x0000002d10227220 */ /* 0x000fe20000400000 */
[----:B------:R-:W-:-:S03]  /*1d40*/  MOV R45, R90 ;  /* 0x0000005a002d7202 */ /* 0x000fc60000000f00 */
[----:B------:R-:W-:Y:S01]  /*1d50*/  FFMA R64, R29, R64, R34 ;  /* 0x000000401d407223 */ /* 0x000fe20000000022 */
        /* <DEDUP_REMOVED lines=8> */
[----:B------:R-:W-:Y:S01]  /*1de0*/  FFMA R73, R73, R42, R38 ;  /* 0x0000002a49497223 */ /* 0x000fe20000000026 */
[----:B------:R-:W-:Y:S01]  /*1df0*/  FFMA R41, R55, R47, R36 ;  /* 0x0000002f37297223 */ /* 0x000fe20000000024 */
[----:B------:R-:W-:Y:S01]  /*1e00*/  FFMA R70, R70, R43, R39 ;  /* 0x0000002b46467223 */ /* 0x000fe20000000027 */
[----:B------:R-:W-:Y:S01]  /*1e10*/  FMUL R46, R16, R46 ;  /* 0x0000002e102e7220 */ /* 0x000fe20000400000 */
[----:B------:R-:W1:Y:S01]  /*1e20*/  LDS.128 R36, [UR4+0x70] ;  /* 0x00007004ff247984 */ /* 0x000e620008000c00 */
[-C--:B--2---:R-:W-:Y:S01]  /*1e30*/  FFMA R40, R54, R4.reuse, R41 ;  /* 0x0000000436287223 */ /* 0x084fe20000000029 */
[C---:B------:R-:W-:Y:S01]  /*1e40*/  FMUL R42, R16.reuse, R47 ;  /* 0x0000002f102a7220 */ /* 0x040fe20000400000 */
[----:B------:R-:W-:Y:S01]  /*1e50*/  FFMA R13, R29, R13, R46 ;  /* 0x0000000d1d0d7223 */ /* 0x000fe2000000002e */
[----:B------:R-:W-:Y:S01]  /*1e60*/  MOV R46, R89 ;  /* 0x00000059002e7202 */ /* 0x000fe20000000f00 */
[-C--:B------:R-:W-:Y:S01]  /*1e70*/  FFMA R41, R53, R5.reuse, R40 ;  /* 0x0000000535297223 */ /* 0x080fe20000000028 */
[C---:B------:R-:W-:Y:S01]  /*1e80*/  FMUL R40, R16.reuse, R4 ;  /* 0x0000000410287220 */ /* 0x040fe20000400000 */
[----:B------:R-:W-:Y:S01]  /*1e90*/  FMUL R5, R16, R5 ;  /* 0x0000000510057220 */ /* 0x000fe20000400000 */
[C---:B------:R-:W-:Y:S01]  /*1ea0*/  FFMA R2, R29.reuse, R2, R42 ;  /* 0x000000021d027223 */ /* 0x040fe2000000002a */
[----:B------:R-:W-:Y:S01]  /*1eb0*/  FFMA R4, R52, R6, R41 ;  /* 0x0000000634047223 */ /* 0x000fe20000000029 */
[C---:B------:R-:W-:Y:S01]  /*1ec0*/  FFMA R31, R29.reuse, R31, R40 ;  /* 0x0000001f1d1f7223 */ /* 0x040fe20000000028 */
[----:B------:R-:W-:Y:S01]  /*1ed0*/  FFMA R28, R29, R28, R5 ;  /* 0x0000001c1d1c7223 */ /* 0x000fe20000000005 */
[C---:B------:R-:W-:Y:S01]  /*1ee0*/  FMUL R40, R16.reuse, R6 ;  /* 0x0000000610287220 */ /* 0x040fe20000400000 */
[-C--:B------:R-:W-:Y:S01]  /*1ef0*/  FFMA R41, R51, R7.reuse, R4 ;  /* 0x0000000733297223 */ /* 0x080fe20000000004 */
[----:B------:R-:W-:Y:S01]  /*1f00*/  FMUL R7, R16, R7 ;  /* 0x0000000710077220 */ /* 0x000fe20000400000 */
[----:B------:R-:W2:Y:S01]  /*1f10*/  LDC.64 R4, c[0x0][0x3f8] ;  /* 0x0000fe00ff047b82 */ /* 0x000ea20000000a00 */
[C---:B------:R-:W-:Y:S01]  /*1f20*/  FFMA R61, R29.reuse, R61, R40 ;  /* 0x0000003d1d3d7223 */ /* 0x040fe20000000028 */
[----:B---3--:R-:W-:Y:S01]  /*1f30*/  FFMA R6, R50, R8, R41 ;  /* 0x0000000832067223 */ /* 0x008fe20000000029 */
[----:B------:R-:W-:Y:S01]  /*1f40*/  FFMA R30, R29, R30, R7 ;  /* 0x0000001e1d1e7223 */ /* 0x000fe20000000007 */
[C---:B------:R-:W-:Y:S01]  /*1f50*/  FMUL R8, R16.reuse, R8 ;  /* 0x0000000810087220 */ /* 0x040fe20000400000 */
[----:B------:R-:W-:Y:S01]  /*1f60*/  MOV R47, R88 ;  /* 0x00000058002f7202 */ /* 0x000fe20000000f00 */
[-C--:B------:R-:W-:Y:S01]  /*1f70*/  FFMA R7, R49, R9.reuse, R6 ;  /* 0x0000000931077223 */ /* 0x080fe20000000006 */
[C---:B------:R-:W-:Y:S01]  /*1f80*/  FMUL R6, R16.reuse, R9 ;  /* 0x0000000910067220 */ /* 0x040fe20000400000 */
[----:B------:R-:W-:Y:S01]  /*1f90*/  FMUL R9, R16, R11 ;  /* 0x0000000b10097220 */ /* 0x000fe20000400000 */
[C---:B------:R-:W-:Y:S01]  /*1fa0*/  FFMA R63, R29.reuse, R63, R8 ;  /* 0x0000003f1d3f7223 */ /* 0x040fe20000000008 */
[-C--:B------:R-:W-:Y:S01]  /*1fb0*/  FFMA R7, R48, R10.reuse, R7 ;  /* 0x0000000a30077223 */ /* 0x080fe20000000007 */
[----:B------:R-:W-:Y:S01]  /*1fc0*/  FMUL R8, R16, R10 ;  /* 0x0000000a10087220 */ /* 0x000fe20000400000 */
[C---:B------:R-:W-:Y:S01]  /*1fd0*/  FFMA R62, R29.reuse, R62, R9 ;  /* 0x0000003e1d3e7223 */ /* 0x040fe20000000009 */
[----:B------:R-:W-:Y:S01]  /*1fe0*/  IADD3 R9, PT, PT, RZ, -UR16, RZ ;  /* 0x80000010ff097c10 */ /* 0x000fe2000fffe0ff */
[----:B------:R-:W-:Y:S01]  /*1ff0*/  FFMA R7, R84, R11, R7 ;  /* 0x0000000b54077223 */ /* 0x000fe20000000007 */
[C---:B------:R-:W-:Y:S01]  /*2000*/  FFMA R60, R29.reuse, R60, R6 ;  /* 0x0000003c1d3c7223 */ /* 0x040fe20000000006 */
[----:B------:R-:W-:Y:S01]  /*2010*/  FFMA R65, R29, R65, R8 ;  /* 0x000000411d417223 */ /* 0x000fe20000000008 */
[----:B------:R-:W-:-:S02]  /*2020*/  MOV R40, R87 ;  /* 0x0000005700287202 */ /* 0x000fc40000000f00 */
[----:B------:R-:W-:Y:S01]  /*2030*/  F2FP.BF16.F32.PACK_AB R7, RZ, R7 ;  /* 0x00000007ff07723e */ /* 0x000fe200000010ff */
[C---:B0-----:R-:W-:Y:S01]  /*2040*/  FMUL R32, R82.reuse, R32 ;  /* 0x0000002052207220 */ /* 0x041fe20000400000 */
[C---:B------:R-:W-:Y:S01]  /*2050*/  FMUL R33, R82.reuse, R33 ;  /* 0x0000002152217220 */ /* 0x040fe20000400000 */
[C---:B------:R-:W-:Y:S01]  /*2060*/  FMUL R34, R82.reuse, R34 ;  /* 0x0000002252227220 */ /* 0x040fe20000400000 */
[----:B------:R-:W-:Y:S01]  /*2070*/  FMUL R35, R82, R35 ;  /* 0x0000002352237220 */ /* 0x000fe20000400000 */
[----:B--2---:R-:W-:-:S04]  /*2080*/  IMAD.WIDE R4, R0, 0x2, R4 ;  /* 0x0000000200047825 */ /* 0x004fc800078e0204 */
[----:B-1----:R-:W-:Y:S01]  /*2090*/  FFMA R95, R57, R36, R32 ;  /* 0x00000024395f7223 */ /* 0x002fe20000000020 */
[----:B------:R-:W-:Y:S01]  /*20a0*/  FFMA R94, R56, R37, R33 ;  /* 0x00000025385e7223 */ /* 0x000fe20000000021 */
[----:B------:R-:W-:Y:S01]  /*20b0*/  FFMA R93, R59, R38, R34 ;  /* 0x000000263b5d7223 */ /* 0x000fe20000000022 */
[----:B------:R-:W-:Y:S01]  /*20c0*/  FFMA R92, R58, R39, R35 ;  /* 0x000000273a5c7223 */ /* 0x000fe20000000023 */
[----:B------:R1:W-:Y:S01]  /*20d0*/  STG.E.U16 desc[UR14][R4.64], R7 ;  /* 0x0000000704007986 */ /* 0x0003e2000c10150e */
[----:B------:R-:W-:Y:S02]  /*20e0*/  LEA R0, R9, R0, 0x4 ;  /* 0x0000000009007211 */ /* 0x000fe400078e20ff */
        /* <DEDUP_REMOVED lines=10> */
[----:B------:R-:W-:Y:S01]  /*2190*/  MOV R39, R84 ;  /* 0x0000005400277202 */ /* 0x000fe20000000f00 */
[----:B-1----:R-:W-:Y:S06]  /*21a0*/  @P0 BRA `(.L_x_35) ;  /* 0xffffffe000f00947 */ /* 0x002fec000383ffff */
.L_x_28:
[----:B------:R-:W0:Y:S01]  /*21b0*/  LDCU.64 UR4, c[0x0][0x3d0] ;  /* 0x00007a00ff0477ac */ /* 0x000e220008000a00 */
[----:B------:R-:W-:-:S04]  /*21c0*/  LEA R12, P0, R3, R12, 0x8 ;  /* 0x0000000c030c7211 */ /* 0x000fc800078040ff */
[----:B------:R-:W-:Y:S02]  /*21d0*/  LEA.HI.X R3, R3, RZ, R14, 0x8, P0 ;  /* 0x000000ff03037211 */ /* 0x000fe400000f440e */
[----:B0-----:R-:W-:-:S04]  /*21e0*/  LEA R2, P0, R12, UR4, 0x2 ;  /* 0x000000040c027c11 */ /* 0x001fc8000f8010ff */
[----:B------:R-:W-:-:S05]  /*21f0*/  LEA.HI.X R3, R12, UR5, R3, 0x2, P0 ;  /* 0x000000050c037c11 */ /* 0x000fca00080f1403 */
        /* <DEDUP_REMOVED lines=17> */
        .weak           $__internal_2_$__cuda_sm20_rcp_rn_f32_slowpath
        .type           $__internal_2_$__cuda_sm20_rcp_rn_f32_slowpath,@function
        .size           $__internal_2_$__cuda_sm20_rcp_rn_f32_slowpath,(.L_x_560 - $__internal_2_$__cuda_sm20_rcp_rn_f32_slowpath)
$__internal_2_$__cuda_sm20_rcp_rn_f32_slowpath:
        /* <DEDUP_REMOVED lines=15> */
.L_x_37:
[----:B------:R-:W-:-:S04]  /*2400*/  IADD3 R91, PT, PT, R84, -0xfd, RZ ;  /* 0xffffff03545b7810 */ /* 0x000fc80007ffe0ff */
[----:B------:R-:W-:-:S13]  /*2410*/  ISETP.GT.U32.AND P0, PT, R91, 0x1, PT ;  /* 0x000000015b00780c */ /* 0x000fda0003f04070 */
[----:B------:R-:W-:Y:S05]  /*2420*/  @P0 BRA `(.L_x_39) ;  /* 0x0000000000780947 */ /* 0x000fea0003800000 */
[----:B------:R-:W-:Y:S02]  /*2430*/  LOP3.LUT R56, R29, 0x7fffff, RZ, 0xc0, !PT ;  /* 0x007fffff1d387812 */ /* 0x000fe400078ec0ff */
[----:B------:R-:W-:Y:S02]  /*2440*/  IADD3 R84, PT, PT, R84, -0xfc, RZ ;  /* 0xffffff0454547810 */ /* 0x000fe40007ffe0ff */
[----:B------:R-:W-:-:S04]  /*2450*/  LOP3.LUT R56, R56, 0x3f800000, RZ, 0xfc, !PT ;  /* 0x3f80000038387812 */ /* 0x000fc800078efcff */
[----:B------:R-:W0:Y:S02]  /*2460*/  MUFU.RCP R57, R56 ;  /* 0x0000003800397308 */ /* 0x000e240000001000 */
[----:B0-----:R-:W-:-:S04]  /*2470*/  FFMA R58, R56, R57, -1 ;  /* 0xbf800000383a7423 */ /* 0x001fc80000000039 */
[----:B------:R-:W-:-:S04]  /*2480*/  FADD.FTZ R58, -R58, -RZ ;  /* 0x800000ff3a3a7221 */ /* 0x000fc80000010100 */
[CCC-:B------:R-:W-:Y:S01]  /*2490*/  FFMA.RM R59, R57.reuse, R58.reuse, R57.reuse ;  /* 0x0000003a393b7223 */ /* 0x1c0fe20000004039 */
[----:B------:R-:W-:-:S05]  /*24a0*/  FFMA.RP R58, R57, R58, R57 ;  /* 0x0000003a393a7223 */ /* 0x000fca0000008039 */
[C---:B------:R-:W-:Y:S01]  /*24b0*/  FSETP.NEU.FTZ.AND P0, PT, R59.reuse, R58, PT ;  /* 0x0000003a3b00720b */ /* 0x040fe20003f1d000 */
[----:B------:R-:W-:Y:S01]  /*24c0*/  HFMA2 R58, -RZ, RZ, 0, 1.78813934326171875e-07 ;  /* 0x00000003ff3a7431 */ /* 0x000fe200000001ff */
[----:B------:R-:W-:Y:S02]  /*24d0*/  LOP3.LUT R59, R59, 0x7fffff, RZ, 0xc0, !PT ;  /* 0x007fffff3b3b7812 */ /* 0x000fe400078ec0ff */
[----:B------:R-:W-:Y:S02]  /*24e0*/  SEL R56, RZ, 0xffffffff, !P0 ;  /* 0xffffffffff387807 */ /* 0x000fe40004000000 */
[----:B------:R-:W-:Y:S02]  /*24f0*/  LOP3.LUT R59, R59, 0x800000, RZ, 0xfc, !PT ;  /* 0x008000003b3b7812 */ /* 0x000fe400078efcff */
[----:B------:R-:W-:Y:S02]  /*2500*/  IADD3 R56, PT, PT, -R56, RZ, RZ ;  /* 0x000000ff38387210 */ /* 0x000fe40007ffe1ff */
[----:B------:R-:W-:-:S02]  /*2510*/  SHF.R.U32.HI R84, RZ, R84, R59 ;  /* 0x00000054ff547219 */ /* 0x000fc4000001163b */
[-C--:B------:R-:W-:Y:S02]  /*2520*/  SHF.L.U32 R58, R58, R91.reuse, RZ ;  /* 0x0000005b3a3a7219 */ /* 0x080fe400000006ff */
[----:B------:R-:W-:Y:S02]  /*2530*/  LOP3.LUT P1, RZ, R56, R91, R59, 0xf8, !PT ;  /* 0x0000005b38ff7212 */ /* 0x000fe4000782f83b */
[----:B------:R-:W-:-:S04]  /*2540*/  LOP3.LUT R58, R58, R59, RZ, 0xc0, !PT ;  /* 0x0000003b3a3a7212 */ /* 0x000fc800078ec0ff */
[----:B------:R-:W-:-:S04]  /*2550*/  SHF.R.U32.HI R58, RZ, R91, R58 ;  /* 0x0000005bff3a7219 */ /* 0x000fc8000001163a */
        /* <DEDUP_REMOVED lines=11> */
.L_x_39:
[----:B------:R0:W1:Y:S02]  /*2610*/  MUFU.RCP R57, R29 ;  /* 0x0000001d00397308 */ /* 0x0000640000001000 */
.L_x_38:
[----:B------:R-:W-:Y:S05]  /*2620*/  BSYNC.RECONVERGENT B1 ;  /* 0x0000000000017941 */ /* 0x000fea0003800200 */
.L_x_36:
[----:B-1----:R-:W-:Y:S01]  /*2630*/  MOV R84, R57 ;  /* 0x0000003900547202 */ /* 0x002fe20000000f00 */
[----:B------:R-:W-:Y:S01]  /*2640*/  HFMA2 R57, -RZ, RZ, 0, 0 ;  /* 0x00000000ff397431 */ /* 0x000fe200000001ff */
[----:B------:R-:W-:-:S04]  /*2650*/  MOV R56, R89 ;  /* 0x0000005900387202 */ /* 0x000fc80000000f00 */
[----:B0-----:R-:W-:Y:S05]  /*2660*/  RET.REL.NODEC R56 `(_Z34rwkv7_state_clampw_backward_kernelI13__nv_bfloat16Li16ELi16EEviiPT_S2_S2_S2_S2_S2_S2_PfS3_S3_S2_S2_S2_S2_S2_S2_) ;  /* 0xffffffd838647950 */ /* 0x001fea0003c3ffff */
.L_x_40:
        /* <DEDUP_REMOVED lines=9> */
.L_x_560:


//--------------------- .text._Z34rwkv7_state_clampw_backward_kernelI13__nv_bfloat16Li8ELi16EEviiPT_S2_S2_S2_S2_S2_S2_PfS3_S3_S2_S2_S2_S2_S2_S2_ --------------------------
	.section	.text._Z34rwkv7_state_clampw_backward_kernelI13__nv_bfloat16Li8ELi16EEviiPT_S2_S2_S2_S2_S2_S2_PfS3_S3_S2_S2_S2_S2_S2_S2_,"ax",@progbits
	.align	128
        .global         _Z34rwkv7_state_clampw_backward_kernelI13__nv_bfloat16Li8ELi16EEviiPT_S2_S2_S2_S2_S2_S2_PfS3_S3_S2_S2_S2_S2_S2_S2_
        .type           _Z34rwkv7_state_clampw_backward_kernelI13__nv_bfloat16Li8ELi16EEviiPT_S2_S2_S2_S2_S2_S2_PfS3_S3_S2_S2_S2_S2_S2_S2_,@function
        .size           _Z34rwkv7_state_clampw_backward_kernelI13__nv_bfloat16Li8ELi16EEviiPT_S2_S2_S2_S2_S2_S2_PfS3_S3_S2_S2_S2_S2_S2_S2_,(.L_x_561 - _Z34rwkv7_state_clampw_backward_kernelI13__nv_bfloat16Li8ELi16EEviiPT_S2_S2_S2_S2_S2_S2_PfS3_S3_S2_S2_S2_S2_S2_S2_)
        .other          _Z34rwkv7_state_clampw_backward_kernelI13__nv_bfloat16Li8ELi16EEviiPT_S2_S2_S2_S2_S2_S2_PfS3_S3_S2_S2_S2_S2_S2_S2_,@"STO_CUDA_ENTRY STV_DEFAULT"
_Z34rwkv7_state_clampw_backward_kernelI13__nv_bfloat16Li8ELi16EEviiPT_S2_S2_S2_S2_S2_S2_PfS3_S3_S2_S2_S2_S2_S2_S2_:
.text._Z34rwkv7_state_clampw_backward_kernelI13__nv_bfloat16Li8ELi16EEviiPT_S2_S2_S2_S2_S2_S2_PfS3_S3_S2_S2_S2_S2_S2_S2_:
[----:B------:R-:W-:Y:S01]  /*0000*/  LDC R1, c[0x0][0x37c] ;  /* 0x0000df00ff017b82 */ /* 0x000fe20000000800 */
[----:B------:R-:W0:Y:S07]  /*0010*/  S2R R12, SR_TID.X ;  /* 0x00000000000c7919 */ /* 0x000e2e0000002100 */
[----:B------:R-:W1:Y:S01]  /*0020*/  S2UR UR4, SR_CTAID.Y ;  /* 0x00000000000479c3 */ /* 0x000e620000002600 */
[----:B------:R-:W2:Y:S01]  /*0030*/  LDCU.64 UR8, c[0x0][0x380] ;  /* 0x00007000ff0877ac */ /* 0x000ea20008000a00 */
[----:B------:R-:W-:-:S02]  /*0040*/  CS2R R48, SRZ ;  /* 0x0000000000307805 */ /* 0x000fc4000001ff00 */
[----:B------:R-:W-:Y:S02]  /*0050*/  CS2R R46, SRZ ;  /* 0x00000000002e7805 */ /* 0x000fe4000001ff00 */
[----:B------:R-:W-:Y:S02]  /*0060*/  CS2R R50, SRZ ;  /* 0x0000000000327805 */ /* 0x000fe4000001ff00 */
[----:B------:R-:W-:Y:S01]  /*0070*/  CS2R R52, SRZ ;  /* 0x0000000000347805 */ /* 0x000fe2000001ff00 */
[----:B------:R-:W3:Y:S01]  /*0080*/  LDCU.64 UR14, c[0x0][0x358] ;  /* 0x00006b00ff0e77ac */ /* 0x000ee20008000a00 */
[----:B------:R-:W4:Y:S01]  /*0090*/  S2UR UR6, SR_CTAID.X ;  /* 0x00000000000679c3 */ /* 0x000f220000002500 */
[----:B--2---:R-:W-:Y:S02]  /*00a0*/  UISETP.GE.AND UP0, UPT, UR8, 0x1, UPT ;  /* 0x000000010800788c */ /* 0x004fe4000bf06270 */
[----:B-1----:R-:W-:Y:S01]  /*00b0*/  UIMAD UR4, UR4, UR9, URZ ;  /* 0x00000009040472a4 */ /* 0x002fe2000f8e02ff */
[----:B0-----:R-:W-:-:S03]  /*00c0*/  SHF.L.U32 R37, R12, 0x3, RZ ;  /* 0x000000030c257819 */ /* 0x001fc600000006ff */
[----:B----4-:R-:W-:-:S04]  /*00d0*/  UIADD3 UR16, UPT, UPT, UR4, UR6, URZ ;  /* 0x0000000604107290 */ /* 0x010fc8000fffe0ff */
[----:B------:R-:W-:Y:S01]  /*00e0*/  USHF.R.S32.HI UR20, URZ, 0x1f, UR16 ;  /* 0x0000001fff147899 */ /* 0x000fe20008011410 */
[----:B---3--:R-:W-:Y:S11]  /*00f0*/  BRA.U !UP0, `(.L_x_41) ;  /* 0x0000001508807547 */ /* 0x008ff6000b800000 */
[----:B------:R-:W0:Y:S01]  /*0100*/  S2UR UR13, SR_CgaCtaId ;  /* 0x00000000000d79c3 */ /* 0x000e220000008800 */
[----:B------:R-:W-:Y:S01]  /*0110*/  UIADD3 UR5, UPT, UPT, UR8, -0x1, URZ ;  /* 0xffffffff08057890 */ /* 0x000fe2000fffe0ff */
[----:B------:R-:W-:Y:S01]  /*0120*/  CS2R R48, SRZ ;  /* 0x0000000000307805 */ /* 0x000fe2000001ff00 */
[----:B------:R-:W-:Y:S01]  /*0130*/  UIMAD UR4, UR4, UR8, UR6 ;  /* 0x00000008040472a4 */ /* 0x000fe2000f8e0206 */
[----:B------:R-:W-:Y:S01]  /*0140*/  CS2R R46, SRZ ;  /* 0x00000000002e7805 */ /* 0x000fe2000001ff00 */
[----:B------:R-:W-:Y:S01]  /*0150*/  UIMAD UR5, UR5, UR9, URZ ;  /* 0x00000009050572a4 */ /* 0x000fe2000f8e02ff */
[----:B------:R-:W-:Y:S01]  /*0160*/  CS2R R50, SRZ ;  /* 0x0000000000327805 */ /* 0x000fe2000001ff00 */
[----:B------:R-:W-:Y:S01]  /*0170*/  USHF.R.S32.HI UR6, URZ, 0x1f, UR8 ;  /* 0x0000001fff067899 */ /* 0x000fe20008011408 */
[----:B------:R-:W-:Y:S02]  /*0180*/  CS2R R52, SRZ ;  /* 0x0000000000347805 */ /* 0x000fe4000001ff00 */
[----:B------:R-:W-:Y:S01]  /*0190*/  MOV R5, UR4 ;  /* 0x0000000400057c02 */ /* 0x000fe20008000f00 */
[----:B------:R-:W-:Y:S01]  /*01a0*/  UMOV UR4, 0x400 ;  /* 0x0000040000047882 */ /* 0x000fe20000000000 */
[----:B------:R-:W-:Y:S01]  /*01b0*/  USHF.L.U32 UR19, UR8, 0x2, URZ ;  /* 0x0000000208137899 */ /* 0x000fe200080006ff */
[----:B------:R-:W-:Y:S01]  /*01c0*/  MOV R3, UR5 ;  /* 0x0000000500037c02 */ /* 0x000fe20008000f00 */
[----:B------:R-:W-:Y:S01]  /*01d0*/  ULEA.HI UR12, UR6, UR8, URZ, 0x4 ;  /* 0x00000008060c7291 */ /* 0x000fe2000f8f20ff */
[----:B------:R-:W-:Y:S01]  /*01e0*/  CS2R R44, SRZ ;  /* 0x00000000002c7805 */ /* 0x000fe2000001ff00 */
[----:B------:R-:W-:Y:S01]  /*01f0*/  UIADD3 UR5, UPT, UPT, UR4, 0x20, URZ ;  /* 0x0000002004057890 */ /* 0x000fe2000fffe0ff */
[----:B------:R-:W-:Y:S01]  /*0200*/  LEA R0, R3, R12, 0x3 ;  /* 0x0000000c03007211 */ /* 0x000fe200078e18ff */
[----:B------:R-:W-:Y:S01]  /*0210*/  UIADD3 UR6, UPT, UPT, UR4, 0x40, URZ ;  /* 0x0000004004067890 */ /* 0x000fe2000fffe0ff */
[----:B------:R-:W-:Y:S01]  /*0220*/  CS2R R42, SRZ ;  /* 0x00000000002a7805 */ /* 0x000fe2000001ff00 */
[----:B------:R-:W-:Y:S01]  /*0230*/  UIADD3 UR7, UPT, UPT, UR4, 0x60, URZ ;  /* 0x0000006004077890 */ /* 0x000fe2000fffe0ff */
[----:B------:R-:W-:Y:S01]  /*0240*/  LEA R0, R5, R0, 0x3 ;  /* 0x0000000005007211 */ /* 0x000fe200078e18ff */
[----:B------:R-:W-:Y:S01]  /*0250*/  UIADD3 UR8, UPT, UPT, UR4, 0x80, URZ ;  /* 0x0000008004087890 */ /* 0x000fe2000fffe0ff */
[----:B------:R-:W-:Y:S01]  /*0260*/  CS2R R40, SRZ ;  /* 0x0000000000287805 */ /* 0x000fe2000001ff00 */
[----:B------:R-:W-:Y:S01]  /*0270*/  UIADD3 UR9, UPT, UPT, UR4, 0xa0, URZ ;  /* 0x000000a004097890 */ /* 0x000fe2000fffe0ff */
[----:B------:R-:W-:Y:S01]  /*0280*/  CS2R R38, SRZ ;  /* 0x0000000000267805 */ /* 0x000fe2000001ff00 */
[----:B0-----:R-:W-:Y:S01]  /*0290*/  ULEA UR18, UR13, UR4, 0x18 ;  /* 0x000000040d127291 */ /* 0x001fe2000f8ec0ff */
[----:B------:R-:W-:Y:S01]  /*02a0*/  CS2R R22, SRZ ;  /* 0x0000000000167805 */ /* 0x000fe2000001ff00 */
[----:B------:R-:W-:Y:S01]  /*02b0*/  UIADD3 UR10, UPT, UPT, UR4, 0xc0, URZ ;  /* 0x000000c0040a7890 */ /* 0x000fe2000fffe0ff */
[----:B------:R-:W-:Y:S01]  /*02c0*/  CS2R R20, SRZ ;  /* 0x0000000000147805 */ /* 0x000fe2000001ff00 */
[----:B------:R-:W-:Y:S01]  /*02d0*/  UIADD3 UR11, UPT, UPT, UR4, 0xe0, URZ ;  /* 0x000000e0040b7890 */ /* 0x000fe2000fffe0ff */
[----:B------:R-:W-:Y:S01]  /*02e0*/  CS2R R18, SRZ ;  /* 0x0000000000127805 */ /* 0x000fe2000001ff00 */
[----:B------:R-:W-:Y:S01]  /*02f0*/  UIADD3 UR4, UPT, UPT, UR4, 0x100, URZ ;  /* 0x0000010004047890 */ /* 0x000fe2000fffe0ff */
[----:B------:R-:W-:Y:S01]  /*0300*/  LEA R36, R12, UR18, 0x2 ;  /* 0x000000120c247c11 */ /* 0x000fe2000f8e10ff */
[----:B------:R-:W-:Y:S01]  /*0310*/  ULEA UR5, UR13, UR5, 0x18 ;  /* 0x000000050d057291 */ /* 0x000fe2000f8ec0ff */
[----:B------:R-:W-:Y:S01]  /*0320*/  CS2R R16, SRZ ;  /* 0x0000000000107805 */ /* 0x000fe2000001ff00 */
[----:B------:R-:W-:-:S02]  /*0330*/  ULEA UR6, UR13, UR6, 0x18 ;  /* 0x000000060d067291 */ /* 0x000fc4000f8ec0ff */
[----:B------:R-:W-:Y:S02]  /*0340*/  ULEA UR7, UR13, UR7, 0x18 ;  /* 0x000000070d077291 */ /* 0x000fe4000f8ec0ff */
        /* <DEDUP_REMOVED lines=10> */
[----:B------:R-:W-:Y:S01]  /*03f0*/  USHF.R.S32.HI UR12, URZ, 0x4, UR12 ;  /* 0x00000004ff0c7899 */ /* 0x000fe2000801140c */
[C---:B------:R-:W-:Y:S01]  /*0400*/  LEA R32, R12.reuse, UR10, 0x2 ;  /* 0x0000000a0c207c11 */ /* 0x040fe2000f8e10ff */
[----:B------:R-:W0:Y:S01]  /*0410*/  LDCU UR17, c[0x0][0x380] ;  /* 0x00007000ff1177ac */ /* 0x000e220008000800 */
[----:B------:R-:W-:-:S02]  /*0420*/  LEA R33, R12, UR11, 0x2 ;  /* 0x0000000b0c217c11 */ /* 0x000fc4000f8e10ff */
[----:B------:R-:W-:Y:S01]  /*0430*/  LEA R12, R12, UR4, 0x2 ;  /* 0x000000040c0c7c11 */ /* 0x000fe2000f8e10ff */
[----:B------:R-:W1:Y:S01]  /*0440*/  LDCU UR21, c[0x0][0x384] ;  /* 0x00007080ff1577ac */ /* 0x000e620008000800 */
[----:B------:R-:W-:-:S12]  /*0450*/  USHF.L.U32 UR12, UR12, 0x6, URZ ;  /* 0x000000060c0c7899 */ /* 0x000fd800080006ff */
.L_x_48:
[----:B------:R-:W2:Y:S02]  /*0460*/  LDC.64 R2, c[0x0][0x390] ;  /* 0x0000e400ff027b82 */ /* 0x000ea40000000a00 */
[----:B--2---:R-:W-:-:S06]  /*0470*/  IMAD.WIDE R4, R0, 0x2, R2 ;  /* 0x0000000200047825 */ /* 0x004fcc00078e0202 */
[----:B------:R-:W2:Y:S01]  /*0480*/  LDC.64 R2, c[0x0][0x388] ;  /* 0x0000e200ff027b82 */ /* 0x000ea20000000a00 */
[----:B------:R-:W3:Y:S01]  /*0490*/  LDG.E.U16.CONSTANT R4, desc[UR14][R4.64] ;  /* 0x0000000e04047981 */ /* 0x000ee2000c1e9500 */
[----:B--2---:R-:W-:-:S06]  /*04a0*/  IMAD.WIDE R2, R0, 0x2, R2 ;  /* 0x0000000200027825 */ /* 0x004fcc00078e0202 */
[----:B------:R-:W2:Y:S01]  /*04b0*/  LDG.E.U16.CONSTANT R2, desc[UR14][R2.64] ;  /* 0x0000000e02027981 */ /* 0x000ea2000c1e9500 */
[----:B------:R-:W-:Y:S01]  /*04c0*/  BSSY.RECONVERGENT B0, `(.L_x_42) ;  /* 0x0000018000007945 */ /* 0x000fe20003800200 */
[----:B------:R-:W-:Y:S01]  /*04d0*/  BAR.SYNC.DEFER_BLOCKING 0x0 ;  /* 0x0000000000007b1d */ /* 0x000fe20000010000 */
[----:B---3--:R-:W-:-:S05]  /*04e0*/  SHF.L.U32 R6, R4, 0x10, RZ ;  /* 0x0000001004067819 */ /* 0x008fca00000006ff */
[----:B------:R-:W-:-:S05]  /*04f0*/  FMUL R6, R6, -1.4426950216293334961 ;  /* 0xbfb8aa3b06067820 */ /* 0x000fca0000400000 */
[----:B------:R-:W-:-:S13]  /*0500*/  FSETP.GEU.AND P0, PT, R6, -126, PT ;  /* 0xc2fc00000600780b */ /* 0x000fda0003f0e000 */
[----:B------:R-:W-:Y:S01]  /*0510*/  @!P0 FMUL R6, R6, 0.5 ;  /* 0x3f00000006068820 */ /* 0x000fe20000400000 */
[----:B--2---:R-:W-:-:S03]  /*0520*/  SHF.L.U32 R60, R2, 0x10, RZ ;  /* 0x00000010023c7819 */ /* 0x004fc600000006ff */
[----:B------:R-:W2:Y:S02]  /*0530*/  MUFU.EX2 R7, R6 ;  /* 0x0000000600077308 */ /* 0x000ea40000000800 */
[----:B------:R3:W-:Y:S01]  /*0540*/  STS [R36], R60 ;  /* 0x0000003c24007388 */ /* 0x0007e20000000800 */
[----:B--2---:R-:W-:-:S04]  /*0550*/  @!P0 FMUL R7, R7, R7 ;  /* 0x0000000707078220 */ /* 0x004fc80000400000 */
[----:B------:R-:W-:-:S05]  /*0560*/  FADD R7, R7, 1 ;  /* 0x3f80000007077421 */ /* 0x000fca0000000000 */
[----:B------:R-:W-:-:S04]  /*0570*/  IADD3 R2, PT, PT, R7, 0x1800000, RZ ;  /* 0x0180000007027810 */ /* 0x000fc80007ffe0ff */
[----:B------:R-:W-:-:S04]  /*0580*/  LOP3.LUT R2, R2, 0x7f800000, RZ, 0xc0, !PT ;  /* 0x7f80000002027812 */ /* 0x000fc800078ec0ff */
[----:B------:R-:W-:-:S13]  /*0590*/  ISETP.GT.U32.AND P0, PT, R2, 0x1ffffff, PT ;  /* 0x01ffffff0200780c */ /* 0x000fda0003f04070 */
[----:B---3--:R-:W-:Y:S05]  /*05a0*/  @P0 BRA `(.L_x_43) ;  /* 0x0000000000140947 */ /* 0x008fea0003800000 */
[----:B------:R-:W-:Y:S02]  /*05b0*/  MOV R2, R7 ;  /* 0x0000000700027202 */ /* 0x000fe40000000f00 */
[----:B------:R-:W-:-:S07]  /*05c0*/  MOV R10, 0x5e0 ;  /* 0x000005e0000a7802 */ /* 0x000fce0000000f00 */
[----:B01----:R-:W-:Y:S05]  /*05d0*/  CALL.REL.NOINC `($__internal_3_$__cuda_sm20_rcp_rn_f32_slowpath) ;  /* 0x00000010008c7944 */ /* 0x003fea0003c00000 */
[----:B------:R-:W-:Y:S01]  /*05e0*/  MOV R54, R55 ;  /* 0x0000003700367202 */ /* 0x000fe20000000f00 */
[----:B------:R-:W-:Y:S06]  /*05f0*/  BRA `(.L_x_44) ;  /* 0x0000000000107947 */ /* 0x000fec0003800000 */
.L_x_43:
[----:B------:R-:W2:Y:S02]  /*0600*/  MUFU.RCP R54, R7 ;  /* 0x0000000700367308 */ /* 0x000ea40000001000 */
[----:B--2---:R-:W-:-:S04]  /*0610*/  FFMA R2, R7, R54, -1 ;  /* 0xbf80000007027423 */ /* 0x004fc80000000036 */
[----:B------:R-:W-:-:S04]  /*0620*/  FADD.FTZ R3, -R2, -RZ ;  /* 0x800000ff02037221 */ /* 0x000fc80000010100 */
[----:B------:R-:W-:-:S07]  /*0630*/  FFMA R54, R54, R3, R54 ;  /* 0x0000000336367223 */ /* 0x000fce0000000036 */
.L_x_44:
[----:B01----:R-:W-:Y:S05]  /*0640*/  BSYNC.RECONVERGENT B0 ;  /* 0x0000000000007941 */ /* 0x003fea0003800200 */
.L_x_42:
        /* <DEDUP_REMOVED lines=14> */
[----:B0-----:R-:W-:-:S05]  /*0730*/  IMAD.WIDE R4, R0, 0x2, R4 ;  /* 0x0000000200047825 */ /* 0x001fca00078e0204 */
[----:B------:R0:W3:Y:S01]  /*0740*/  LDG.E.U16.CONSTANT R58, desc[UR14][R4.64] ;  /* 0x0000000e043a7981 */ /* 0x0000e2000c1e9500 */
[----:B-----5:R-:W-:-:S06]  /*0750*/  IMAD.WIDE R26, R0, 0x4, R2 ;  /* 0x00000004001a7825 */ /* 0x020fcc00078e0202 */
[----:B------:R-:W5:Y:S01]  /*0760*/  LDG.E.CONSTANT R26, desc[UR14][R26.64] ;  /* 0x0000000e1a1a7981 */ /* 0x000f62000c1e9900 */
[----:B------:R-:W-:-:S06]  /*0770*/  ULOP3.LUT UP0, URZ, UR17, 0xf, URZ, 0xc0, !UPT ;  /* 0x0000000f11ff7892 */ /* 0x000fcc000f80c0ff */
[----:B------:R-:W-:-:S05]  /*0780*/  PLOP3.LUT P1, PT, PT, PT, UP0, 0x80, 0x8 ;  /* 0x000000000008781c */ /* 0x000fca0003f2f008 */
[----:B------:R-:W-:Y:S01]  /*0790*/  @!UP0 UIADD3 UR4, UPT, UPT, UR19, -0x4, URZ ;  /* 0xfffffffc13048890 */ /* 0x000fe2000fffe0ff */
[----:B------:R-:W1:Y:S03]  /*07a0*/  @!UP0 LDCU.64 UR8, c[0x0][0x3c0] ;  /* 0x00007800ff0887ac */ /* 0x000e660008000a00 */
[----:B------:R-:W-:Y:S01]  /*07b0*/  @!UP0 ULOP3.LUT UR4, UR4, 0x7fffffc0, URZ, 0xc0, !UPT ;  /* 0x7fffffc004048892 */ /* 0x000fe2000f8ec0ff */
[----:B0-----:R-:W-:Y:S01]  /*07c0*/  MOV R5, UR16 ;  /* 0x0000001000057c02 */ /* 0x001fe20008000f00 */
[----:B------:R-:W-:Y:S02]  /*07d0*/  @!UP0 USHF.R.S32.HI UR5, URZ, 0x1f, UR12 ;  /* 0x0000001fff058899 */ /* 0x000fe4000801140c */
[----:B------:R-:W-:Y:S01]  /*07e0*/  @!P1 MOV R3, RZ ;  /* 0x000000ff00039202 */ /* 0x000fe20000000f00 */
[----:B------:R-:W-:Y:S01]  /*07f0*/  @!UP0 UIMAD UR6, UR20, UR12, URZ ;  /* 0x0000000c140682a4 */ /* 0x000fe2000f8e02ff */
[----:B------:R-:W-:-:S03]  /*0800*/  @!P1 IADD3 R2, PT, PT, R37, UR4, RZ ;  /* 0x0000000425029c10 */ /* 0x000fc6000fffe0ff */
[----:B------:R-:W-:Y:S02]  /*0810*/  @!UP0 UIMAD UR5, UR16, UR5, UR6 ;  /* 0x00000005100582a4 */ /* 0x000fe4000f8e0206 */
[----:B------:R-:W-:-:S05]  /*0820*/  @!P1 IMAD.WIDE.U32 R2, R5, UR12, R2 ;  /* 0x0000000c05029c25 */ /* 0x000fca000f8e0002 */
[----:B------:R-:W-:Y:S02]  /*0830*/  @!P1 IADD3 R3, PT, PT, R3, UR5, RZ ;  /* 0x0000000503039c10 */ /* 0x000fe4000fffe0ff */
[----:B-1----:R-:W-:-:S04]  /*0840*/  @!P1 LEA R4, P0, R2, UR8, 0x2 ;  /* 0x0000000802049c11 */ /* 0x002fc8000f8010ff */
[----:B------:R-:W-:-:S05]  /*0850*/  @!P1 LEA.HI.X R5, R2, UR9, R3, 0x2, P0 ;  /* 0x0000000902059c11 */ /* 0x000fca00080f1403 */
[----:B------:R-:W5:Y:S04]  /*0860*/  @!P1 LDG.E.128.CONSTANT R16, desc[UR14][R4.64] ;  /* 0x0000000e04109981 */ /* 0x000f68000c1e9d00 */
[----:B------:R0:W5:Y:S01]  /*0870*/  @!P1 LDG.E.128.CONSTANT R20, desc[UR14][R4.64+0x10] ;  /* 0x0000100e04149981 */ /* 0x000162000c1e9d00 */
        /* <DEDUP_REMOVED lines=10> */
[----:B------:R-:W-:Y:S01]  /*0920*/  BSSY.RECONVERGENT B0, `(.L_x_45) ;  /* 0x0000027000007945 */ /* 0x000fe20003800200 */
[----:B----4-:R-:W-:-:S05]  /*0930*/  SHF.L.U32 R57, R24, 0x10, RZ ;  /* 0x0000001018397819 */ /* 0x010fca00000006ff */
[----:B------:R-:W-:Y:S01]  /*0940*/  STS [R34], R57 ;  /* 0x0000003922007388 */ /* 0x000fe20000000800 */
[----:B--2---:R-:W-:Y:S02]  /*0950*/  SHF.L.U32 R10, R10, 0x10, RZ ;  /* 0x000000100a0a7819 */ /* 0x004fe400000006ff */
[----:B---3--:R-:W-:-:S03]  /*0960*/  SHF.L.U32 R3, R8, 0x10, RZ ;  /* 0x0000001008037819 */ /* 0x008fc600000006ff */
        /* <DEDUP_REMOVED lines=8> */
[----:B------:R-:W0:Y:S04]  /*09f0*/  LDS.128 R4, [UR4+0xc0] ;  /* 0x0000c004ff047984 */ /* 0x000e280008000c00 */
[----:B------:R-:W1:Y:S01]  /*0a00*/  LDS.128 R28, [UR4+0xd0] ;  /* 0x0000d004ff1c7984 */ /* 0x000e620008000c00 */
[----:B0-----:R-:W-:-:S04]  /*0a10*/  FFMA R8, R4, R16, RZ ;  /* 0x0000001004087223 */ /* 0x001fc800000000ff */
[----:B------:R-:W-:-:S04]  /*0a20*/  FFMA R9, R17, R5, R8 ;  /* 0x0000000511097223 */ /* 0x000fc80000000008 */
[----:B------:R-:W-:Y:S02]  /*0a30*/  FFMA R24, R18, R6, R9 ;  /* 0x0000000612187223 */ /* 0x000fe40000000009 */
[----:B------:R-:W0:Y:S02]  /*0a40*/  LDC.64 R8, c[0x0][0x3d8] ;  /* 0x0000f600ff087b82 */ /* 0x000e240000000a00 */
[----:B------:R-:W-:-:S04]  /*0a50*/  FFMA R11, R19, R7, R24 ;  /* 0x00000007130b7223 */ /* 0x000fc80000000018 */
[----:B-1----:R-:W-:-:S04]  /*0a60*/  FFMA R10, R28, R20, R11 ;  /* 0x000000141c0a7223 */ /* 0x002fc8000000000b */
        /* <DEDUP_REMOVED lines=12> */
[----:B------:R-:W-:Y:S05]  /*0b30*/  CALL.REL.NOINC `($__internal_3_$__cuda_sm20_rcp_rn_f32_slowpath) ;  /* 0x0000000c00347944 */ /* 0x000fea0003c00000 */
[----:B------:R-:W-:Y:S05]  /*0b40*/  BRA `(.L_x_47) ;  /* 0x0000000000107947 */ /* 0x000fea0003800000 */
.L_x_46:
[----:B------:R-:W0:Y:S02]  /*0b50*/  MUFU.RCP R55, R2 ;  /* 0x0000000200377308 */ /* 0x000e240000001000 */
[----:B0-----:R-:W-:-:S04]  /*0b60*/  FFMA R8, R2, R55, -1 ;  /* 0xbf80000002087423 */ /* 0x001fc80000000037 */
[----:B------:R-:W-:-:S04]  /*0b70*/  FADD.FTZ R8, -R8, -RZ ;  /* 0x800000ff08087221 */ /* 0x000fc80000010100 */
[----:B------:R-:W-:-:S07]  /*0b80*/  FFMA R55, R55, R8, R55 ;  /* 0x0000000837377223 */ /* 0x000fce0000000037 */
.L_x_47:
[----:B------:R-:W-:Y:S05]  /*0b90*/  BSYNC.RECONVERGENT B0 ;  /* 0x0000000000007941 */ /* 0x000fea0003800200 */
.L_x_45:
        /* <DEDUP_REMOVED lines=10> */
[----:B------:R-:W-:-:S02]  /*0c40*/  UISETP.GT.U32.AND UP0, UPT, UR17, 0x1, UPT ;  /* 0x000000011100788c */ /* 0x000fc4000bf04070 */
[----:B------:R-:W-:Y:S02]  /*0c50*/  UIADD3 UR19, UPT, UPT, UR19, -0x4, URZ ;  /* 0xfffffffc13137890 */ /* 0x000fe4000fffe0ff */
[----:B------:R-:W-:Y:S02]  /*0c60*/  UIADD3 UR17, UPT, UPT, UR17, -0x1, URZ ;  /* 0xffffffff11117890 */ /* 0x000fe4000fffe0ff */
[----:B0-----:R-:W-:-:S09]  /*0c70*/  ULEA UR4, UR5, UR4, 0x18 ;  /* 0x0000000405047291 */ /* 0x001fd2000f8ec0ff */
[----:B------:R-:W0:Y:S04]  /*0c80*/  LDS.128 R8, [UR4] ;  /* 0x00000004ff087984 */ /* 0x000e280008000c00 */
[----:B------:R-:W1:Y:S04]  /*0c90*/  LDS.128 R24, [UR4+0x10] ;  /* 0x00001004ff187984 */ /* 0x000e680008000c00 */
[----:B------:R-:W2:Y:S04]  /*0ca0*/  LDS.128 R4, [UR4+0x60] ;  /* 0x00006004ff047984 */ /* 0x000ea80008000c00 */
[----:B------:R-:W3:Y:S01]  /*0cb0*/  LDS.128 R28, [UR4+0x70] ;  /* 0x00007004ff1c7984 */ /* 0x000ee20008000c00 */
[C---:B0-----:R-:W-:Y:S01]  /*0cc0*/  FFMA R53, R58.reuse, R8, R53 ;  /* 0x000000083a357223 */ /* 0x041fe20000000035 */
[C---:B------:R-:W-:Y:S01]  /*0cd0*/  FFMA R52, R58.reuse, R9, R52 ;  /* 0x000000093a347223 */ /* 0x040fe20000000034 */
[C---:B------:R-:W-:Y:S01]  /*0ce0*/  FFMA R51, R58.reuse, R10, R51 ;  /* 0x0000000a3a337223 */ /* 0x040fe20000000033 */
[C---:B------:R-:W-:Y:S01]  /*0cf0*/  FFMA R50, R58.reuse, R11, R50 ;  /* 0x0000000b3a327223 */ /* 0x040fe20000000032 */
[C---:B-1----:R-:W-:Y:S01]  /*0d00*/  FFMA R46, R58.reuse, R25, R46 ;  /* 0x000000193a2e7223 */ /* 0x042fe2000000002e */
[----:B------:R-:W0:Y:S01]  /*0d10*/  LDS.128 R8, [UR4+0xe0] ;  /* 0x0000e004ff087984 */ /* 0x000e220008000c00 */
[C---:B------:R-:W-:Y:S01]  /*0d20*/  FFMA R47, R58.reuse, R24, R47 ;  /* 0x000000183a2f7223 */ /* 0x040fe2000000002f */
[----:B------:R-:W-:Y:S01]  /*0d30*/  FFMA R49, R58, R26, R49 ;  /* 0x0000001a3a317223 */ /* 0x000fe20000000031 */
[----:B--2---:R-:W-:Y:S01]  /*0d40*/  FFMA R25, R4, R39, RZ ;  /* 0x0000002704197223 */ /* 0x004fe200000000ff */
[C---:B------:R-:W-:Y:S01]  /*0d50*/  FFMA R59, -R57.reuse, R4, R16 ;  /* 0x00000004393b7223 */ /* 0x040fe20000000110 */
[----:B------:R-:W-:Y:S01]  /*0d60*/  FFMA R48, R58, R27, R48 ;  /* 0x0000001b3a307223 */ /* 0x000fe20000000030 */
[CC--:B------:R-:W-:Y:S01]  /*0d70*/  FFMA R16, -R57.reuse, R5.reuse, R17 ;  /* 0x0000000539107223 */ /* 0x0c0fe20000000111 */
[----:B------:R-:W-:Y:S01]  /*0d80*/  FFMA R4, R38, R5, R25 ;  /* 0x0000000526047223 */ /* 0x000fe20000000019 */
[C---:B------:R-:W-:Y:S01]  /*0d90*/  FFMA R60, -R57.reuse, R7, R19 ;  /* 0x00000007393c7223 */ /* 0x040fe20000000113 */
[----:B------:R-:W1:Y:S01]  /*0da0*/  LDS.128 R24, [UR4+0xf0] ;  /* 0x0000f004ff187984 */ /* 0x000e620008000c00 */
[----:B---3--:R-:W-:Y:S01]  /*0db0*/  FFMA R19, -R57, R28, R20 ;  /* 0x0000001c39137223 */ /* 0x008fe20000000114 */
[-C--:B------:R-:W-:Y:S01]  /*0dc0*/  FFMA R5, R41, R6.reuse, R4 ;  /* 0x0000000629057223 */ /* 0x080fe20000000004 */
[C---:B------:R-:W-:Y:S01]  /*0dd0*/  FFMA R17, -R57.reuse, R6, R18 ;  /* 0x0000000639117223 */ /* 0x040fe20000000112 */
[C---:B------:R-:W-:Y:S01]  /*0de0*/  FFMA R20, -R57.reuse, R31, R23 ;  /* 0x0000001f39147223 */ /* 0x040fe20000000117 */
[C---:B------:R-:W-:Y:S01]  /*0df0*/  FFMA R18, -R57.reuse, R29, R21 ;  /* 0x0000001d39127223 */ /* 0x040fe20000000115 */
[----:B------:R-:W-:Y:S01]  /*0e00*/  FFMA R5, R40, R7, R5 ;  /* 0x0000000728057223 */ /* 0x000fe20000000005 */
[----:B------:R-:W-:-:S03]  /*0e10*/  FFMA R21, -R57, R30, R22 ;  /* 0x0000001e39157223 */ /* 0x000fc60000000116 */
[----:B------:R-:W-:-:S04]  /*0e20*/  FFMA R5, R28, R43, R5 ;  /* 0x0000002b1c057223 */ /* 0x000fc80000000005 */
[----:B------:R-:W-:Y:S02]  /*0e30*/  FFMA R28, R42, R29, R5 ;  /* 0x0000001d2a1c7223 */ /* 0x000fe40000000005 */
[----:B------:R-:W2:Y:S02]  /*0e40*/  LDS.128 R4, [UR4+0x40] ;  /* 0x00004004ff047984 */ /* 0x000ea40008000c00 */
[----:B------:R-:W-:-:S04]  /*0e50*/  FFMA R29, R45, R30, R28 ;  /* 0x0000001e2d1d7223 */ /* 0x000fc8000000001c */
[----:B------:R-:W-:Y:S01]  /*0e60*/  FFMA R58, R44, R31, R29 ;  /* 0x0000001f2c3a7223 */ /* 0x000fe2000000001d */
[----:B0-----:R-:W-:Y:S01]  /*0e70*/  FFMA R23, R8, R39, RZ ;  /* 0x0000002708177223 */ /* 0x001fe200000000ff */
[C---:B------:R-:W-:Y:S01]  /*0e80*/  FFMA R31, -R56.reuse, R10, R17 ;  /* 0x0000000a381f7223 */ /* 0x040fe20000000111 */
[C---:B------:R-:W-:Y:S01]  /*0e90*/  FFMA R22, -R56.reuse, R8, R59 ;  /* 0x0000000838167223 */ /* 0x040fe2000000013b */
[----:B------:R-:W-:Y:S01]  /*0ea0*/  FFMA R30, -R56, R11, R60 ;  /* 0x0000000b381e7223 */ /* 0x000fe2000000013c */
[----:B------:R-:W-:Y:S01]  /*0eb0*/  FFMA R28, R38, R9, R23 ;  /* 0x00000009261c7223 */ /* 0x000fe20000000017 */
[-C--:B------:R-:W-:Y:S01]  /*0ec0*/  FMUL R31, R31, R55.reuse ;  /* 0x000000371f1f7220 */ /* 0x080fe20000400000 */
[-C--:B------:R-:W-:Y:S01]  /*0ed0*/  FMUL R57, R22, R55.reuse ;  /* 0x0000003716397220 */ /* 0x080fe20000400000 */
[----:B------:R-:W-:Y:S01]  /*0ee0*/  FMUL R30, R30, R55 ;  /* 0x000000371e1e7220 */ /* 0x000fe20000400000 */
[----:B------:R-:W-:Y:S01]  /*0ef0*/  FFMA R23, R41, R10, R28 ;  /* 0x0000000a29177223 */ /* 0x000fe2000000001c */
[C---:B------:R-:W-:Y:S01]  /*0f00*/  FFMA R28, -R56.reuse, R9, R16 ;  /* 0x00000009381c7223 */ /* 0x040fe20000000110 */
[C---:B-1----:R-:W-:Y:S01]  /*0f10*/  FFMA R60, -R56.reuse, R26, R21 ;  /* 0x0000001a383c7223 */ /* 0x042fe20000000115 */
[----:B------:R-:W-:Y:S01]  /*0f20*/  FFMA R29, -R56, R24, R19 ;  /* 0x00000018381d7223 */ /* 0x000fe20000000113 */
[----:B------:R-:W-:Y:S01]  /*0f30*/  FFMA R17, R40, R11, R23 ;  /* 0x0000000b28117223 */ /* 0x000fe20000000017 */
[C---:B------:R-:W-:Y:S01]  /*0f40*/  FFMA R23, -R56.reuse, R25, R18 ;  /* 0x0000001938177223 */ /* 0x040fe20000000112 */
[----:B------:R-:W0:Y:S01]  /*0f50*/  LDS.128 R8, [UR4+0xa0] ;  /* 0x0000a004ff087984 */ /* 0x000e220008000c00 */
[----:B------:R-:W-:Y:S01]  /*0f60*/  FFMA R20, -R56, R27, R20 ;  /* 0x0000001b38147223 */ /* 0x000fe20000000114 */
[----:B------:R-:W-:Y:S01]  /*0f70*/  FFMA R21, R24, R43, R17 ;  /* 0x0000002b18157223 */ /* 0x000fe20000000011 */
[-C--:B------:R-:W-:Y:S01]  /*0f80*/  FMUL R24, R60, R55.reuse ;  /* 0x000000373c187220 */ /* 0x080fe20000400000 */
[----:B------:R-:W1:Y:S01]  /*0f90*/  LDS.128 R16, [UR4+0x50] ;  /* 0x00005004ff107984 */ /* 0x000e620008000c00 */
[----:B------:R-:W-:Y:S01]  /*0fa0*/  FMUL R56, R28, R55 ;  /* 0x000000371c387220 */ /* 0x000fe20000400000 */
[----:B------:R-:W-:Y:S01]  /*0fb0*/  FFMA R60, R42, R25, R21 ;  /* 0x000000192a3c7223 */ /* 0x000fe20000000015 */
[----:B------:R-:W-:Y:S01]  /*0fc0*/  FFMA R21, R57, R39, RZ ;  /* 0x0000002739157223 */ /* 0x000fe200000000ff */
[-C--:B------:R-:W-:Y:S01]  /*0fd0*/  FMUL R28, R23, R55.reuse ;  /* 0x00000037171c7220 */ /* 0x080fe20000400000 */
[-C--:B------:R-:W-:Y:S01]  /*0fe0*/  FMUL R29, R29, R55.reuse ;  /* 0x000000371d1d7220 */ /* 0x080fe20000400000 */
[----:B------:R-:W-:Y:S01]  /*0ff0*/  FMUL R55, R20, R55 ;  /* 0x0000003714377220 */ /* 0x000fe20000400000 */
[----:B--2---:R-:W-:Y:S01]  /*1000*/  FFMA R23, R53, R4, RZ ;  /* 0x0000000435177223 */ /* 0x004fe200000000ff */
[----:B------:R-:W-:-:S03]  /*1010*/  FFMA R4, R56, R38, R21 ;  /* 0x0000002638047223 */ /* 0x000fc60000000015 */
[----:B------:R-:W-:Y:S01]  /*1020*/  FFMA R5, R52, R5, R23 ;  /* 0x0000000534057223 */ /* 0x000fe20000000017 */
[----:B------:R-:W-:Y:S01]  /*1030*/  FFMA R25, R31, R41, R4 ;  /* 0x000000291f197223 */ /* 0x000fe20000000004 */
[----:B------:R-:W2:Y:S02]  /*1040*/  LDS.128 R20, [UR4+0xb0] ;  /* 0x0000b004ff147984 */ /* 0x000ea40008000c00 */
[----:B------:R-:W-:Y:S01]  /*1050*/  FFMA R5, R51, R6, R5 ;  /* 0x0000000633057223 */ /* 0x000fe20000000005 */
[----:B------:R-:W-:-:S03]  /*1060*/  FFMA R4, R30, R40, R25 ;  /* 0x000000281e047223 */ /* 0x000fc60000000019 */
[----:B------:R-:W-:Y:S01]  /*1070*/  FFMA R6, R50, R7, R5 ;  /* 0x0000000732067223 */ /* 0x000fe20000000005 */
[----:B------:R-:W-:-:S04]  /*1080*/  FFMA R7, R29, R43, R4 ;  /* 0x0000002b1d077223 */ /* 0x000fc80000000004 */
[----:B------:R-:W-:Y:S01]  /*1090*/  FFMA R25, R28, R42, R7 ;  /* 0x0000002a1c197223 */ /* 0x000fe20000000007 */
[----:B0-----:R-:W-:-:S03]  /*10a0*/  FFMA R5, R53, R8, RZ ;  /* 0x0000000835057223 */ /* 0x001fc600000000ff */
[----:B------:R-:W-:Y:S01]  /*10b0*/  FFMA R8, R24, R45, R25 ;  /* 0x0000002d18087223 */ /* 0x000fe20000000019 */
[----:B------:R-:W-:Y:S01]  /*10c0*/  FFMA R4, R52, R9, R5 ;  /* 0x0000000934047223 */ /* 0x000fe20000000005 */
[----:B-1----:R-:W-:Y:S02]  /*10d0*/  FFMA R7, R47, R16, R6 ;  /* 0x000000102f077223 */ /* 0x002fe40000000006 */
[----:B------:R-:W-:Y:S01]  /*10e0*/  FFMA R8, R55, R44, R8 ;  /* 0x0000002c37087223 */ /* 0x000fe20000000008 */
[----:B------:R-:W-:Y:S01]  /*10f0*/  FFMA R5, R51, R10, R4 ;  /* 0x0000000a33057223 */ /* 0x000fe20000000004 */
[----:B------:R-:W-:Y:S01]  /*1100*/  FFMA R6, R46, R17, R7 ;  /* 0x000000112e067223 */ /* 0x000fe20000000007 */
[----:B------:R-:W-:Y:S02]  /*1110*/  FFMA R17, R45, R26, R60 ;  /* 0x0000001a2d117223 */ /* 0x000fe4000000003c */
[----:B------:R-:W-:Y:S01]  /*1120*/  FFMA R16, R50, R11, R5 ;  /* 0x0000000b32107223 */ /* 0x000fe20000000005 */
[----:B------:R-:W-:Y:S01]  /*1130*/  FMUL R5, R8, -0.60653066635131835938 ;  /* 0xbf1b459808057820 */ /* 0x000fe20000400000 */
[----:B------:R-:W0:Y:S01]  /*1140*/  LDC.64 R10, c[0x0][0x3e0] ;  /* 0x0000f800ff0a7b82 */ /* 0x000e220000000a00 */
[----:B------:R-:W-:Y:S01]  /*1150*/  FFMA R25, R49, R18, R6 ;  /* 0x0000001231197223 */ /* 0x000fe20000000006 */
[----:B------:R-:W-:Y:S01]  /*1160*/  FFMA R18, R44, R27, R17 ;  /* 0x0000001b2c127223 */ /* 0x000fe20000000011 */
[----:B------:R-:W-:Y:S01]  /*1170*/  FMUL R61, R2, R5 ;  /* 0x00000005023d7220 */ /* 0x000fe20000400000 */
[----:B--2---:R-:W-:Y:S01]  /*1180*/  FFMA R59, R47, R20, R16 ;  /* 0x000000142f3b7223 */ /* 0x004fe20000000010 */
[----:B------:R-:W-:-:S02]  /*1190*/  FFMA R19, R48, R19, R25 ;  /* 0x0000001330137223 */ /* 0x000fc40000000019 */
[----:B------:R-:W-:Y:S01]  /*11a0*/  FMUL R61, R61, R54 ;  /* 0x000000363d3d7220 */ /* 0x000fe20000400000 */
[----:B------:R-:W1:Y:S01]  /*11b0*/  LDC.64 R8, c[0x0][0x3e8] ;  /* 0x0000fa00ff087b82 */ /* 0x000e620000000a00 */
[----:B------:R-:W-:Y:S01]  /*11c0*/  FADD R54, -R54, 1 ;  /* 0x3f80000036367421 */ /* 0x000fe20000000100 */
[----:B------:R-:W-:Y:S01]  /*11d0*/  FFMA R16, R46, R21, R59 ;  /* 0x000000152e107223 */ /* 0x000fe2000000003b */
[----:B------:R-:W-:Y:S02]  /*11e0*/  F2FP.BF16.F32.PACK_AB R18, R18, R19 ;  /* 0x000000131212723e */ /* 0x000fe400000010ff */
[----:B------:R-:W-:Y:S01]  /*11f0*/  FMUL R61, R61, R54 ;  /* 0x000000363d3d7220 */ /* 0x000fe20000400000 */
[----:B------:R-:W-:Y:S02]  /*1200*/  FFMA R25, R49, R22, R16 ;  /* 0x0000001631197223 */ /* 0x000fe40000000010 */
[----:B------:R-:W2:Y:S02]  /*1210*/  LDC.64 R6, c[0x0][0x3f0] ;  /* 0x0000fc00ff067b82 */ /* 0x000ea40000000a00 */
[----:B------:R-:W-:Y:S01]  /*1220*/  F2FP.BF16.F32.PACK_AB R20, R58, R61 ;  /* 0x0000003d3a14723e */ /* 0x000fe200000010ff */
[----:B------:R-:W-:-:S03]  /*1230*/  FFMA R25, R48, R23, R25 ;  /* 0x0000001730197223 */ /* 0x000fc60000000019 */
[----:B------:R-:W-:Y:S02]  /*1240*/  PRMT R19, R20, 0x7610, R19 ;  /* 0x0000761014137816 */ /* 0x000fe40000000013 */
[----:B------:R-:W3:Y:S01]  /*1250*/  LDC.64 R4, c[0x0][0x400] ;  /* 0x00010000ff047b82 */ /* 0x000ee20000000a00 */
[----:B0-----:R-:W-:Y:S01]  /*1260*/  IMAD.WIDE R16, R0, 0x2, R10 ;  /* 0x0000000200107825 */ /* 0x001fe200078e020a */
[----:B------:R-:W-:-:S04]  /*1270*/  PRMT R54, R20, 0x7632, R54 ;  /* 0x0000763214367816 */ /* 0x000fc80000000036 */
[----:B------:R-:W-:Y:S01]  /*1280*/  STG.E.U16 desc[UR14][R16.64], R19 ;  /* 0x0000001310007986 */ /* 0x000fe2000c10150e */
[----:B-1----:R-:W-:-:S05]  /*1290*/  IMAD.WIDE R26, R0, 0x2, R8 ;  /* 0x00000002001a7825 */ /* 0x002fca00078e0208 */
[----:B------:R-:W-:Y:S01]  /*12a0*/  STG.E.U16 desc[UR14][R26.64], R54 ;  /* 0x000000361a007986 */ /* 0x000fe2000c10150e */
[----:B--2---:R-:W-:-:S05]  /*12b0*/  IMAD.WIDE R58, R0, 0x2, R6 ;  /* 0x00000002003a7825 */ /* 0x004fca00078e0206 */
[----:B------:R-:W-:Y:S01]  /*12c0*/  STG.E.U16 desc[UR14][R58.64], R18 ;  /* 0x000000123a007986 */ /* 0x000fe2000c10150e */
[----:B---3--:R-:W-:Y:S01]  /*12d0*/  IMAD.WIDE R60, R0, 0x2, R4 ;  /* 0x00000002003c7825 */ /* 0x008fe200078e0204 */
[----:B------:R-:W-:-:S05]  /*12e0*/  PRMT R4, R18, 0x7632, R4 ;  /* 0x0000763212047816 */ /* 0x000fca0000000004 */
[----:B------:R-:W-:Y:S01]  /*12f0*/  STG.E.U16 desc[UR14][R60.64], R4 ;  /* 0x000000043c007986 */ /* 0x000fe2000c10150e */
[----:B------:R-:W-:Y:S06]  /*1300*/  BAR.SYNC.DEFER_BLOCKING 0x0 ;  /* 0x0000000000007b1d */ /* 0x000fec0000010000 */
[----:B------:R-:W-:Y:S02]  /*1310*/  STS [R12], R25 ;  /* 0x000000190c007388 */ /* 0x000fe40000000800 */
[----:B------:R-:W-:Y:S06]  /*1320*/  BAR.SYNC.DEFER_BLOCKING 0x0 ;  /* 0x0000000000007b1d */ /* 0x000fec0000010000 */
[----:B------:R-:W0:Y:S04]  /*1330*/  LDS.128 R20, [UR4+0x80] ;  /* 0x00008004ff147984 */ /* 0x000e280008000c00 */
[----:B------:R-:W1:Y:S04]  /*1340*/  LDS.128 R4, [UR4+0x20] ;  /* 0x00002004ff047984 */ /* 0x000e680008000c00 */
[----:B------:R-:W2:Y:S04]  /*1350*/  LDS.128 R8, [UR4+0x100] ;  /* 0x00010004ff087984 */ /* 0x000ea80008000c00 */
[----:B------:R-:W3:Y:S01]  /*1360*/  LDS.128 R16, [UR4+0x110] ;  /* 0x00011004ff107984 */ /* 0x000ee20008000c00 */
        /* <DEDUP_REMOVED lines=8> */
[-C--:B--2---:R-:W-:Y:S01]  /*13f0*/  FFMA R5, R57, R8.reuse, RZ ;  /* 0x0000000839057223 */ /* 0x084fe200000000ff */
[CC--:B------:R-:W-:Y:S01]  /*1400*/  FMUL R59, R3.reuse, R9.reuse ;  /* 0x00000009033b7220 */ /* 0x0c0fe20000400000 */
[----:B------:R-:W-:Y:S01]  /*1410*/  FMUL R27, R3, R8 ;  /* 0x00000008031b7220 */ /* 0x000fe20000400000 */
[----:B------:R-:W0:Y:S01]  /*1420*/  LDS.128 R20, [UR4+0x90] ;  /* 0x00009004ff147984 */ /* 0x000e220008000c00 */
[----:B------:R-:W-:Y:S01]  /*1430*/  FFMA R26, R56, R9, R5 ;  /* 0x00000009381a7223 */ /* 0x000fe20000000005 */
[C---:B------:R-:W-:Y:S01]  /*1440*/  FFMA R38, R2.reuse, R38, R59 ;  /* 0x0000002602267223 */ /* 0x040fe2000000003b */
[----:B------:R-:W-:Y:S01]  /*1450*/  FFMA R39, R2, R39, R27 ;  /* 0x0000002702277223 */ /* 0x000fe2000000001b */
[----:B------:R-:W1:Y:S01]  /*1460*/  LDS.128 R4, [UR4+0x30] ;  /* 0x00003004ff047984 */ /* 0x000e620008000c00 */
[-C--:B------:R-:W-:Y:S01]  /*1470*/  FFMA R9, R31, R10.reuse, R26 ;  /* 0x0000000a1f097223 */ /* 0x080fe2000000001a */
[----:B------:R-:W-:-:S03]  /*1480*/  FMUL R59, R3, R10 ;  /* 0x0000000a033b7220 */ /* 0x000fc60000400000 */
        /* <DEDUP_REMOVED lines=9> */
[----:B------:R-:W-:Y:S01]  /*1520*/  FMUL R17, R3, R17 ;  /* 0x0000001103117220 */ /* 0x000fe20000400000 */
[----:B------:R-:W-:-:S02]  /*1530*/  FFMA R43, R2, R43, R11 ;  /* 0x0000002b022b7223 */ /* 0x000fc4000000000b */
[-C--:B------:R-:W-:Y:S01]  /*1540*/  FFMA R10, R24, R18.reuse, R27 ;  /* 0x00000012180a7223 */ /* 0x080fe2000000001b */
[C---:B------:R-:W-:Y:S01]  /*1550*/  FMUL R18, R3.reuse, R18 ;  /* 0x0000001203127220 */ /* 0x040fe20000400000 */
[-C--:B------:R-:W-:Y:S01]  /*1560*/  FMUL R3, R3, R19.reuse ;  /* 0x0000001303037220 */ /* 0x080fe20000400000 */
[C---:B------:R-:W-:Y:S01]  /*1570*/  FFMA R42, R2.reuse, R42, R17 ;  /* 0x0000002a022a7223 */ /* 0x040fe20000000011 */
[----:B------:R-:W-:Y:S01]  /*1580*/  FFMA R10, R55, R19, R10 ;  /* 0x00000013370a7223 */ /* 0x000fe2000000000a */
[C---:B------:R-:W-:Y:S01]  /*1590*/  FFMA R45, R2.reuse, R45, R18 ;  /* 0x0000002d022d7223 */ /* 0x040fe20000000012 */
[----:B------:R-:W-:Y:S01]  /*15a0*/  FFMA R44, R2, R44, R3 ;  /* 0x0000002c022c7223 */ /* 0x000fe20000000003 */
[----:B------:R-:W-:Y:S02]  /*15b0*/  IADD3 R3, PT, PT, RZ, -UR21, RZ ;  /* 0x80000015ff037c10 */ /* 0x000fe4000fffe0ff */
[----:B------:R-:W-:Y:S02]  /*15c0*/  F2FP.BF16.F32.PACK_AB R10, RZ, R10 ;  /* 0x0000000aff0a723e */ /* 0x000fe400000010ff */
[----:B------:R-:W-:-:S02]  /*15d0*/  MOV R17, R56 ;  /* 0x0000003800117202 */ /* 0x000fc40000000f00 */
[----:B------:R-:W-:Y:S01]  /*15e0*/  MOV R18, R31 ;  /* 0x0000001f00127202 */ /* 0x000fe20000000f00 */
[----:B--2---:R-:W-:Y:S01]  /*15f0*/  IMAD.WIDE R8, R0, 0x2, R8 ;  /* 0x0000000200087825 */ /* 0x004fe200078e0208 */
[----:B------:R-:W-:Y:S02]  /*1600*/  LEA R0, R3, R0, 0x3 ;  /* 0x0000000003007211 */ /* 0x000fe400078e18ff */
[----:B------:R-:W-:Y:S02]  /*1610*/  MOV R19, R30 ;  /* 0x0000001e00137202 */ /* 0x000fe40000000f00 */
[----:B------:R2:W-:Y:S01]  /*1620*/  STG.E.U16 desc[UR14][R8.64], R10 ;  /* 0x0000000a08007986 */ /* 0x0005e2000c10150e */
        /* <DEDUP_REMOVED lines=8> */
[----:B------:R-:W-:-:S02]  /*16b0*/  MOV R20, R29 ;  /* 0x0000001d00147202 */ /* 0x000fc40000000f00 */
[----:B------:R-:W-:Y:S02]  /*16c0*/  MOV R21, R28 ;  /* 0x0000001c00157202 */ /* 0x000fe40000000f00 */
[----:B------:R-:W-:Y:S02]  /*16d0*/  MOV R22, R24 ;  /* 0x0000001800167202 */ /* 0x000fe40000000f00 */
[----:B------:R-:W-:Y:S01]  /*16e0*/  MOV R23, R55 ;  /* 0x0000003700177202 */ /* 0x000fe20000000f00 */
[----:B--2---:R-:W-:Y:S06]  /*16f0*/  BRA.U UP0, `(.L_x_48) ;  /* 0xffffffed00587547 */ /* 0x004fec000b83ffff */
.L_x_41:
[----:B------:R-:W0:Y:S01]  /*1700*/  LDCU.64 UR4, c[0x0][0x3d0] ;  /* 0x00007a00ff0477ac */ /* 0x000e220008000a00 */
[----:B------:R-:W-:Y:S02]  /*1710*/  MOV R0, UR16 ;  /* 0x0000001000007c02 */ /* 0x000fe40008000f00 */
[----:B------:R-:W-:Y:S02]  /*1720*/  MOV R2, UR16 ;  /* 0x0000001000027c02 */ /* 0x000fe40008000f00 */
[----:B------:R-:W-:Y:S02]  /*1730*/  LEA R37, P0, R0, R37, 0x6 ;  /* 0x0000002500257211 */ /* 0x000fe400078030ff */
[----:B------:R-:W-:-:S04]  /*1740*/  MOV R3, UR20 ;  /* 0x0000001400037c02 */ /* 0x000fc80008000f00 */
        /* <DEDUP_REMOVED lines=12> */
        .weak           $__internal_3_$__cuda_sm20_rcp_rn_f32_slowpath
        .type           $__internal_3_$__cuda_sm20_rcp_rn_f32_slowpath,@function
        .size           $__internal_3_$__cuda_sm20_rcp_rn_f32_slowpath,(.L_x_561 - $__internal_3_$__cuda_sm20_rcp_rn_f32_slowpath)
$__internal_3_$__cuda_sm20_rcp_rn_f32_slowpath:
        /* <DEDUP_REMOVED lines=15> */
.L_x_50:
[----:B------:R-:W-:-:S04]  /*1900*/  IADD3 R9, PT, PT, R8, -0xfd, RZ ;  /* 0xffffff0308097810 */ /* 0x000fc80007ffe0ff */
[----:B------:R-:W-:-:S13]  /*1910*/  ISETP.GT.U32.AND P0, PT, R9, 0x1, PT ;  /* 0x000000010900780c */ /* 0x000fda0003f04070 */
[----:B------:R-:W-:Y:S05]  /*1920*/  @P0 BRA `(.L_x_52) ;  /* 0x0000000000780947 */ /* 0x000fea0003800000 */
[----:B------:R-:W-:-:S04]  /*1930*/  LOP3.LUT R11, R2, 0x7fffff, RZ, 0xc0, !PT ;  /* 0x007fffff020b7812 */ /* 0x000fc800078ec0ff */
[----:B------:R-:W-:-:S04]  /*1940*/  LOP3.LUT R11, R11, 0x3f800000, RZ, 0xfc, !PT ;  /* 0x3f8000000b0b7812 */ /* 0x000fc800078efcff */
[----:B------:R-:W0:Y:S02]  /*1950*/  MUFU.RCP R24, R11 ;  /* 0x0000000b00187308 */ /* 0x000e240000001000 */
[----:B0-----:R-:W-:-:S04]  /*1960*/  FFMA R25, R11, R24, -1 ;  /* 0xbf8000000b197423 */ /* 0x001fc80000000018 */
[----:B------:R-:W-:-:S04]  /*1970*/  FADD.FTZ R25, -R25, -RZ ;  /* 0x800000ff19197221 */ /* 0x000fc80000010100 */
[CCC-:B------:R-:W-:Y:S01]  /*1980*/  FFMA.RM R26, R24.reuse, R25.reuse, R24.reuse ;  /* 0x00000019181a7223 */ /* 0x1c0fe20000004018 */
[----:B------:R-:W-:-:S04]  /*1990*/  FFMA.RP R25, R24, R25, R24 ;  /* 0x0000001918197223 */ /* 0x000fc80000008018 */
[C---:B------:R-:W-:Y:S02]  /*19a0*/  LOP3.LUT R24, R26.reuse, 0x7fffff, RZ, 0xc0, !PT ;  /* 0x007fffff1a187812 */ /* 0x040fe400078ec0ff */
[----:B------:R-:W-:Y:S01]  /*19b0*/  FSETP.NEU.FTZ.AND P0, PT, R26, R25, PT ;  /* 0x000000191a00720b */ /* 0x000fe20003f1d000 */
[----:B------:R-:W-:Y:S01]  /*19c0*/  HFMA2 R25, -RZ, RZ, 0, 1.78813934326171875e-07 ;  /* 0x00000003ff197431 */ /* 0x000fe200000001ff */
[----:B------:R-:W-:Y:S02]  /*19d0*/  LOP3.LUT R24, R24, 0x800000, RZ, 0xfc, !PT ;  /* 0x0080000018187812 */ /* 0x000fe400078efcff */
[----:B------:R-:W-:-:S04]  /*19e0*/  SEL R11, RZ, 0xffffffff, !P0 ;  /* 0xffffffffff0b7807 */ /* 0x000fc80004000000 */
[----:B------:R-:W-:Y:S02]  /*19f0*/  IADD3 R11, PT, PT, -R11, RZ, RZ ;  /* 0x000000ff0b0b7210 */ /* 0x000fe40007ffe1ff */
        /* <DEDUP_REMOVED lines=17> */
.L_x_52:
[----:B------:R0:W1:Y:S02]  /*1b10*/  MUFU.RCP R9, R2 ;  /* 0x0000000200097308 */ /* 0x0000640000001000 */
.L_x_51:
[----:B------:R-:W-:Y:S05]  /*1b20*/  BSYNC.RECONVERGENT B1 ;  /* 0x0000000000017941 */ /* 0x000fea0003800200 */
.L_x_49:
[----:B-1----:R-:W-:Y:S01]  /*1b30*/  MOV R55, R9 ;  /* 0x0000000900377202 */ /* 0x002fe20000000f00 */
[----:B------:R-:W-:Y:S01]  /*1b40*/  HFMA2 R9, -RZ, RZ, 0, 0 ;  /* 0x00000000ff097431 */ /* 0x000fe200000001ff */
[----:B------:R-:W-:-:S04]  /*1b50*/  MOV R8, R10 ;  /* 0x0000000a00087202 */ /* 0x000fc80000000f00 */
[----:B0-----:R-:W-:Y:S05]  /*1b60*/  RET.REL.NODEC R8 `(_Z34rwkv7_state_clampw_backward_kernelI13__nv_bfloat16Li8ELi16EEviiPT_S2_S2_S2_S2_S2_S2_PfS3_S3_S2_S2_S2_S2_S2_S2_) ;  /* 0xffffffe408247950 */ /* 0x001fea0003c3ffff */
.L_x_53:
        /* <DEDUP_REMOVED lines=9> */
.L_x_561:


//--------------------- .text._Z34rwkv7_state_clampw_backward_kernelI13__nv_bfloat16Li4ELi16EEviiPT_S2_S2_S2_S2_S2_S2_PfS3_S3_S2_S2_S2_S2_S2_S2_ --------------------------
	.section	.text._Z34rwkv7_state_clampw_backward_kernelI13__nv_bfloat16Li4ELi16EEviiPT_S2_S2_S2_S2_S2_S2_PfS3_S3_S2_S2_S2_S2_S2_S2_,"ax",@progbits
	.align	128
        .global         _Z34rwkv7_state_clampw_backward_kernelI13__nv_bfloat16Li4ELi16EEviiPT_S2_S2_S2_S2_S2_S2_PfS3_S3_S2_S2_S2_S2_S2_S2_
        .type           _Z34rwkv7_state_clampw_backward_kernelI13__nv_bfloat16Li4ELi16EEviiPT_S2_S2_S2_S2_S2_S2_PfS3_S3_S2_S2_S2_S2_S2_S2_,@function
        .size           _Z34rwkv7_state_clampw_backward_kernelI13__nv_bfloat16Li4ELi16EEviiPT_S2_S2_S2_S2_S2_S2_PfS3_S3_S2_S2_S2_S2_S2_S2_,(.L_x_562 - _Z34rwkv7_state_clampw_backward_kernelI13__nv_bfloat16Li4ELi16EEviiPT_S2_S2_S2_S2_S2_S2_PfS3_S3_S2_S2_S2_S2_S2_S2_)
        .other          _Z34rwkv7_state_clampw_backward_kernelI13__nv_bfloat16Li4ELi16EEviiPT_S2_S2_S2_S2_S2_S2_PfS3_S3_S2_S2_S2_S2_S2_S2_,@"STO_CUDA_ENTRY STV_DEFAULT"
_Z34rwkv7_state_clampw_backward_kernelI13__nv_bfloat16Li4ELi16EEviiPT_S2_S2_S2_S2_S2_S2_PfS3_S3_S2_S2_S2_S2_S2_S2_:
.text._Z34rwkv7_state_clampw_backward_kernelI13__nv_bfloat16Li4ELi16EEviiPT_S2_S2_S2_S2_S2_S2_PfS3_S3_S2_S2_S2_S2_S2_S2_:
[----:B------:R-:W-:Y:S08]  /*0000*/  LDC R1, c[0x0][0x37c] ;  /* 0x0000df00ff017b82 */ /* 0x000ff00000000800 */
[----:B------:R-:W0:Y:S01]  /*0010*/  LDC.64 R6, c[0x0][0x380] ;  /* 0x0000e000ff067b82 */ /* 0x000e220000000a00 */
[----:B------:R-:W1:Y:S01]  /*0020*/  S2R R11, SR_TID.X ;  /* 0x00000000000b7919 */ /* 0x000e620000002100 */
[----:B------:R-:W2:Y:S01]  /*0030*/  LDCU.64 UR16, c[0x0][0x358] ;  /* 0x00006b00ff1077ac */ /* 0x000ea20008000a00 */
[----:B------:R-:W-:Y:S01]  /*0040*/  HFMA2 R35, -RZ, RZ, 0, 0 ;  /* 0x00000000ff237431 */ /* 0x000fe200000001ff */
[----:B------:R-:W-:-:S02]  /*0050*/  CS2R R8, SRZ ;  /* 0x0000000000087805 */ /* 0x000fc4000001ff00 */
[----:B------:R-:W-:Y:S02]  /*0060*/  MOV R10, RZ ;  /* 0x000000ff000a7202 */ /* 0x000fe40000000f00 */
[----:B------:R-:W3:Y:S08]  /*0070*/  S2UR UR4, SR_CTAID.Y ;  /* 0x00000000000479c3 */ /* 0x000ef00000002600 */
        /* <DEDUP_REMOVED lines=8> */
[----:B------:R-:W-:Y:S01]  /*0100*/  IADD3 R20, PT, PT, R6, -0x1, RZ ;  /* 0xffffffff06147810 */ /* 0x000fe20007ffe0ff */
[-C--:B------:R-:W-:Y:S01]  /*0110*/  IMAD R0, R5, R6.reuse, UR7 ;  /* 0x0000000705007e24 */ /* 0x080fe2000f8e0206 */
[----:B------:R-:W-:Y:S01]  /*0120*/  UMOV UR4, 0x400 ;  /* 0x0000040000047882 */ /* 0x000fe20000000000 */
[----:B------:R-:W-:Y:S01]  /*0130*/  MOV R35, RZ ;  /* 0x000000ff00237202 */ /* 0x000fe20000000f00 */
[----:B------:R-:W-:Y:S01]  /*0140*/  UIADD3 UR5, UPT, UPT, UR4, 0x10, URZ ;  /* 0x0000001004057890 */ /* 0x000fe2000fffe0ff */
[----:B------:R-:W-:Y:S01]  /*0150*/  IMAD R2, R20, R7, RZ ;  /* 0x0000000714027224 */ /* 0x000fe200078e02ff */
[----:B------:R-:W-:Y:S01]  /*0160*/  SHF.R.S32.HI R7, RZ, 0x1f, R6 ;  /* 0x0000001fff077819 */ /* 0x000fe20000011406 */
[----:B------:R-:W-:Y:S01]  /*0170*/  UIADD3 UR6, UPT, UPT, UR4, 0x20, URZ ;  /* 0x0000002004067890 */ /* 0x000fe2000fffe0ff */
[----:B------:R-:W-:Y:S01]  /*0180*/  CS2R R8, SRZ ;  /* 0x0000000000087805 */ /* 0x000fe2000001ff00 */
        /* <DEDUP_REMOVED lines=9> */
[----:B------:R-:W-:-:S02]  /*0220*/  MOV R10, RZ ;  /* 0x000000ff000a7202 */ /* 0x000fc40000000f00 */
[----:B------:R-:W-:Y:S02]  /*0230*/  CS2R R26, SRZ ;  /* 0x00000000001a7805 */ /* 0x000fe4000001ff00 */
[----:B------:R-:W-:Y:S02]  /*0240*/  MOV R25, RZ ;  /* 0x000000ff00197202 */ /* 0x000fe40000000f00 */
[----:B------:R-:W-:Y:S02]  /*0250*/  CS2R R14, SRZ ;  /* 0x00000000000e7805 */ /* 0x000fe4000001ff00 */
[----:B------:R-:W-:Y:S01]  /*0260*/  MOV R28, RZ ;  /* 0x000000ff001c7202 */ /* 0x000fe20000000f00 */
[----:B0-----:R-:W-:Y:S01]  /*0270*/  ULEA UR14, UR12, UR4, 0x18 ;  /* 0x000000040c0e7291 */ /* 0x001fe2000f8ec0ff */
[----:B------:R-:W-:Y:S01]  /*0280*/  CS2R R12, SRZ ;  /* 0x00000000000c7805 */ /* 0x000fe2000001ff00 */
[----:B------:R-:W-:Y:S01]  /*0290*/  UIADD3 UR4, UPT, UPT, UR4, 0x80, URZ ;  /* 0x0000008004047890 */ /* 0x000fe2000fffe0ff */
[----:B------:R-:W-:Y:S01]  /*02a0*/  SHF.L.U32 R22, R7, 0x4, RZ ;  /* 0x0000000407167819 */ /* 0x000fe200000006ff */
[----:B------:R-:W0:Y:S01]  /*02b0*/  LDCU UR15, c[0x0][0x384] ;  /* 0x00007080ff0f77ac */ /* 0x000e220008000800 */
[----:B------:R-:W-:-:S02]  /*02c0*/  ULEA UR5, UR12, UR5, 0x18 ;  /* 0x000000050c057291 */ /* 0x000fc4000f8ec0ff */
[----:B------:R-:W-:Y:S02]  /*02d0*/  ULEA UR6, UR12, UR6, 0x18 ;  /* 0x000000060c067291 */ /* 0x000fe4000f8ec0ff */
[----:B------:R-:W-:Y:S02]  /*02e0*/  ULEA UR7, UR12, UR7, 0x18 ;  /* 0x000000070c077291 */ /* 0x000fe4000f8ec0ff */
[----:B------:R-:W-:Y:S02]  /*02f0*/  ULEA UR8, UR12, UR8, 0x18 ;  /* 0x000000080c087291 */ /* 0x000fe4000f8ec0ff */
[----:B------:R-:W-:Y:S02]  /*0300*/  ULEA UR9, UR12, UR9, 0x18 ;  /* 0x000000090c097291 */ /* 0x000fe4000f8ec0ff */
[----:B------:R-:W-:Y:S02]  /*0310*/  ULEA UR10, UR12, UR10, 0x18 ;  /* 0x0000000a0c0a7291 */ /* 0x000fe4000f8ec0ff */
[----:B------:R-:W-:-:S02]  /*0320*/  ULEA UR11, UR12, UR11, 0x18 ;  /* 0x0000000b0c0b7291 */ /* 0x000fc4000f8ec0ff */
[----:B------:R-:W-:-:S12]  /*0330*/  ULEA UR4, UR12, UR4, 0x18 ;  /* 0x000000040c047291 */ /* 0x000fd8000f8ec0ff */
.L_x_61:
[----:B------:R-:W1:Y:S08]  /*0340*/  LDC.64 R6, c[0x0][0x390] ;  /* 0x0000e400ff067b82 */ /* 0x000e700000000a00 */
[----:B------:R-:W2:Y:S01]  /*0350*/  LDC.64 R4, c[0x0][0x388] ;  /* 0x0000e200ff047b82 */ /* 0x000ea20000000a00 */
[----:B-1----:R-:W-:-:S06]  /*0360*/  IMAD.WIDE R6, R0, 0x2, R6 ;  /* 0x0000000200067825 */ /* 0x002fcc00078e0206 */
[----:B------:R-:W3:Y:S01]  /*0370*/  LDG.E.U16.CONSTANT R6, desc[UR16][R6.64] ;  /* 0x0000001006067981 */ /* 0x000ee2000c1e9500 */
[----:B--2---:R-:W-:-:S06]  /*0380*/  IMAD.WIDE R4, R0, 0x2, R4 ;  /* 0x0000000200047825 */ /* 0x004fcc00078e0204 */
[----:B------:R-:W2:Y:S01]  /*0390*/  LDG.E.U16.CONSTANT R4, desc[UR16][R4.64] ;  /* 0x0000001004047981 */ /* 0x000ea2000c1e9500 */
[----:B------:R-:W-:Y:S01]  /*03a0*/  BSSY.RECONVERGENT B0, `(.L_x_55) ;  /* 0x0000018000007945 */ /* 0x000fe20003800200 */
[----:B------:R-:W-:Y:S01]  /*03b0*/  IADD3 R21, PT, PT, R20, 0x1, RZ ;  /* 0x0000000114157810 */ /* 0x000fe20007ffe0ff */
[----:B------:R-:W-:Y:S01]  /*03c0*/  BAR.SYNC.DEFER_BLOCKING 0x0 ;  /* 0x0000000000007b1d */ /* 0x000fe20000010000 */
[----:B---3--:R-:W-:-:S05]  /*03d0*/  SHF.L.U32 R2, R6, 0x10, RZ ;  /* 0x0000001006027819 */ /* 0x008fca00000006ff */
[----:B------:R-:W-:Y:S01]  /*03e0*/  FMUL R2, R2, -1.4426950216293334961 ;  /* 0xbfb8aa3b02027820 */ /* 0x000fe20000400000 */
[----:B--2---:R-:W-:-:S04]  /*03f0*/  SHF.L.U32 R11, R4, 0x10, RZ ;  /* 0x00000010040b7819 */ /* 0x004fc800000006ff */
[----:B------:R-:W-:Y:S01]  /*0400*/  FSETP.GEU.AND P0, PT, R2, -126, PT ;  /* 0xc2fc00000200780b */ /* 0x000fe20003f0e000 */
[----:B------:R1:W-:-:S12]  /*0410*/  STS [R23+UR14], R11 ;  /* 0x0000000b17007988 */ /* 0x0003d8000800080e */
        /* <DEDUP_REMOVED lines=9> */
[----:B0-----:R-:W-:Y:S05]  /*04b0*/  CALL.REL.NOINC `($__internal_4_$__cuda_sm20_rcp_rn_f32_slowpath) ;  /* 0x0000000c00347944 */ /* 0x001fea0003c00000 */
[----:B------:R-:W-:Y:S01]  /*04c0*/  MOV R33, R37 ;  /* 0x0000002500217202 */ /* 0x000fe20000000f00 */
[----:B------:R-:W-:Y:S06]  /*04d0*/  BRA `(.L_x_57) ;  /* 0x0000000000107947 */ /* 0x000fec0003800000 */
.L_x_56:
[----:B------:R-:W1:Y:S02]  /*04e0*/  MUFU.RCP R33, R16 ;  /* 0x0000001000217308 */ /* 0x000e640000001000 */
[----:B-1----:R-:W-:-:S04]  /*04f0*/  FFMA R2, R16, R33, -1 ;  /* 0xbf80000010027423 */ /* 0x002fc80000000021 */
[----:B------:R-:W-:-:S04]  /*0500*/  FADD.FTZ R2, -R2, -RZ ;  /* 0x800000ff02027221 */ /* 0x000fc80000010100 */
[----:B------:R-:W-:-:S07]  /*0510*/  FFMA R33, R33, R2, R33 ;  /* 0x0000000221217223 */ /* 0x000fce0000000021 */
.L_x_57:
[----:B0-----:R-:W-:Y:S05]  /*0520*/  BSYNC.RECONVERGENT B0 ;  /* 0x0000000000007941 */ /* 0x001fea0003800200 */
.L_x_55:
        /* <DEDUP_REMOVED lines=9> */
[C---:B--2---:R-:W-:Y:S01]  /*05c0*/  IMAD.WIDE R16, R0.reuse, 0x2, R16 ;  /* 0x0000000200107825 */ /* 0x044fe200078e0210 */
[----:B------:R-:W2:Y:S03]  /*05d0*/  LDG.E.U16.CONSTANT R2, desc[UR16][R36.64] ;  /* 0x0000001024027981 */ /* 0x000ea6000c1e9500 */
[C---:B---3--:R-:W-:Y:S02]  /*05e0*/  IMAD.WIDE R18, R0.reuse, 0x2, R18 ;  /* 0x0000000200127825 */ /* 0x048fe400078e0212 */
[----:B------:R-:W3:Y:S04]  /*05f0*/  LDG.E.U16.CONSTANT R17, desc[UR16][R16.64] ;  /* 0x0000001010117981 */ /* 0x000ee8000c1e9500 */
[----:B------:R5:W3:Y:S01]  /*0600*/  LDG.E.U16.CONSTANT R30, desc[UR16][R18.64] ;  /* 0x00000010121e7981 */ /* 0x000ae2000c1e9500 */
[----:B0-----:R-:W-:-:S05]  /*0610*/  IMAD.WIDE R6, R0, 0x2, R6 ;  /* 0x0000000200067825 */ /* 0x001fca00078e0206 */
[----:B------:R0:W3:Y:S01]  /*0620*/  LDG.E.U16.CONSTANT R34, desc[UR16][R6.64] ;  /* 0x0000001006227981 */ /* 0x0000e2000c1e9500 */
[----:B-----5:R-:W-:-:S05]  /*0630*/  IMAD.WIDE R18, R0, 0x4, R4 ;  /* 0x0000000400127825 */ /* 0x020fca00078e0204 */
[----:B------:R2:W5:Y:S01]  /*0640*/  LDG.E.CONSTANT R16, desc[UR16][R18.64] ;  /* 0x0000001012107981 */ /* 0x000562000c1e9900 */
[----:B------:R-:W-:-:S13]  /*0650*/  LOP3.LUT P0, RZ, R21, 0xf, RZ, 0xc0, !PT ;  /* 0x0000000f15ff7812 */ /* 0x000fda000780c0ff */
[----:B------:R-:W1:Y:S01]  /*0660*/  @!P0 LDC.64 R4, c[0x0][0x3c0] ;  /* 0x0000f000ff048b82 */ /* 0x000e620000000a00 */
[----:B------:R-:W-:-:S04]  /*0670*/  @!P0 LOP3.LUT R32, R20, 0xfffffff0, RZ, 0xc0, !PT ;  /* 0xfffffff014208812 */ /* 0x000fc800078ec0ff */
[----:B0-----:R-:W-:Y:S01]  /*0680*/  @!P0 IADD3 R6, PT, PT, R23, R32, RZ ;  /* 0x0000002017068210 */ /* 0x001fe20007ffe0ff */
[----:B------:R-:W-:Y:S01]  /*0690*/  @!P0 IMAD R29, R3, R22, RZ ;  /* 0x00000016031d8224 */ /* 0x000fe200078e02ff */
[----:B------:R-:W-:Y:S02]  /*06a0*/  @!P0 SHF.R.S32.HI R21, RZ, 0x1f, R22 ;  /* 0x0000001fff158819 */ /* 0x000fe40000011416 */
[----:B------:R-:W-:-:S03]  /*06b0*/  @!P0 SHF.R.S32.HI R7, RZ, 0x1f, R6 ;  /* 0x0000001fff078819 */ /* 0x000fc60000011406 */
[C---:B------:R-:W-:Y:S02]  /*06c0*/  @!P0 IMAD R21, R24.reuse, R21, R29 ;  /* 0x0000001518158224 */ /* 0x040fe400078e021d */
[----:B------:R-:W-:-:S05]  /*06d0*/  @!P0 IMAD.WIDE.U32 R6, R24, R22, R6 ;  /* 0x0000001618068225 */ /* 0x000fca00078e0006 */
[----:B------:R-:W-:Y:S02]  /*06e0*/  @!P0 IADD3 R7, PT, PT, R7, R21, RZ ;  /* 0x0000001507078210 */ /* 0x000fe40007ffe0ff */
[----:B-1----:R-:W-:-:S04]  /*06f0*/  @!P0 LEA R4, P1, R6, R4, 0x2 ;  /* 0x0000000406048211 */ /* 0x002fc800078210ff */
[----:B------:R-:W-:-:S05]  /*0700*/  @!P0 LEA.HI.X R5, R6, R5, R7, 0x2, P1 ;  /* 0x0000000506058211 */ /* 0x000fca00008f1407 */
        /* <DEDUP_REMOVED lines=8> */
[----:B------:R-:W-:Y:S01]  /*0790*/  STS [R23+UR5], R21 ;  /* 0x0000001517007988 */ /* 0x000fe20008000805 */
[----:B------:R-:W-:Y:S02]  /*07a0*/  UMOV UR12, 0x400 ;  /* 0x00000400000c7882 */ /* 0x000fe40000000000 */
[----:B0-----:R-:W-:Y:S01]  /*07b0*/  ULEA UR12, UR13, UR12, 0x18 ;  /* 0x0000000c0d0c7291 */ /* 0x001fe2000f8ec0ff */
[----:B------:R-:W-:Y:S01]  /*07c0*/  BSSY.RECONVERGENT B0, `(.L_x_58) ;  /* 0x0000023000007945 */ /* 0x000fe20003800200 */
[----:B----4-:R-:W-:-:S05]  /*07d0*/  SHF.L.U32 R31, R31, 0x10, RZ ;  /* 0x000000101f1f7819 */ /* 0x010fca00000006ff */
[----:B------:R-:W-:Y:S01]  /*07e0*/  STS [R23+UR6], R31 ;  /* 0x0000001f17007988 */ /* 0x000fe20008000806 */
[----:B--2---:R-:W-:Y:S02]  /*07f0*/  SHF.L.U32 R18, R2, 0x10, RZ ;  /* 0x0000001002127819 */ /* 0x004fe400000006ff */
[----:B---3--:R-:W-:-:S03]  /*0800*/  SHF.L.U32 R2, R17, 0x10, RZ ;  /* 0x0000001011027819 */ /* 0x008fc600000006ff */
[----:B------:R-:W-:Y:S01]  /*0810*/  STS [R23+UR7], R18 ;  /* 0x0000001217007988 */ /* 0x000fe20008000807 */
[----:B------:R-:W-:-:S03]  /*0820*/  SHF.L.U32 R30, R30, 0x10, RZ ;  /* 0x000000101e1e7819 */ /* 0x000fc600000006ff */
[----:B------:R-:W-:Y:S01]  /*0830*/  STS [R23+UR8], R2 ;  /* 0x0000000217007988 */ /* 0x000fe20008000808 */
[----:B------:R-:W-:-:S03]  /*0840*/  SHF.L.U32 R34, R34, 0x10, RZ ;  /* 0x0000001022227819 */ /* 0x000fc600000006ff */
[----:B------:R-:W-:Y:S04]  /*0850*/  STS [R23+UR9], R30 ;  /* 0x0000001e17007988 */ /* 0x000fe80008000809 */
[----:B------:R-:W-:Y:S04]  /*0860*/  STS [R23+UR10], R34 ;  /* 0x0000002217007988 */ /* 0x000fe8000800080a */
[----:B-----5:R0:W-:Y:S01]  /*0870*/  STS [R23+UR11], R16 ;  /* 0x0000001017007988 */ /* 0x0201e2000800080b */
[----:B------:R-:W-:Y:S08]  /*0880*/  BAR.SYNC.DEFER_BLOCKING 0x0 ;  /* 0x0000000000007b1d */ /* 0x000ff00000010000 */
[----:B0-----:R-:W0:Y:S01]  /*0890*/  LDC.64 R16, c[0x0][0x3d8] ;  /* 0x0000f600ff107b82 */ /* 0x001e220000000a00 */
[----:B------:R-:W1:Y:S01]  /*08a0*/  LDS.128 R4, [UR12+0x60] ;  /* 0x0000600cff047984 */ /* 0x000e620008000c00 */
[----:B------:R-:W-:Y:S01]  /*08b0*/  IADD3 R18, PT, PT, R21, 0x1800000, RZ ;  /* 0x0180000015127810 */ /* 0x000fe20007ffe0ff */
[----:B0-----:R-:W-:-:S03]  /*08c0*/  IMAD.WIDE R16, R0, 0x2, R16 ;  /* 0x0000000200107825 */ /* 0x001fc600078e0210 */
[----:B------:R-:W-:-:S04]  /*08d0*/  LOP3.LUT R18, R18, 0x7f800000, RZ, 0xc0, !PT ;  /* 0x7f80000012127812 */ /* 0x000fc800078ec0ff */
[----:B------:R-:W-:Y:S01]  /*08e0*/  ISETP.GT.U32.AND P0, PT, R18, 0x1ffffff, PT ;  /* 0x01ffffff1200780c */ /* 0x000fe20003f04070 */
[----:B-1----:R-:W-:-:S04]  /*08f0*/  FFMA R32, R4, R12, RZ ;  /* 0x0000000c04207223 */ /* 0x002fc800000000ff */
[----:B------:R-:W-:-:S04]  /*0900*/  FFMA R19, R13, R5, R32 ;  /* 0x000000050d137223 */ /* 0x000fc80000000020 */
[----:B------:R-:W-:-:S04]  /*0910*/  FFMA R32, R14, R6, R19 ;  /* 0x000000060e207223 */ /* 0x000fc80000000013 */
[----:B------:R-:W-:-:S05]  /*0920*/  FFMA R32, R15, R7, R32 ;  /* 0x000000070f207223 */ /* 0x000fca0000000020 */
[----:B------:R-:W-:-:S05]  /*0930*/  F2FP.BF16.F32.PACK_AB R32, RZ, R32 ;  /* 0x00000020ff20723e */ /* 0x000fca00000010ff */
[----:B------:R0:W-:Y:S01]  /*0940*/  STG.E.U16 desc[UR16][R16.64], R32 ;  /* 0x0000002010007986 */ /* 0x0001e2000c101510 */
[----:B------:R-:W-:Y:S05]  /*0950*/  @P0 BRA `(.L_x_59) ;  /* 0x0000000000140947 */ /* 0x000fea0003800000 */
[----:B0-----:R-:W-:Y:S02]  /*0960*/  MOV R16, R21 ;  /* 0x0000001500107202 */ /* 0x001fe40000000f00 */
[----:B------:R-:W-:-:S07]  /*0970*/  MOV R18, 0x990 ;  /* 0x0000099000127802 */ /* 0x000fce0000000f00 */
[----:B------:R-:W-:Y:S05]  /*0980*/  CALL.REL.NOINC `($__internal_4_$__cuda_sm20_rcp_rn_f32_slowpath) ;  /* 0x0000000800007944 */ /* 0x000fea0003c00000 */
[----:B------:R-:W-:Y:S01]  /*0990*/  MOV R29, R37 ;  /* 0x00000025001d7202 */ /* 0x000fe20000000f00 */
[----:B------:R-:W-:Y:S06]  /*09a0*/  BRA `(.L_x_60) ;  /* 0x0000000000107947 */ /* 0x000fec0003800000 */
.L_x_59:
[----:B0-----:R-:W0:Y:S02]  /*09b0*/  MUFU.RCP R16, R21 ;  /* 0x0000001500107308 */ /* 0x001e240000001000 */
[----:B0-----:R-:W-:-:S04]  /*09c0*/  FFMA R17, R21, R16, -1 ;  /* 0xbf80000015117423 */ /* 0x001fc80000000010 */
[----:B------:R-:W-:-:S04]  /*09d0*/  FADD.FTZ R17, -R17, -RZ ;  /* 0x800000ff11117221 */ /* 0x000fc80000010100 */
[----:B------:R-:W-:-:S07]  /*09e0*/  FFMA R29, R16, R17, R16 ;  /* 0x00000011101d7223 */ /* 0x000fce0000000010 */
.L_x_60:
[----:B------:R-:W-:Y:S05]  /*09f0*/  BSYNC.RECONVERGENT B0 ;  /* 0x0000000000007941 */ /* 0x000fea0003800200 */
.L_x_58:
[----:B------:R-:W0:Y:S01]  /*0a00*/  S2UR UR13, SR_CgaCtaId ;  /* 0x00000000000d79c3 */ /* 0x000e220000008800 */
[----:B------:R-:W-:Y:S01]  /*0a10*/  UMOV UR12, 0x400 ;  /* 0x00000400000c7882 */ /* 0x000fe20000000000 */
[C---:B------:R-:W-:Y:S01]  /*0a20*/  FFMA R27, R11.reuse, R4, R27 ;  /* 0x000000040b1b7223 */ /* 0x040fe2000000001b */
[C---:B------:R-:W-:Y:S01]  /*0a30*/  FFMA R28, R11.reuse, R5, R28 ;  /* 0x000000050b1c7223 */ /* 0x040fe2000000001c */
[C---:B------:R-:W-:Y:S01]  /*0a40*/  FFMA R25, R11.reuse, R6, R25 ;  /* 0x000000060b197223 */ /* 0x040fe20000000019 */
[----:B------:R-:W-:Y:S01]  /*0a50*/  FFMA R26, R11, R7, R26 ;  /* 0x000000070b1a7223 */ /* 0x000fe2000000001a */
[----:B0-----:R-:W-:-:S09]  /*0a60*/  ULEA UR12, UR13, UR12, 0x18 ;  /* 0x0000000c0d0c7291 */ /* 0x001fd2000f8ec0ff */
[----:B------:R-:W0:Y:S04]  /*0a70*/  LDS.128 R16, [UR12] ;  /* 0x0000000cff107984 */ /* 0x000e280008000c00 */
[----:B------:R-:W1:Y:S01]  /*0a80*/  LDS.128 R4, [UR12+0x30] ;  /* 0x0000300cff047984 */ /* 0x000e620008000c00 */
[C---:B0-----:R-:W-:Y:S01]  /*0a90*/  FFMA R16, R34.reuse, R16, R10 ;  /* 0x0000001022107223 */ /* 0x041fe2000000000a */
[C---:B------:R-:W-:Y:S01]  /*0aa0*/  FFMA R17, R34.reuse, R17, R8 ;  /* 0x0000001122117223 */ /* 0x040fe20000000008 */
[C---:B------:R-:W-:Y:S01]  /*0ab0*/  FFMA R18, R34.reuse, R18, R9 ;  /* 0x0000001222127223 */ /* 0x040fe20000000009 */
[----:B------:R-:W-:Y:S01]  /*0ac0*/  FFMA R19, R34, R19, R35 ;  /* 0x0000001322137223 */ /* 0x000fe20000000023 */
[----:B------:R-:W0:Y:S01]  /*0ad0*/  LDS.128 R8, [UR12+0x70] ;  /* 0x0000700cff087984 */ /* 0x000e220008000c00 */
[C---:B-1----:R-:W-:Y:S01]  /*0ae0*/  FFMA R37, -R31.reuse, R4, R12 ;  /* 0x000000041f257223 */ /* 0x042fe2000000010c */
[C---:B------:R-:W-:Y:S01]  /*0af0*/  FFMA R12, -R31.reuse, R5, R13 ;  /* 0x000000051f0c7223 */ /* 0x040fe2000000010d */
[C---:B------:R-:W-:Y:S01]  /*0b00*/  FFMA R13, -R31.reuse, R6, R14 ;  /* 0x000000061f0d7223 */ /* 0x040fe2000000010e */
[----:B------:R-:W-:Y:S01]  /*0b10*/  FFMA R36, -R31, R7, R15 ;  /* 0x000000071f247223 */ /* 0x000fe2000000010f */
[----:B------:R-:W-:-:S04]  /*0b20*/  FFMA R35, R4, R27, RZ ;  /* 0x0000001b04237223 */ /* 0x000fc800000000ff */
[----:B------:R-:W-:Y:S01]  /*0b30*/  FFMA R4, R28, R5, R35 ;  /* 0x000000051c047223 */ /* 0x000fe20000000023 */
[----:B------:R-:W-:-:S03]  /*0b40*/  FADD R35, -R33, 1 ;  /* 0x3f80000021237421 */ /* 0x000fc60000000100 */
[----:B------:R-:W-:Y:S01]  /*0b50*/  FFMA R5, R25, R6, R4 ;  /* 0x0000000619057223 */ /* 0x000fe20000000004 */
[C---:B0-----:R-:W-:Y:S01]  /*0b60*/  FFMA R32, -R30.reuse, R8, R37 ;  /* 0x000000081e207223 */ /* 0x041fe20000000125 */
[C---:B------:R-:W-:Y:S01]  /*0b70*/  FFMA R12, -R30.reuse, R9, R12 ;  /* 0x000000091e0c7223 */ /* 0x040fe2000000010c */
[C---:B------:R-:W-:Y:S01]  /*0b80*/  FFMA R14, -R30.reuse, R10, R13 ;  /* 0x0000000a1e0e7223 */ /* 0x040fe2000000010d */
[----:B------:R-:W-:Y:S01]  /*0b90*/  FFMA R36, -R30, R11, R36 ;  /* 0x0000000b1e247223 */ /* 0x000fe20000000124 */
[-C--:B------:R-:W-:Y:S01]  /*0ba0*/  FMUL R32, R32, R29.reuse ;  /* 0x0000001d20207220 */ /* 0x080fe20000400000 */
[-C--:B------:R-:W-:Y:S01]  /*0bb0*/  FMUL R31, R12, R29.reuse ;  /* 0x0000001d0c1f7220 */ /* 0x080fe20000400000 */
[-C--:B------:R-:W-:Y:S01]  /*0bc0*/  FMUL R30, R14, R29.reuse ;  /* 0x0000001d0e1e7220 */ /* 0x080fe20000400000 */
[----:B------:R-:W-:Y:S01]  /*0bd0*/  FMUL R29, R36, R29 ;  /* 0x0000001d241d7220 */ /* 0x000fe20000400000 */
[----:B------:R-:W-:-:S04]  /*0be0*/  FFMA R12, R32, R27, RZ ;  /* 0x0000001b200c7223 */ /* 0x000fc800000000ff */
[----:B------:R-:W-:-:S04]  /*0bf0*/  FFMA R13, R31, R28, R12 ;  /* 0x0000001c1f0d7223 */ /* 0x000fc8000000000c */
[----:B------:R-:W-:-:S04]  /*0c00*/  FFMA R12, R30, R25, R13 ;  /* 0x000000191e0c7223 */ /* 0x000fc8000000000d */
[----:B------:R-:W-:Y:S02]  /*0c10*/  FFMA R34, R29, R26, R12 ;  /* 0x0000001a1d227223 */ /* 0x000fe4000000000c */
[----:B------:R-:W0:Y:S02]  /*0c20*/  LDS.128 R12, [UR12+0x20] ;  /* 0x0000200cff0c7984 */ /* 0x000e240008000c00 */
[----:B------:R-:W-:-:S04]  /*0c30*/  FMUL R34, R34, -0.60653066635131835938 ;  /* 0xbf1b459822227820 */ /* 0x000fc80000400000 */
[----:B------:R-:W-:-:S04]  /*0c40*/  FMUL R34, R21, R34 ;  /* 0x0000002215227220 */ /* 0x000fc80000400000 */
[----:B------:R-:W-:Y:S01]  /*0c50*/  FMUL R34, R34, R33 ;  /* 0x0000002122227220 */ /* 0x000fe20000400000 */
[----:B------:R-:W-:Y:S01]  /*0c60*/  FFMA R33, R26, R7, R5 ;  /* 0x000000071a217223 */ /* 0x000fe20000000005 */
[----:B------:R-:W-:Y:S02]  /*0c70*/  FFMA R5, R8, R27, RZ ;  /* 0x0000001b08057223 */ /* 0x000fe400000000ff */
[----:B------:R-:W-:Y:S02]  /*0c80*/  FMUL R4, R34, R35 ;  /* 0x0000002322047220 */ /* 0x000fe40000400000 */
[----:B------:R-:W-:Y:S01]  /*0c90*/  FFMA R8, R28, R9, R5 ;  /* 0x000000091c087223 */ /* 0x000fe20000000005 */
[----:B------:R-:W1:Y:S02]  /*0ca0*/  LDC.64 R34, c[0x0][0x3e0] ;  /* 0x0000f800ff227b82 */ /* 0x000e640000000a00 */
[----:B------:R-:W-:Y:S01]  /*0cb0*/  F2FP.BF16.F32.PACK_AB R33, R33, R4 ;  /* 0x000000042121723e */ /* 0x000fe200000010ff */
[----:B------:R-:W-:Y:S01]  /*0cc0*/  FFMA R9, R25, R10, R8 ;  /* 0x0000000a19097223 */ /* 0x000fe20000000008 */
[----:B------:R-:W2:Y:S03]  /*0cd0*/  LDS.128 R4, [UR12+0x50] ;  /* 0x0000500cff047984 */ /* 0x000ea60008000c00 */
[----:B------:R-:W-:-:S02]  /*0ce0*/  FFMA R36, R26, R11, R9 ;  /* 0x0000000b1a247223 */ /* 0x000fc40000000009 */
[----:B------:R-:W3:Y:S08]  /*0cf0*/  LDC.64 R10, c[0x0][0x3f0] ;  /* 0x0000fc00ff0a7b82 */ /* 0x000ef00000000a00 */
[----:B------:R-:W4:Y:S01]  /*0d00*/  LDC.64 R8, c[0x0][0x400] ;  /* 0x00010000ff087b82 */ /* 0x000f220000000a00 */
[----:B0-----:R-:W-:Y:S01]  /*0d10*/  FFMA R12, R16, R12, RZ ;  /* 0x0000000c100c7223 */ /* 0x001fe200000000ff */
[----:B-1----:R-:W-:-:S04]  /*0d20*/  IMAD.WIDE R34, R0, 0x2, R34 ;  /* 0x0000000200227825 */ /* 0x002fc800078e0222 */
[----:B------:R-:W-:Y:S01]  /*0d30*/  FFMA R13, R17, R13, R12 ;  /* 0x0000000d110d7223 */ /* 0x000fe2000000000c */
[----:B------:R0:W-:Y:S03]  /*0d40*/  STG.E.U16 desc[UR16][R34.64], R33 ;  /* 0x0000002122007986 */ /* 0x0001e6000c101510 */
[----:B------:R-:W-:Y:S02]  /*0d50*/  FFMA R14, R18, R14, R13 ;  /* 0x0000000e120e7223 */ /* 0x000fe4000000000d */
[----:B------:R-:W1:Y:S01]  /*0d60*/  LDC.64 R12, c[0x0][0x3e8] ;  /* 0x0000fa00ff0c7b82 */ /* 0x000e620000000a00 */
[----:B---3--:R-:W-:-:S04]  /*0d70*/  IMAD.WIDE R10, R0, 0x2, R10 ;  /* 0x00000002000a7825 */ /* 0x008fc800078e020a */
[----:B------:R-:W-:-:S05]  /*0d80*/  FFMA R15, R19, R15, R14 ;  /* 0x0000000f130f7223 */ /* 0x000fca000000000e */
[----:B------:R-:W-:Y:S01]  /*0d90*/  F2FP.BF16.F32.PACK_AB R15, R36, R15 ;  /* 0x0000000f240f723e */ /* 0x000fe200000010ff */
[----:B----4-:R-:W-:Y:S01]  /*0da0*/  IMAD.WIDE R8, R0, 0x2, R8 ;  /* 0x0000000200087825 */ /* 0x010fe200078e0208 */
[----:B0-----:R-:W-:Y:S02]  /*0db0*/  PRMT R34, R33, 0x7632, R34 ;  /* 0x0000763221227816 */ /* 0x001fe40000000022 */
[C---:B------:R-:W-:Y:S01]  /*0dc0*/  PRMT R36, R15.reuse, 0x7610, R36 ;  /* 0x000076100f247816 */ /* 0x040fe20000000024 */
[----:B--2---:R-:W-:Y:S01]  /*0dd0*/  FFMA R4, R16, R4, RZ ;  /* 0x0000000410047223 */ /* 0x004fe200000000ff */
[----:B------:R-:W-:-:S03]  /*0de0*/  PRMT R37, R15, 0x7632, R37 ;  /* 0x000076320f257816 */ /* 0x000fc60000000025 */
[----:B------:R-:W-:-:S04]  /*0df0*/  FFMA R5, R17, R5, R4 ;  /* 0x0000000511057223 */ /* 0x000fc80000000004 */
[----:B------:R-:W-:Y:S01]  /*0e00*/  FFMA R6, R18, R6, R5 ;  /* 0x0000000612067223 */ /* 0x000fe20000000005 */
[----:B-1----:R-:W-:-:S04]  /*0e10*/  IMAD.WIDE R12, R0, 0x2, R12 ;  /* 0x00000002000c7825 */ /* 0x002fc800078e020c */
[----:B------:R-:W-:Y:S01]  /*0e20*/  FFMA R33, R19, R7, R6 ;  /* 0x0000000713217223 */ /* 0x000fe20000000006 */
[----:B------:R-:W-:Y:S04]  /*0e30*/  STG.E.U16 desc[UR16][R12.64], R34 ;  /* 0x000000220c007986 */ /* 0x000fe8000c101510 */
[----:B------:R-:W-:Y:S04]  /*0e40*/  STG.E.U16 desc[UR16][R10.64], R36 ;  /* 0x000000240a007986 */ /* 0x000fe8000c101510 */
[----:B------:R-:W-:Y:S01]  /*0e50*/  STG.E.U16 desc[UR16][R8.64], R37 ;  /* 0x0000002508007986 */ /* 0x000fe2000c101510 */
[----:B------:R-:W-:Y:S06]  /*0e60*/  BAR.SYNC.DEFER_BLOCKING 0x0 ;  /* 0x0000000000007b1d */ /* 0x000fec0000010000 */
[----:B------:R-:W-:Y:S02]  /*0e70*/  STS [R23+UR4], R33 ;  /* 0x0000002117007988 */ /* 0x000fe40008000804 */
[----:B------:R-:W-:Y:S06]  /*0e80*/  BAR.SYNC.DEFER_BLOCKING 0x0 ;  /* 0x0000000000007b1d */ /* 0x000fec0000010000 */
[----:B------:R-:W0:Y:S04]  /*0e90*/  LDS.128 R4, [UR12+0x80] ;  /* 0x0000800cff047984 */ /* 0x000e280008000c00 */
[----:B------:R-:W1:Y:S01]  /*0ea0*/  LDS.128 R8, [UR12+0x40] ;  /* 0x0000400cff087984 */ /* 0x000e620008000c00 */
[-C--:B0-----:R-:W-:Y:S01]  /*0eb0*/  FFMA R14, R32, R4.reuse, RZ ;  /* 0x00000004200e7223 */ /* 0x081fe200000000ff */
[C---:B------:R-:W-:Y:S01]  /*0ec0*/  FMUL R15, R2.reuse, R5 ;  /* 0x00000005020f7220 */ /* 0x040fe20000400000 */
[----:B------:R-:W-:-:S02]  /*0ed0*/  FMUL R4, R2, R4 ;  /* 0x0000000402047220 */ /* 0x000fc40000400000 */
[----:B------:R-:W-:Y:S01]  /*0ee0*/  FFMA R35, R31, R5, R14 ;  /* 0x000000051f237223 */ /* 0x000fe2000000000e */
[C---:B------:R-:W-:Y:S01]  /*0ef0*/  FFMA R28, R21.reuse, R28, R15 ;  /* 0x0000001c151c7223 */ /* 0x040fe2000000000f */
[----:B------:R-:W-:Y:S01]  /*0f00*/  FFMA R27, R21, R27, R4 ;  /* 0x0000001b151b7223 */ /* 0x000fe20000000004 */
[----:B------:R-:W0:Y:S01]  /*0f10*/  LDS.128 R12, [UR12+0x10] ;  /* 0x0000100cff0c7984 */ /* 0x000e220008000c00 */
[----:B------:R-:W2:Y:S01]  /*0f20*/  LDC.64 R4, c[0x0][0x3f8] ;  /* 0x0000fe00ff047b82 */ /* 0x000ea20000000a00 */
[-C--:B------:R-:W-:Y:S01]  /*0f30*/  FFMA R34, R30, R6.reuse, R35 ;  /* 0x000000061e227223 */ /* 0x080fe20000000023 */
[----:B------:R-:W-:-:S03]  /*0f40*/  FMUL R6, R2, R6 ;  /* 0x0000000602067220 */ /* 0x000fc60000400000 */
[-C--:B------:R-:W-:Y:S01]  /*0f50*/  FFMA R34, R29, R7.reuse, R34 ;  /* 0x000000071d227223 */ /* 0x080fe20000000022 */
[----:B------:R-:W-:Y:S01]  /*0f60*/  FMUL R7, R2, R7 ;  /* 0x0000000702077220 */ /* 0x000fe20000400000 */
[----:B-1----:R-:W-:Y:S01]  /*0f70*/  FMUL R2, R33, R11 ;  /* 0x0000000b21027220 */ /* 0x002fe20000400000 */
[C---:B------:R-:W-:Y:S02]  /*0f80*/  FFMA R25, R21.reuse, R25, R6 ;  /* 0x0000001915197223 */ /* 0x040fe40000000006 */
[----:B------:R-:W-:Y:S01]  /*0f90*/  F2FP.BF16.F32.PACK_AB R34, RZ, R34 ;  /* 0x00000022ff22723e */ /* 0x000fe200000010ff */
[----:B------:R-:W-:Y:S01]  /*0fa0*/  FFMA R26, R21, R26, R7 ;  /* 0x0000001a151a7223 */ /* 0x000fe20000000007 */
[C---:B------:R-:W-:Y:S01]  /*0fb0*/  FMUL R7, R33.reuse, R8 ;  /* 0x0000000821077220 */ /* 0x040fe20000400000 */
[C---:B------:R-:W-:Y:S01]  /*0fc0*/  FMUL R8, R33.reuse, R9 ;  /* 0x0000000921087220 */ /* 0x040fe20000400000 */
[----:B------:R-:W-:Y:S01]  /*0fd0*/  PRMT R35, R34, 0x7610, R35 ;  /* 0x0000761022237816 */ /* 0x000fe20000000023 */
[----:B------:R-:W-:Y:S01]  /*0fe0*/  FMUL R9, R33, R10 ;  /* 0x0000000a21097220 */ /* 0x000fe20000400000 */
[----:B------:R-:W-:-:S02]  /*0ff0*/  IADD3 R34, PT, PT, R20, 0x1, RZ ;  /* 0x0000000114227810 */ /* 0x000fc40007ffe0ff */
[----:B------:R-:W-:Y:S02]  /*1000*/  IADD3 R20, PT, PT, R20, -0x1, RZ ;  /* 0xffffffff14147810 */ /* 0x000fe40007ffe0ff */
[----:B------:R-:W-:Y:S01]  /*1010*/  ISETP.GT.U32.AND P0, PT, R34, 0x1, PT ;  /* 0x000000012200780c */ /* 0x000fe20003f04070 */
[----:B--2---:R-:W-:-:S05]  /*1020*/  IMAD.WIDE R4, R0, 0x2, R4 ;  /* 0x0000000200047825 */ /* 0x004fca00078e0204 */
[----:B------:R1:W-:Y:S01]  /*1030*/  STG.E.U16 desc[UR16][R4.64], R35 ;  /* 0x0000002304007986 */ /* 0x0003e2000c101510 */
[----:B0-----:R-:W-:Y:S01]  /*1040*/  FFMA R10, R16, R12, R7 ;  /* 0x0000000c100a7223 */ /* 0x001fe20000000007 */
[----:B------:R-:W-:Y:S01]  /*1050*/  FFMA R8, R17, R13, R8 ;  /* 0x0000000d11087223 */ /* 0x000fe20000000008 */
[----:B-1----:R-:W-:Y:S01]  /*1060*/  IADD3 R5, PT, PT, RZ, -UR15, RZ ;  /* 0x8000000fff057c10 */ /* 0x002fe2000fffe0ff */
[----:B------:R-:W-:Y:S01]  /*1070*/  FFMA R9, R18, R14, R9 ;  /* 0x0000000e12097223 */ /* 0x000fe20000000009 */
[----:B------:R-:W-:Y:S01]  /*1080*/  FFMA R35, R19, R15, R2 ;  /* 0x0000000f13237223 */ /* 0x000fe20000000002 */
[----:B------:R-:W-:Y:S02]  /*1090*/  MOV R12, R32 ;  /* 0x00000020000c7202 */ /* 0x000fe40000000f00 */
[----:B------:R-:W-:Y:S02]  /*10a0*/  LEA R0, R5, R0, 0x2 ;  /* 0x0000000005007211 */ /* 0x000fe400078e10ff */
[----:B------:R-:W-:-:S02]  /*10b0*/  MOV R13, R31 ;  /* 0x0000001f000d7202 */ /* 0x000fc40000000f00 */
[----:B------:R-:W-:Y:S02]  /*10c0*/  MOV R14, R30 ;  /* 0x0000001e000e7202 */ /* 0x000fe40000000f00 */
[----:B------:R-:W-:Y:S01]  /*10d0*/  MOV R15, R29 ;  /* 0x0000001d000f7202 */ /* 0x000fe20000000f00 */
[----:B------:R-:W-:Y:S06]  /*10e0*/  @P0 BRA `(.L_x_61) ;  /* 0xfffffff000940947 */ /* 0x000fec000383ffff */
.L_x_54:
        /* <DEDUP_REMOVED lines=8> */
[----:B------:R-:W-:Y:S01]  /*1170*/  STG.E desc[UR16][R2.64+0xc], R35 ;  /* 0x00000c2302007986 */ /* 0x000fe2000c101910 */
[----:B------:R-:W-:Y:S05]  /*1180*/  EXIT ;  /* 0x000000000000794d */ /* 0x000fea0003800000 */
        .weak           $__internal_4_$__cuda_sm20_rcp_rn_f32_slowpath
        .type           $__internal_4_$__cuda_sm20_rcp_rn_f32_slowpath,@function
        .size           $__internal_4_$__cuda_sm20_rcp_rn_f32_slowpath,(.L_x_562 - $__internal_4_$__cuda_sm20_rcp_rn_f32_slowpath)
$__internal_4_$__cuda_sm20_rcp_rn_f32_slowpath:
        /* <DEDUP_REMOVED lines=15> */
.L_x_63:
        /* <DEDUP_REMOVED lines=11> */
[C---:B------:R-:W-:Y:S02]  /*1330*/  FSETP.NEU.FTZ.AND P0, PT, R19.reuse, R17, PT ;  /* 0x000000111300720b */ /* 0x040fe40003f1d000 */
[----:B------:R-:W-:Y:S01]  /*1340*/  LOP3.LUT R17, R19, 0x7fffff, RZ, 0xc0, !PT ;  /* 0x007fffff13117812 */ /* 0x000fe200078ec0ff */
[----:B------:R-:W-:Y:S01]  /*1350*/  HFMA2 R19, -RZ, RZ, 0, 1.78813934326171875e-07 ;  /* 0x00000003ff137431 */ /* 0x000fe200000001ff */
[----:B------:R-:W-:Y:S02]  /*1360*/  SEL R29, RZ, 0xffffffff, !P0 ;  /* 0xffffffffff1d7807 */ /* 0x000fe40004000000 */
[----:B------:R-:W-:Y:S02]  /*1370*/  LOP3.LUT R17, R17, 0x800000, RZ, 0xfc, !PT ;  /* 0x0080000011117812 */ /* 0x000fe400078efcff */
[----:B------:R-:W-:Y:S02]  /*1380*/  IADD3 R29, PT, PT, -R29, RZ, RZ ;  /* 0x000000ff1d1d7210 */ /* 0x000fe40007ffe1ff */
[----:B------:R-:W-:-:S02]  /*1390*/  SHF.R.U32.HI R37, RZ, R32, R17 ;  /* 0x00000020ff257219 */ /* 0x000fc40000011611 */
[-C--:B------:R-:W-:Y:S02]  /*13a0*/  LOP3.LUT P1, RZ, R29, R36.reuse, R17, 0xf8, !PT ;  /* 0x000000241dff7212 */ /* 0x080fe4000782f811 */
[----:B------:R-:W-:-:S04]  /*13b0*/  SHF.L.U32 R19, R19, R36, RZ ;  /* 0x0000002413137219 */ /* 0x000fc800000006ff */
        /* <DEDUP_REMOVED lines=13> */
.L_x_65:
[----:B------:R0:W1:Y:S02]  /*1490*/  MUFU.RCP R37, R16 ;  /* 0x0000001000257308 */ /* 0x0000640000001000 */
.L_x_64:
[----:B------:R-:W-:Y:S05]  /*14a0*/  BSYNC.RECONVERGENT B1 ;  /* 0x0000000000017941 */ /* 0x000fea0003800200 */
.L_x_62:
[----:B------:R-:W-:Y:S01]  /*14b0*/  HFMA2 R17, -RZ, RZ, 0, 0 ;  /* 0x00000000ff117431 */ /* 0x000fe200000001ff */
[----:B0-----:R-:W-:-:S04]  /*14c0*/  MOV R16, R18 ;  /* 0x0000001200107202 */ /* 0x001fc80000000f00 */
[----:B-1----:R-:W-:Y:S05]  /*14d0*/  RET.REL.NODEC R16 `(_Z34rwkv7_state_clampw_backward_kernelI13__nv_bfloat16Li4ELi16EEviiPT_S2_S2_S2_S2_S2_S2_PfS3_S3_S2_S2_S2_S2_S2_S2_) ;  /* 0xffffffe810c87950 */ /* 0x002fea0003c3ffff */
.L_x_66:
        /* <DEDUP_REMOVED lines=10> */
.L_x_562:


//--------------------- .text._Z34rwkv7_state_clampw_backward_kernelI13__nv_bfloat16Li2ELi16EEviiPT_S2_S2_S2_S2_S2_S2_PfS3_S3_S2_S2_S2_S2_S2_S2_ --------------------------
	.section	.text._Z34rwkv7_state_clampw_backward_kernelI13__nv_bfloat16Li2ELi16EEviiPT_S2_S2_S2_S2_S2_S2_PfS3_S3_S2_S2_S2_S2_S2_S2_,"ax",@progbits
	.align	128
        .global         _Z34rwkv7_state_clampw_backward_kernelI13__nv_bfloat16Li2ELi16EEviiPT_S2_S2_S2_S2_S2_S2_PfS3_S3_S2_S2_S2_S2_S2_S2_
        .type           _Z34rwkv7_state_clampw_backward_kernelI13__nv_bfloat16Li2ELi16EEviiPT_S2_S2_S2_S2_S2_S2_PfS3_S3_S2_S2_S2_S2_S2_S2_,@function
        .size           _Z34rwkv7_state_clampw_backward_kernelI13__nv_bfloat16Li2ELi16EEviiPT_S2_S2_S2_S2_S2_S2_PfS3_S3_S2_S2_S2_S2_S2_S2_,(.L_x_563 - _Z34rwkv7_state_clampw_backward_kernelI13__nv_bfloat16Li2ELi16EEviiPT_S2_S2_S2_S2_S2_S2_PfS3_S3_S2_S2_S2_S2_S2_S2_)
        .other          _Z34rwkv7_state_clampw_backward_kernelI13__nv_bfloat16Li2ELi16EEviiPT_S2_S2_S2_S2_S2_S2_PfS3_S3_S2_S2_S2_S2_S2_S2_,@"STO_CUDA_ENTRY STV_DEFAULT"
_Z34rwkv7_state_clampw_backward_kernelI13__nv_bfloat16Li2ELi16EEviiPT_S2_S2_S2_S2_S2_S2_PfS3_S3_S2_S2_S2_S2_S2_S2_:
.text._Z34rwkv7_state_clampw_backward_kernelI13__nv_bfloat16Li2ELi16EEviiPT_S2_S2_S2_S2_S2_S2_PfS3_S3_S2_S2_S2_S2_S2_S2_:
[----:B------:R-:W-:Y:S08]  /*0000*/  LDC R1, c[0x0][0x37c] ;  /* 0x0000df00ff017b82 */ /* 0x000ff00000000800 */
[----:B------:R-:W0:Y:S01]  /*0010*/  LDC.64 R2, c[0x0][0x380] ;  /* 0x0000e000ff027b82 */ /* 0x000e220000000a00 */
[----:B------:R-:W1:Y:S01]  /*0020*/  S2R R16, SR_TID.X ;  /* 0x0000000000107919 */ /* 0x000e620000002100 */
[----:B------:R-:W2:Y:S01]  /*0030*/  LDCU.64 UR16, c[0x0][0x358] ;  /* 0x00006b00ff1077ac */ /* 0x000ea20008000a00 */
[----:B------:R-:W-:-:S05]  /*0040*/  CS2R R14, SRZ ;  /* 0x00000000000e7805 */ /* 0x000fca000001ff00 */
[----:B------:R-:W3:Y:S08]  /*0050*/  S2UR UR4, SR_CTAID.Y ;  /* 0x00000000000479c3 */ /* 0x000ef00000002600 */
[----:B------:R-:W4:Y:S01]  /*0060*/  S2UR UR15, SR_CTAID.X ;  /* 0x00000000000f79c3 */ /* 0x000f220000002500 */
[----:B0-----:R-:W-:Y:S01]  /*0070*/  ISETP.GE.AND P0, PT, R2, 0x1, PT ;  /* 0x000000010200780c */ /* 0x001fe20003f06270 */
[----:B---3--:R-:W-:-:S12]  /*0080*/  IMAD R13, R3, UR4, RZ ;  /* 0x00000004030d7c24 */ /* 0x008fd8000f8e02ff */
[----:B-12-4-:R-:W-:Y:S05]  /*0090*/  @!P0 BRA `(.L_x_67) ;  /* 0x0000000c00388947 */ /* 0x016fea0003800000 */
[----:B------:R-:W-:Y:S01]  /*00a0*/  IADD3 R0, PT, PT, R2, -0x1, RZ ;  /* 0xffffffff02007810 */ /* 0x000fe20007ffe0ff */
[----:B------:R-:W-:Y:S01]  /*00b0*/  IMAD R12, R13, R2, UR15 ;  /* 0x0000000f0d0c7e24 */ /* 0x000fe2000f8e0202 */
[----:B------:R-:W-:Y:S02]  /*00c0*/  CS2R R6, SRZ ;  /* 0x0000000000067805 */ /* 0x000fe4000001ff00 */
[----:B------:R-:W-:Y:S02]  /*00d0*/  CS2R R14, SRZ ;  /* 0x00000000000e7805 */ /* 0x000fe4000001ff00 */
[----:B------:R-:W-:Y:S01]  /*00e0*/  MOV R18, RZ ;  /* 0x000000ff00127202 */ /* 0x000fe20000000f00 */
[----:B------:R-:W-:Y:S02]  /*00f0*/  IMAD R3, R0, R3, RZ ;  /* 0x0000000300037224 */ /* 0x000fe400078e02ff */
[----:B------:R-:W-:Y:S01]  /*0100*/  HFMA2 R0, -RZ, RZ, 0, 0 ;  /* 0x00000000ff007431 */ /* 0x000fe200000001ff */
[----:B------:R-:W0:Y:S02]  /*0110*/  LDCU UR4, c[0x0][0x380] ;  /* 0x00007000ff0477ac */ /* 0x000e240008000800 */
[----:B------:R-:W-:Y:S01]  /*0120*/  LEA R3, R3, R16, 0x1 ;  /* 0x0000001003037211 */ /* 0x000fe200078e08ff */
[----:B------:R-:W1:Y:S03]  /*0130*/  LDCU UR18, c[0x0][0x384] ;  /* 0x00007080ff1277ac */ /* 0x000e660008000800 */
[----:B------:R-:W-:-:S07]  /*0140*/  LEA R12, R12, R3, 0x1 ;  /* 0x000000030c0c7211 */ /* 0x000fce00078e08ff */
.L_x_74:
[----:B--2---:R-:W2:Y:S08]  /*0150*/  LDC.64 R4, c[0x0][0x390] ;  /* 0x0000e400ff047b82 */ /* 0x004eb00000000a00 */
[----:B------:R-:W3:Y:S01]  /*0160*/  LDC.64 R2, c[0x0][0x388] ;  /* 0x0000e200ff027b82 */ /* 0x000ee20000000a00 */
[----:B--2---:R-:W-:-:S06]  /*0170*/  IMAD.WIDE R4, R12, 0x2, R4 ;  /* 0x000000020c047825 */ /* 0x004fcc00078e0204 */
[----:B------:R-:W2:Y:S01]  /*0180*/  LDG.E.U16.CONSTANT R4, desc[UR16][R4.64] ;  /* 0x0000001004047981 */ /* 0x000ea2000c1e9500 */
[----:B---3--:R-:W-:-:S06]  /*0190*/  IMAD.WIDE R2, R12, 0x2, R2 ;  /* 0x000000020c027825 */ /* 0x008fcc00078e0202 */
[----:B------:R-:W3:Y:S01]  /*01a0*/  LDG.E.U16.CONSTANT R2, desc[UR16][R2.64] ;  /* 0x0000001002027981 */ /* 0x000ee2000c1e9500 */
[----:B------:R-:W4:Y:S01]  /*01b0*/  S2UR UR6, SR_CgaCtaId ;  /* 0x00000000000679c3 */ /* 0x000f220000008800 */
[----:B------:R-:W-:Y:S01]  /*01c0*/  UMOV UR5, 0x400 ;  /* 0x0000040000057882 */ /* 0x000fe20000000000 */
[----:B0-----:R-:W-:Y:S01]  /*01d0*/  UIADD3 UR12, UPT, UPT, UR4, -0x1, URZ ;  /* 0xffffffff040c7890 */ /* 0x001fe2000fffe0ff */
[----:B------:R-:W-:Y:S01]  /*01e0*/  BSSY.RECONVERGENT B0, `(.L_x_68) ;  /* 0x0000019000007945 */ /* 0x000fe20003800200 */
[----:B----4-:R-:W-:-:S04]  /*01f0*/  ULEA UR5, UR6, UR5, 0x18 ;  /* 0x0000000506057291 */ /* 0x010fc8000f8ec0ff */
[----:B------:R-:W-:Y:S01]  /*0200*/  BAR.SYNC.DEFER_BLOCKING 0x0 ;  /* 0x0000000000007b1d */ /* 0x000fe20000010000 */
[----:B--2---:R-:W-:Y:S02]  /*0210*/  SHF.L.U32 R8, R4, 0x10, RZ ;  /* 0x0000001004087819 */ /* 0x004fe400000006ff */
[----:B------:R-:W-:-:S03]  /*0220*/  LEA R4, R16, UR5, 0x2 ;  /* 0x0000000510047c11 */ /* 0x000fc6000f8e10ff */
[----:B------:R-:W-:Y:S01]  /*0230*/  FMUL R8, R8, -1.4426950216293334961 ;  /* 0xbfb8aa3b08087820 */ /* 0x000fe20000400000 */
[----:B---3--:R-:W-:-:S04]  /*0240*/  SHF.L.U32 R17, R2, 0x10, RZ ;  /* 0x0000001002117819 */ /* 0x008fc800000006ff */
[----:B------:R-:W-:Y:S01]  /*0250*/  FSETP.GEU.AND P0, PT, R8, -126, PT ;  /* 0xc2fc00000800780b */ /* 0x000fe20003f0e000 */
[----:B------:R0:W-:-:S12]  /*0260*/  STS [R4], R17 ;  /* 0x0000001104007388 */ /* 0x0001d80000000800 */
[----:B------:R-:W-:-:S04]  /*0270*/  @!P0 FMUL R8, R8, 0.5 ;  /* 0x3f00000008088820 */ /* 0x000fc80000400000 */
[----:B------:R-:W2:Y:S02]  /*0280*/  MUFU.EX2 R9, R8 ;  /* 0x0000000800097308 */ /* 0x000ea40000000800 */
[----:B--2---:R-:W-:-:S04]  /*0290*/  @!P0 FMUL R9, R9, R9 ;  /* 0x0000000909098220 */ /* 0x004fc80000400000 */
[----:B------:R-:W-:-:S04]  /*02a0*/  FADD R21, R9, 1 ;  /* 0x3f80000009157421 */ /* 0x000fc80000000000 */
[----:B------:R-:W-:-:S05]  /*02b0*/  VIADD R2, R21, 0x1800000 ;  /* 0x0180000015027836 */ /* 0x000fca0000000000 */
[----:B------:R-:W-:-:S04]  /*02c0*/  LOP3.LUT R2, R2, 0x7f800000, RZ, 0xc0, !PT ;  /* 0x7f80000002027812 */ /* 0x000fc800078ec0ff */
[----:B------:R-:W-:-:S13]  /*02d0*/  ISETP.GT.U32.AND P0, PT, R2, 0x1ffffff, PT ;  /* 0x01ffffff0200780c */ /* 0x000fda0003f04070 */
[----:B0-----:R-:W-:Y:S05]  /*02e0*/  @P0 BRA `(.L_x_69) ;  /* 0x0000000000100947 */ /* 0x001fea0003800000 */
[----:B------:R-:W-:-:S07]  /*02f0*/  MOV R8, 0x310 ;  /* 0x0000031000087802 */ /* 0x000fce0000000f00 */
[----:B-1----:R-:W-:Y:S05]  /*0300*/  CALL.REL.NOINC `($__internal_5_$__cuda_sm20_rcp_rn_f32_slowpath) ;  /* 0x0000000800c47944 */ /* 0x002fea0003c00000 */
[----:B------:R-:W-:Y:S01]  /*0310*/  MOV R20, R27 ;  /* 0x0000001b00147202 */ /* 0x000fe20000000f00 */
[----:B------:R-:W-:Y:S06]  /*0320*/  BRA `(.L_x_70) ;  /* 0x0000000000107947 */ /* 0x000fec0003800000 */
.L_x_69:
[----:B------:R-:W0:Y:S02]  /*0330*/  MUFU.RCP R20, R21 ;  /* 0x0000001500147308 */ /* 0x000e240000001000 */
[----:B0-----:R-:W-:-:S04]  /*0340*/  FFMA R2, R21, R20, -1 ;  /* 0xbf80000015027423 */ /* 0x001fc80000000014 */
[----:B------:R-:W-:-:S04]  /*0350*/  FADD.FTZ R3, -R2, -RZ ;  /* 0x800000ff02037221 */ /* 0x000fc80000010100 */
[----:B------:R-:W-:-:S07]  /*0360*/  FFMA R20, R20, R3, R20 ;  /* 0x0000000314147223 */ /* 0x000fce0000000014 */
.L_x_70:
[----:B-1----:R-:W-:Y:S05]  /*0370*/  BSYNC.RECONVERGENT B0 ;  /* 0x0000000000007941 */ /* 0x002fea0003800200 */
.L_x_68:
[----:B------:R-:W0:Y:S08]  /*0380*/  LDC.64 R24, c[0x0][0x398] ;  /* 0x0000e600ff187b82 */ /* 0x000e300000000a00 */
[----:B------:R-:W1:Y:S08]  /*0390*/  LDC.64 R22, c[0x0][0x3a0] ;  /* 0x0000e800ff167b82 */ /* 0x000e700000000a00 */
[----:B------:R-:W2:Y:S08]  /*03a0*/  LDC.64 R10, c[0x0][0x3a8] ;  /* 0x0000ea00ff0a7b82 */ /* 0x000eb00000000a00 */
[----:B------:R-:W3:Y:S01]  /*03b0*/  LDC.64 R2, c[0x0][0x3b0] ;  /* 0x0000ec00ff027b82 */ /* 0x000ee20000000a00 */
[----:B0-----:R-:W-:-:S05]  /*03c0*/  IMAD.WIDE R24, R12, 0x2, R24 ;  /* 0x000000020c187825 */ /* 0x001fca00078e0218 */
[----:B------:R-:W4:Y:S02]  /*03d0*/  LDG.E.U16.CONSTANT R19, desc[UR16][R24.64] ;  /* 0x0000001018137981 */ /* 0x000f24000c1e9500 */
[----:B------:R-:W0:Y:S08]  /*03e0*/  LDC.64 R4, c[0x0][0x3b8] ;  /* 0x0000ee00ff047b82 */ /* 0x000e300000000a00 */
[----:B------:R-:W5:Y:S01]  /*03f0*/  LDC.64 R8, c[0x0][0x3c8] ;  /* 0x0000f200ff087b82 */ /* 0x000f620000000a00 */
[----:B-1----:R-:W-:-:S04]  /*0400*/  IMAD.WIDE R22, R12, 0x2, R22 ;  /* 0x000000020c167825 */ /* 0x002fc800078e0216 */
[C---:B--2---:R-:W-:Y:S02]  /*0410*/  IMAD.WIDE R10, R12.reuse, 0x2, R10 ;  /* 0x000000020c0a7825 */ /* 0x044fe400078e020a */
[----:B------:R-:W2:Y:S02]  /*0420*/  LDG.E.U16.CONSTANT R23, desc[UR16][R22.64] ;  /* 0x0000001016177981 */ /* 0x000ea4000c1e9500 */
[C---:B---3--:R-:W-:Y:S02]  /*0430*/  IMAD.WIDE R2, R12.reuse, 0x2, R2 ;  /* 0x000000020c027825 */ /* 0x048fe400078e0202 */
[----:B------:R-:W3:Y:S04]  /*0440*/  LDG.E.U16.CONSTANT R10, desc[UR16][R10.64] ;  /* 0x000000100a0a7981 */ /* 0x000ee8000c1e9500 */
[----:B------:R1:W3:Y:S01]  /*0450*/  LDG.E.U16.CONSTANT R2, desc[UR16][R2.64] ;  /* 0x0000001002027981 */ /* 0x0002e2000c1e9500 */
[----:B0-----:R-:W-:-:S06]  /*0460*/  IMAD.WIDE R4, R12, 0x2, R4 ;  /* 0x000000020c047825 */ /* 0x001fcc00078e0204 */
[----:B------:R-:W3:Y:S01]  /*0470*/  LDG.E.U16.CONSTANT R4, desc[UR16][R4.64] ;  /* 0x0000001004047981 */ /* 0x000ee2000c1e9500 */
[----:B-----5:R-:W-:-:S06]  /*0480*/  IMAD.WIDE R8, R12, 0x4, R8 ;  /* 0x000000040c087825 */ /* 0x020fcc00078e0208 */
[----:B------:R2:W5:Y:S01]  /*0490*/  LDG.E.CONSTANT R8, desc[UR16][R8.64] ;  /* 0x0000001008087981 */ /* 0x000562000c1e9900 */
[----:B------:R-:W-:-:S04]  /*04a0*/  FMUL R21, R20, -0.60653066635131835938 ;  /* 0xbf1b459814157820 */ /* 0x000fc80000400000 */
[----:B------:R-:W-:-:S05]  /*04b0*/  FMUL R21, R21, 1.4426950216293334961 ;  /* 0x3fb8aa3b15157820 */ /* 0x000fca0000400000 */
[----:B------:R-:W-:Y:S01]  /*04c0*/  FSETP.GEU.AND P0, PT, R21, -126, PT ;  /* 0xc2fc00001500780b */ /* 0x000fe20003f0e000 */
[----:B------:R-:W0:Y:S01]  /*04d0*/  S2UR UR14, SR_CgaCtaId ;  /* 0x00000000000e79c3 */ /* 0x000e220000008800 */
[----:B------:R-:W-:-:S11]  /*04e0*/  UMOV UR13, 0x400 ;  /* 0x00000400000d7882 */ /* 0x000fd60000000000 */
[----:B------:R-:W-:-:S06]  /*04f0*/  @!P0 FMUL R21, R21, 0.5 ;  /* 0x3f00000015158820 */ /* 0x000fcc0000400000 */
[----:B------:R-:W1:Y:S01]  /*0500*/  MUFU.EX2 R21, R21 ;  /* 0x0000001500157308 */ /* 0x000e620000000800 */
[----:B------:R-:W-:Y:S02]  /*0510*/  UIADD3 UR5, UPT, UPT, UR13, 0x8, URZ ;  /* 0x000000080d057890 */ /* 0x000fe4000fffe0ff */
[----:B------:R-:W-:Y:S02]  /*0520*/  UIADD3 UR6, UPT, UPT, UR13, 0x10, URZ ;  /* 0x000000100d067890 */ /* 0x000fe4000fffe0ff */
[----:B------:R-:W-:Y:S02]  /*0530*/  UIADD3 UR7, UPT, UPT, UR13, 0x18, URZ ;  /* 0x000000180d077890 */ /* 0x000fe4000fffe0ff */
[----:B------:R-:W-:Y:S02]  /*0540*/  UIADD3 UR8, UPT, UPT, UR13, 0x20, URZ ;  /* 0x000000200d087890 */ /* 0x000fe4000fffe0ff */
[----:B0-----:R-:W-:Y:S02]  /*0550*/  ULEA UR5, UR14, UR5, 0x18 ;  /* 0x000000050e057291 */ /* 0x001fe4000f8ec0ff */
[----:B------:R-:W-:-:S02]  /*0560*/  UIADD3 UR9, UPT, UPT, UR13, 0x28, URZ ;  /* 0x000000280d097890 */ /* 0x000fc4000fffe0ff */
[----:B------:R-:W-:Y:S02]  /*0570*/  UIADD3 UR10, UPT, UPT, UR13, 0x30, URZ ;  /* 0x000000300d0a7890 */ /* 0x000fe4000fffe0ff */
[----:B------:R-:W-:Y:S02]  /*0580*/  ULEA UR6, UR14, UR6, 0x18 ;  /* 0x000000060e067291 */ /* 0x000fe4000f8ec0ff */
[----:B------:R-:W-:Y:S02]  /*0590*/  UIADD3 UR11, UPT, UPT, UR13, 0x38, URZ ;  /* 0x000000380d0b7890 */ /* 0x000fe4000fffe0ff */
[----:B------:R-:W-:Y:S02]  /*05a0*/  ULEA UR7, UR14, UR7, 0x18 ;  /* 0x000000070e077291 */ /* 0x000fe4000f8ec0ff */
[----:B------:R-:W-:Y:S01]  /*05b0*/  ULEA UR8, UR14, UR8, 0x18 ;  /* 0x000000080e087291 */ /* 0x000fe2000f8ec0ff */
[C---:B------:R-:W-:Y:S01]  /*05c0*/  LEA R26, R16.reuse, UR5, 0x2 ;  /* 0x00000005101a7c11 */ /* 0x040fe2000f8e10ff */
[----:B------:R-:W-:Y:S01]  /*05d0*/  ULEA UR9, UR14, UR9, 0x18 ;  /* 0x000000090e097291 */ /* 0x000fe2000f8ec0ff */
[----:B-1----:R-:W-:Y:S01]  /*05e0*/  @!P0 FMUL R21, R21, R21 ;  /* 0x0000001515158220 */ /* 0x002fe20000400000 */
[----:B------:R-:W-:Y:S01]  /*05f0*/  ULEA UR10, UR14, UR10, 0x18 ;  /* 0x0000000a0e0a7291 */ /* 0x000fe2000f8ec0ff */
[C---:B------:R-:W-:Y:S01]  /*0600*/  LEA R3, R16.reuse, UR6, 0x2 ;  /* 0x0000000610037c11 */ /* 0x040fe2000f8e10ff */
[----:B------:R-:W-:Y:S01]  /*0610*/  ULEA UR11, UR14, UR11, 0x18 ;  /* 0x0000000b0e0b7291 */ /* 0x000fe2000f8ec0ff */
[C---:B------:R-:W-:Y:S01]  /*0620*/  LEA R28, R16.reuse, UR7, 0x2 ;  /* 0x00000007101c7c11 */ /* 0x040fe2000f8e10ff */
[----:B------:R0:W-:Y:S01]  /*0630*/  STS [R26], R21 ;  /* 0x000000151a007388 */ /* 0x0001e20000000800 */
[----:B------:R-:W-:-:S02]  /*0640*/  LEA R11, R16, UR8, 0x2 ;  /* 0x00000008100b7c11 */ /* 0x000fc4000f8e10ff */
[C---:B------:R-:W-:Y:S02]  /*0650*/  LEA R25, R16.reuse, UR10, 0x2 ;  /* 0x0000000a10197c11 */ /* 0x040fe4000f8e10ff */
[C---:B------:R-:W-:Y:S01]  /*0660*/  LEA R27, R16.reuse, UR11, 0x2 ;  /* 0x0000000b101b7c11 */ /* 0x040fe2000f8e10ff */
[----:B------:R-:W-:Y:S01]  /*0670*/  ULEA UR13, UR14, UR13, 0x18 ;  /* 0x0000000d0e0d7291 */ /* 0x000fe2000f8ec0ff */
[----:B------:R-:W-:Y:S01]  /*0680*/  BSSY.RECONVERGENT B0, `(.L_x_71) ;  /* 0x0000020000007945 */ /* 0x000fe20003800200 */
[----:B----4-:R-:W-:Y:S02]  /*0690*/  SHF.L.U32 R22, R19, 0x10, RZ ;  /* 0x0000001013167819 */ /* 0x010fe400000006ff */
[----:B------:R-:W-:-:S03]  /*06a0*/  LEA R19, R16, UR9, 0x2 ;  /* 0x0000000910137c11 */ /* 0x000fc6000f8e10ff */
[----:B------:R-:W-:Y:S01]  /*06b0*/  STS [R3], R22 ;  /* 0x0000001603007388 */ /* 0x000fe20000000800 */
[----:B--2---:R-:W-:Y:S02]  /*06c0*/  SHF.L.U32 R9, R23, 0x10, RZ ;  /* 0x0000001017097819 */ /* 0x004fe400000006ff */
[----:B---3--:R-:W-:-:S03]  /*06d0*/  SHF.L.U32 R23, R10, 0x10, RZ ;  /* 0x000000100a177819 */ /* 0x008fc600000006ff */
[----:B------:R1:W-:Y:S01]  /*06e0*/  STS [R28], R9 ;  /* 0x000000091c007388 */ /* 0x0003e20000000800 */
[----:B------:R-:W-:-:S03]  /*06f0*/  SHF.L.U32 R24, R2, 0x10, RZ ;  /* 0x0000001002187819 */ /* 0x000fc600000006ff */
[----:B------:R-:W-:Y:S01]  /*0700*/  STS [R11], R23 ;  /* 0x000000170b007388 */ /* 0x000fe20000000800 */
[----:B0-----:R-:W-:-:S03]  /*0710*/  IMAD.U32 R26, R4, 0x10000, RZ ;  /* 0x00010000041a7824 */ /* 0x001fc600078e00ff */
[----:B------:R-:W-:Y:S01]  /*0720*/  STS [R19], R24 ;  /* 0x0000001813007388 */ /* 0x000fe20000000800 */
[----:B------:R-:W0:Y:S03]  /*0730*/  LDC.64 R4, c[0x0][0x3d8] ;  /* 0x0000f600ff047b82 */ /* 0x000e260000000a00 */
[----:B------:R-:W-:Y:S04]  /*0740*/  STS [R25], R26 ;  /* 0x0000001a19007388 */ /* 0x000fe80000000800 */
[----:B-----5:R-:W-:Y:S01]  /*0750*/  STS [R27], R8 ;  /* 0x000000081b007388 */ /* 0x020fe20000000800 */
[----:B------:R-:W-:Y:S06]  /*0760*/  BAR.SYNC.DEFER_BLOCKING 0x0 ;  /* 0x0000000000007b1d */ /* 0x000fec0000010000 */
[----:B------:R-:W2:Y:S01]  /*0770*/  LDS.64 R2, [UR13+0x30] ;  /* 0x0000300dff027984 */ /* 0x000ea20008000a00 */
[----:B0-----:R-:W-:Y:S01]  /*0780*/  IMAD.WIDE R4, R12, 0x2, R4 ;  /* 0x000000020c047825 */ /* 0x001fe200078e0204 */
[----:B-1----:R-:W-:-:S04]  /*0790*/  IADD3 R9, PT, PT, R21, 0x1800000, RZ ;  /* 0x0180000015097810 */ /* 0x002fc80007ffe0ff */
[----:B------:R-:W-:-:S04]  /*07a0*/  LOP3.LUT R9, R9, 0x7f800000, RZ, 0xc0, !PT ;  /* 0x7f80000009097812 */ /* 0x000fc800078ec0ff */
[----:B------:R-:W-:Y:S01]  /*07b0*/  ISETP.GT.U32.AND P0, PT, R9, 0x1ffffff, PT ;  /* 0x01ffffff0900780c */ /* 0x000fe20003f04070 */
[----:B--2---:R-:W-:-:S04]  /*07c0*/  FFMA R29, R2, R7, RZ ;  /* 0x00000007021d7223 */ /* 0x004fc800000000ff */
[----:B------:R-:W-:-:S05]  /*07d0*/  FFMA R29, R6, R3, R29 ;  /* 0x00000003061d7223 */ /* 0x000fca000000001d */
[----:B------:R-:W-:-:S05]  /*07e0*/  F2FP.BF16.F32.PACK_AB R29, RZ, R29 ;  /* 0x0000001dff1d723e */ /* 0x000fca00000010ff */
[----:B------:R0:W-:Y:S01]  /*07f0*/  STG.E.U16 desc[UR16][R4.64], R29 ;  /* 0x0000001d04007986 */ /* 0x0001e2000c101510 */
[----:B------:R-:W-:Y:S05]  /*0800*/  @P0 BRA `(.L_x_72) ;  /* 0x00000000000c0947 */ /* 0x000fea0003800000 */
[----:B------:R-:W-:-:S07]  /*0810*/  MOV R8, 0x830 ;  /* 0x0000083000087802 */ /* 0x000fce0000000f00 */
[----:B0-----:R-:W-:Y:S05]  /*0820*/  CALL.REL.NOINC `($__internal_5_$__cuda_sm20_rcp_rn_f32_slowpath) ;  /* 0x00000004007c7944 */ /* 0x001fea0003c00000 */
[----:B------:R-:W-:Y:S05]  /*0830*/  BRA `(.L_x_73) ;  /* 0x0000000000107947 */ /* 0x000fea0003800000 */
.L_x_72:
[----:B0-----:R-:W0:Y:S02]  /*0840*/  MUFU.RCP R4, R21 ;  /* 0x0000001500047308 */ /* 0x001e240000001000 */
[----:B0-----:R-:W-:-:S04]  /*0850*/  FFMA R5, R21, R4, -1 ;  /* 0xbf80000015057423 */ /* 0x001fc80000000004 */
[----:B------:R-:W-:-:S04]  /*0860*/  FADD.FTZ R5, -R5, -RZ ;  /* 0x800000ff05057221 */ /* 0x000fc80000010100 */
[----:B------:R-:W-:-:S07]  /*0870*/  FFMA R27, R4, R5, R4 ;  /* 0x00000005041b7223 */ /* 0x000fce0000000004 */
.L_x_73:
[----:B------:R-:W-:Y:S05]  /*0880*/  BSYNC.RECONVERGENT B0 ;  /* 0x0000000000007941 */ /* 0x000fea0003800200 */
.L_x_71:
[----:B------:R-:W0:Y:S01]  /*0890*/  S2UR UR6, SR_CgaCtaId ;  /* 0x00000000000679c3 */ /* 0x000e220000008800 */
[----:B------:R-:W-:Y:S01]  /*08a0*/  UMOV UR5, 0x400 ;  /* 0x0000040000057882 */ /* 0x000fe20000000000 */
[C---:B------:R-:W-:Y:S01]  /*08b0*/  FFMA R25, R17.reuse, R2, R18 ;  /* 0x0000000211197223 */ /* 0x040fe20000000012 */
[----:B------:R-:W-:Y:S01]  /*08c0*/  FFMA R0, R17, R3, R0 ;  /* 0x0000000311007223 */ /* 0x000fe20000000000 */
[----:B------:R-:W-:Y:S01]  /*08d0*/  FADD R17, -R20, 1 ;  /* 0x3f80000014117421 */ /* 0x000fe20000000100 */
[----:B------:R-:W-:-:S03]  /*08e0*/  UISETP.GT.U32.AND UP0, UPT, UR4, 0x1, UPT ;  /* 0x000000010400788c */ /* 0x000fc6000bf04070 */
[----:B------:R-:W-:Y:S01]  /*08f0*/  UMOV UR4, UR12 ;  /* 0x0000000c00047c82 */ /* 0x000fe20008000000 */
[----:B0-----:R-:W-:Y:S02]  /*0900*/  ULEA UR7, UR6, UR5, 0x18 ;  /* 0x0000000506077291 */ /* 0x001fe4000f8ec0ff */
[----:B------:R-:W-:-:S04]  /*0910*/  UIADD3 UR5, UPT, UPT, UR5, 0x40, URZ ;  /* 0x0000004005057890 */ /* 0x000fc8000fffe0ff */
[----:B------:R-:W-:-:S03]  /*0920*/  ULEA UR5, UR6, UR5, 0x18 ;  /* 0x0000000506057291 */ /* 0x000fc6000f8ec0ff */
[----:B------:R-:W0:Y:S04]  /*0930*/  LDS.128 R8, [UR7+0x10] ;  /* 0x00001007ff087984 */ /* 0x000e280008000c00 */
[----:B------:R-:W1:Y:S04]  /*0940*/  LDS.64 R4, [UR7+0x38] ;  /* 0x00003807ff047984 */ /* 0x000e680008000a00 */
[----:B------:R-:W2:Y:S01]  /*0950*/  LDS.64 R18, [UR7] ;  /* 0x00000007ff127984 */ /* 0x000ea20008000a00 */
[C---:B0-----:R-:W-:Y:S01]  /*0960*/  FFMA R7, -R22.reuse, R10, R7 ;  /* 0x0000000a16077223 */ /* 0x041fe20000000107 */
[----:B------:R-:W-:-:S03]  /*0970*/  FFMA R6, -R22, R11, R6 ;  /* 0x0000000b16067223 */ /* 0x000fc60000000106 */
[C---:B-1----:R-:W-:Y:S01]  /*0980*/  FFMA R22, -R24.reuse, R4, R7 ;  /* 0x0000000418167223 */ /* 0x042fe20000000107 */
[----:B------:R-:W-:Y:S01]  /*0990*/  FFMA R24, -R24, R5, R6 ;  /* 0x0000000518187223 */ /* 0x000fe20000000106 */
[----:B------:R-:W-:Y:S02]  /*09a0*/  FFMA R29, R4, R25, RZ ;  /* 0x00000019041d7223 */ /* 0x000fe400000000ff */
[-C--:B------:R-:W-:Y:S01]  /*09b0*/  FMUL R22, R22, R27.reuse ;  /* 0x0000001b16167220 */ /* 0x080fe20000400000 */
[----:B------:R-:W-:Y:S01]  /*09c0*/  FMUL R24, R24, R27 ;  /* 0x0000001b18187220 */ /* 0x000fe20000400000 */
[----:B------:R-:W-:Y:S02]  /*09d0*/  FFMA R4, R0, R5, R29 ;  /* 0x0000000500047223 */ /* 0x000fe4000000001d */
[----:B------:R-:W-:-:S04]  /*09e0*/  FFMA R3, R22, R25, RZ ;  /* 0x0000001916037223 */ /* 0x000fc800000000ff */
[----:B------:R-:W-:-:S04]  /*09f0*/  FFMA R3, R24, R0, R3 ;  /* 0x0000000018037223 */ /* 0x000fc80000000003 */
[----:B------:R-:W-:Y:S01]  /*0a00*/  FMUL R2, R3, -0.60653066635131835938 ;  /* 0xbf1b459803027820 */ /* 0x000fe20000400000 */
[----:B------:R-:W-:-:S03]  /*0a10*/  FFMA R3, R10, R25, RZ ;  /* 0x000000190a037223 */ /* 0x000fc600000000ff */
[----:B------:R-:W-:Y:S01]  /*0a20*/  FMUL R7, R21, R2 ;  /* 0x0000000215077220 */ /* 0x000fe20000400000 */
[----:B------:R-:W-:Y:S02]  /*0a30*/  FFMA R11, R0, R11, R3 ;  /* 0x0000000b000b7223 */ /* 0x000fe40000000003 */
[----:B------:R-:W0:Y:S01]  /*0a40*/  LDS.64 R2, [UR7+0x28] ;  /* 0x00002807ff027984 */ /* 0x000e220008000a00 */
[----:B------:R-:W-:Y:S02]  /*0a50*/  FMUL R10, R7, R20 ;  /* 0x00000014070a7220 */ /* 0x000fe40000400000 */
[----:B------:R-:W1:Y:S02]  /*0a60*/  LDC.64 R6, c[0x0][0x3e0] ;  /* 0x0000f800ff067b82 */ /* 0x000e640000000a00 */
[----:B------:R-:W-:Y:S01]  /*0a70*/  FMUL R20, R10, R17 ;  /* 0x000000110a147220 */ /* 0x000fe20000400000 */
[C---:B--2---:R-:W-:Y:S01]  /*0a80*/  FFMA R17, R26.reuse, R18, R15 ;  /* 0x000000121a117223 */ /* 0x044fe2000000000f */
[----:B------:R-:W-:-:S03]  /*0a90*/  FFMA R26, R26, R19, R14 ;  /* 0x000000131a1a7223 */ /* 0x000fc6000000000e */
[----:B------:R-:W-:Y:S01]  /*0aa0*/  F2FP.BF16.F32.PACK_AB R20, R11, R20 ;  /* 0x000000140b14723e */ /* 0x000fe200000010ff */
[----:B------:R-:W2:Y:S01]  /*0ab0*/  LDC.64 R18, c[0x0][0x3e8] ;  /* 0x0000fa00ff127b82 */ /* 0x000ea20000000a00 */
[----:B------:R-:W-:-:S04]  /*0ac0*/  FFMA R27, R17, R8, RZ ;  /* 0x00000008111b7223 */ /* 0x000fc800000000ff */
[----:B------:R-:W-:Y:S01]  /*0ad0*/  FFMA R9, R26, R9, R27 ;  /* 0x000000091a097223 */ /* 0x000fe2000000001b */
[----:B------:R-:W-:Y:S02]  /*0ae0*/  LEA R27, R16, UR5, 0x2 ;  /* 0x00000005101b7c11 */ /* 0x000fe4000f8e10ff */
[----:B------:R-:W3:Y:S02]  /*0af0*/  LDC.64 R14, c[0x0][0x3f0] ;  /* 0x0000fc00ff0e7b82 */ /* 0x000ee40000000a00 */
[----:B------:R-:W-:Y:S02]  /*0b00*/  F2FP.BF16.F32.PACK_AB R4, R4, R9 ;  /* 0x000000090404723e */ /* 0x000fe400000010ff */
[----:B------:R-:W-:Y:S02]  /*0b10*/  PRMT R9, R20, 0x7632, R9 ;  /* 0x0000763214097816 */ /* 0x000fe40000000009 */
[----:B------:R-:W-:Y:S02]  /*0b20*/  PRMT R28, R4, 0x7610, R28 ;  /* 0x00007610041c7816 */ /* 0x000fe4000000001c */
[----:B------:R-:W4:Y:S01]  /*0b30*/  LDC.64 R10, c[0x0][0x400] ;  /* 0x00010000ff0a7b82 */ /* 0x000f220000000a00 */
[----:B-1----:R-:W-:-:S05]  /*0b40*/  IMAD.WIDE R6, R12, 0x2, R6 ;  /* 0x000000020c067825 */ /* 0x002fca00078e0206 */
[----:B------:R1:W-:Y:S01]  /*0b50*/  STG.E.U16 desc[UR16][R6.64], R20 ;  /* 0x0000001406007986 */ /* 0x0003e2000c101510 */
[----:B--2---:R-:W-:-:S04]  /*0b60*/  IMAD.WIDE R18, R12, 0x2, R18 ;  /* 0x000000020c127825 */ /* 0x004fc800078e0212 */
[----:B0-----:R-:W-:Y:S01]  /*0b70*/  FFMA R5, R17, R2, RZ ;  /* 0x0000000211057223 */ /* 0x001fe200000000ff */
[----:B------:R-:W-:Y:S01]  /*0b80*/  PRMT R2, R4, 0x7632, R2 ;  /* 0x0000763204027816 */ /* 0x000fe20000000002 */
[----:B------:R0:W-:Y:S01]  /*0b90*/  STG.E.U16 desc[UR16][R18.64], R9 ;  /* 0x0000000912007986 */ /* 0x0001e2000c101510 */
[----:B---3--:R-:W-:-:S04]  /*0ba0*/  IMAD.WIDE R14, R12, 0x2, R14 ;  /* 0x000000020c0e7825 */ /* 0x008fc800078e020e */
[----:B-1----:R-:W-:Y:S01]  /*0bb0*/  FFMA R20, R26, R3, R5 ;  /* 0x000000031a147223 */ /* 0x002fe20000000005 */
[----:B------:R-:W-:Y:S01]  /*0bc0*/  STG.E.U16 desc[UR16][R14.64], R28 ;  /* 0x0000001c0e007986 */ /* 0x000fe2000c101510 */
[C---:B----4-:R-:W-:Y:S01]  /*0bd0*/  IMAD.WIDE R10, R12.reuse, 0x2, R10 ;  /* 0x000000020c0a7825 */ /* 0x050fe200078e020a */
[----:B0-----:R-:W0:Y:S04]  /*0be0*/  LDC.64 R8, c[0x0][0x3f8] ;  /* 0x0000fe00ff087b82 */ /* 0x001e280000000a00 */
[----:B------:R-:W-:Y:S04]  /*0bf0*/  STG.E.U16 desc[UR16][R10.64], R2 ;  /* 0x000000020a007986 */ /* 0x000fe8000c101510 */
[----:B------:R-:W-:Y:S01]  /*0c00*/  BAR.SYNC.DEFER_BLOCKING 0x0 ;  /* 0x0000000000007b1d */ /* 0x000fe20000010000 */
[----:B0-----:R-:W-:-:S05]  /*0c10*/  IMAD.WIDE R8, R12, 0x2, R8 ;  /* 0x000000020c087825 */ /* 0x001fca00078e0208 */
[----:B------:R-:W-:Y:S02]  /*0c20*/  STS [R27], R20 ;  /* 0x000000141b007388 */ /* 0x000fe40000000800 */
[----:B------:R-:W-:Y:S06]  /*0c30*/  BAR.SYNC.DEFER_BLOCKING 0x0 ;  /* 0x0000000000007b1d */ /* 0x000fec0000010000 */
[----:B------:R-:W0:Y:S04]  /*0c40*/  LDS.64 R2, [UR7+0x40] ;  /* 0x00004007ff027984 */ /* 0x000e280008000a00 */
[----:B------:R-:W1:Y:S04]  /*0c50*/  LDS.64 R6, [UR7+0x20] ;  /* 0x00002007ff067984 */ /* 0x000e680008000a00 */
[----:B------:R-:W2:Y:S01]  /*0c60*/  LDS.64 R4, [UR7+0x8] ;  /* 0x00000807ff047984 */ /* 0x000ea20008000a00 */
[-C--:B0-----:R-:W-:Y:S01]  /*0c70*/  FFMA R29, R22, R2.reuse, RZ ;  /* 0x00000002161d7223 */ /* 0x081fe200000000ff */
[----:B------:R-:W-:-:S03]  /*0c80*/  FMUL R2, R23, R2 ;  /* 0x0000000217027220 */ /* 0x000fc60000400000 */
[----:B------:R-:W-:Y:S01]  /*0c90*/  FFMA R29, R24, R3, R29 ;  /* 0x00000003181d7223 */ /* 0x000fe2000000001d */
[C---:B-1----:R-:W-:Y:S01]  /*0ca0*/  FMUL R7, R20.reuse, R7 ;  /* 0x0000000714077220 */ /* 0x042fe20000400000 */
[----:B------:R-:W-:Y:S01]  /*0cb0*/  FMUL R6, R20, R6 ;  /* 0x0000000614067220 */ /* 0x000fe20000400000 */
[----:B------:R-:W-:Y:S01]  /*0cc0*/  FMUL R3, R23, R3 ;  /* 0x0000000317037220 */ /* 0x000fe20000400000 */
[----:B------:R-:W-:Y:S01]  /*0cd0*/  FFMA R18, R21, R25, R2 ;  /* 0x0000001915127223 */ /* 0x000fe20000000002 */
[----:B------:R-:W-:Y:S01]  /*0ce0*/  F2FP.BF16.F32.PACK_AB R29, RZ, R29 ;  /* 0x0000001dff1d723e */ /* 0x000fe200000010ff */
[----:B--2---:R-:W-:Y:S01]  /*0cf0*/  FFMA R14, R26, R5, R7 ;  /* 0x000000051a0e7223 */ /* 0x004fe20000000007 */
[----:B------:R-:W-:Y:S01]  /*0d00*/  IADD3 R5, PT, PT, RZ, -UR18, RZ ;  /* 0x80000012ff057c10 */ /* 0x000fe2000fffe0ff */
[----:B------:R-:W-:Y:S01]  /*0d10*/  FFMA R15, R17, R4, R6 ;  /* 0x00000004110f7223 */ /* 0x000fe20000000006 */
[----:B------:R-:W-:Y:S01]  /*0d20*/  FFMA R0, R21, R0, R3 ;  /* 0x0000000015007223 */ /* 0x000fe20000000003 */
[----:B------:R2:W-:Y:S01]  /*0d30*/  STG.E.U16 desc[UR16][R8.64], R29 ;  /* 0x0000001d08007986 */ /* 0x0005e2000c101510 */
[----:B------:R-:W-:-:S02]  /*0d40*/  LEA R12, R5, R12, 0x1 ;  /* 0x0000000c050c7211 */ /* 0x000fc400078e08ff */
[----:B------:R-:W-:Y:S02]  /*0d50*/  MOV R7, R22 ;  /* 0x0000001600077202 */ /* 0x000fe40000000f00 */
[----:B------:R-:W-:Y:S01]  /*0d60*/  MOV R6, R24 ;  /* 0x0000001800067202 */ /* 0x000fe20000000f00 */
[----:B------:R-:W-:Y:S06]  /*0d70*/  BRA.U UP0, `(.L_x_74) ;  /* 0xfffffff100f47547 */ /* 0x000fec000b83ffff */
.L_x_67:
[----:B------:R-:W0:Y:S01]  /*0d80*/  LDCU.64 UR6, c[0x0][0x3d0] ;  /* 0x00007a00ff0677ac */ /* 0x000e220008000a00 */
[----:B------:R-:W-:Y:S01]  /*0d90*/  HFMA2 R17, -RZ, RZ, 0, 0 ;  /* 0x00000000ff117431 */ /* 0x000fe200000001ff */
[----:B------:R-:W-:Y:S01]  /*0da0*/  SHF.L.U32 R16, R16, 0x1, RZ ;  /* 0x0000000110107819 */ /* 0x000fe200000006ff */
[----:B------:R-:W-:-:S04]  /*0db0*/  VIADD R13, R13, UR15 ;  /* 0x0000000f0d0d7c36 */ /* 0x000fc80008000000 */
[----:B------:R-:W-:-:S03]  /*0dc0*/  IMAD.WIDE R16, R13, 0x4, R16 ;  /* 0x000000040d107825 */ /* 0x000fc600078e0210 */
[----:B0-----:R-:W-:-:S04]  /*0dd0*/  LEA R2, P0, R16, UR6, 0x2 ;  /* 0x0000000610027c11 */ /* 0x001fc8000f8010ff */
[----:B------:R-:W-:-:S05]  /*0de0*/  LEA.HI.X R3, R16, UR7, R17, 0x2, P0 ;  /* 0x0000000710037c11 */ /* 0x000fca00080f1411 */
[----:B------:R-:W-:Y:S04]  /*0df0*/  STG.E desc[UR16][R2.64], R15 ;  /* 0x0000000f02007986 */ /* 0x000fe8000c101910 */
[----:B------:R-:W-:Y:S01]  /*0e00*/  STG.E desc[UR16][R2.64+0x4], R14 ;  /* 0x0000040e02007986 */ /* 0x000fe2000c101910 */
[----:B------:R-:W-:Y:S05]  /*0e10*/  EXIT ;  /* 0x000000000000794d */ /* 0x000fea0003800000 */
        .weak           $__internal_5_$__cuda_sm20_rcp_rn_f32_slowpath
        .type           $__internal_5_$__cuda_sm20_rcp_rn_f32_slowpath,@function
        .size           $__internal_5_$__cuda_sm20_rcp_rn_f32_slowpath,(.L_x_563 - $__internal_5_$__cuda_sm20_rcp_rn_f32_slowpath)
$__internal_5_$__cuda_sm20_rcp_rn_f32_slowpath:
        /* <DEDUP_REMOVED lines=15> */
.L_x_76:
        /* <DEDUP_REMOVED lines=9> */
[----:B------:R-:W-:Y:S01]  /*0fa0*/  FFMA.RP R28, R10, R11, R10 ;  /* 0x0000000b0a1c7223 */ /* 0x000fe2000000800a */
[----:B------:R-:W-:-:S03]  /*0fb0*/  MOV R11, 0x3 ;  /* 0x00000003000b7802 */ /* 0x000fc60000000f00 */
[C---:B------:R-:W-:Y:S02]  /*0fc0*/  LOP3.LUT R10, R19.reuse, 0x7fffff, RZ, 0xc0, !PT ;  /* 0x007fffff130a7812 */ /* 0x040fe400078ec0ff */
[----:B------:R-:W-:Y:S02]  /*0fd0*/  FSETP.NEU.FTZ.AND P0, PT, R19, R28, PT ;  /* 0x0000001c1300720b */ /* 0x000fe40003f1d000 */
[----:B------:R-:W-:Y:S02]  /*0fe0*/  SHF.L.U32 R19, R11, R5, RZ ;  /* 0x000000050b137219 */ /* 0x000fe400000006ff */
[----:B------:R-:W-:Y:S02]  /*0ff0*/  LOP3.LUT R10, R10, 0x800000, RZ, 0xfc, !PT ;  /* 0x008000000a0a7812 */ /* 0x000fe400078efcff */
[----:B------:R-:W-:Y:S02]  /*1000*/  SEL R11, RZ, 0xffffffff, !P0 ;  /* 0xffffffffff0b7807 */ /* 0x000fe40004000000 */
[----:B------:R-:W-:-:S02]  /*1010*/  LOP3.LUT R28, R19, R10, RZ, 0xc0, !PT ;  /* 0x0000000a131c7212 */ /* 0x000fc400078ec0ff */
[----:B------:R-:W-:Y:S02]  /*1020*/  IADD3 R11, PT, PT, -R11, RZ, RZ ;  /* 0x000000ff0b0b7210 */ /* 0x000fe40007ffe1ff */
[-C--:B------:R-:W-:Y:S02]  /*1030*/  SHF.R.U32.HI R28, RZ, R5.reuse, R28 ;  /* 0x00000005ff1c7219 */ /* 0x080fe4000001161c */
[----:B------:R-:W-:Y:S02]  /*1040*/  LOP3.LUT P1, RZ, R11, R5, R10, 0xf8, !PT ;  /* 0x000000050bff7212 */ /* 0x000fe4000782f80a */
[C---:B------:R-:W-:Y:S02]  /*1050*/  LOP3.LUT P0, RZ, R28.reuse, 0x1, RZ, 0xc0, !PT ;  /* 0x000000011cff7812 */ /* 0x040fe4000780c0ff */
[----:B------:R-:W-:-:S04]  /*1060*/  LOP3.LUT P2, RZ, R28, 0x2, RZ, 0xc0, !PT ;  /* 0x000000021cff7812 */ /* 0x000fc8000784c0ff */
[----:B------:R-:W-:Y:S02]  /*1070*/  PLOP3.LUT P0, PT, P0, P1, P2, 0xe0, 0x0 ;  /* 0x000000000000781c */ /* 0x000fe40000703c20 */
[----:B------:R-:W-:Y:S02]  /*1080*/  LOP3.LUT P1, RZ, R21, 0x7fffff, RZ, 0xc0, !PT ;  /* 0x007fffff15ff7812 */ /* 0x000fe4000782c0ff */
[----:B------:R-:W-:-:S05]  /*1090*/  SEL R5, RZ, 0x1, !P0 ;  /* 0x00000001ff057807 */ /* 0x000fca0004000000 */
[----:B------:R-:W-:-:S05]  /*10a0*/  IMAD.MOV R5, RZ, RZ, -R5 ;  /* 0x000000ffff057224 */ /* 0x000fca00078e0a05 */
[----:B------:R-:W-:Y:S02]  /*10b0*/  ISETP.GE.AND P0, PT, R5, RZ, PT ;  /* 0x000000ff0500720c */ /* 0x000fe40003f06270 */
[----:B------:R-:W-:-:S04]  /*10c0*/  IADD3 R5, PT, PT, R4, -0xfc, RZ ;  /* 0xffffff0404057810 */ /* 0x000fc80007ffe0ff */
[----:B------:R-:W-:-:S07]  /*10d0*/  SHF.R.U32.HI R10, RZ, R5, R10 ;  /* 0x00000005ff0a7219 */ /* 0x000fce000001160a */
[----:B------:R-:W-:-:S04]  /*10e0*/  @!P0 IADD3 R10, PT, PT, R10, 0x1, RZ ;  /* 0x000000010a0a8810 */ /* 0x000fc80007ffe0ff */
[----:B------:R-:W-:-:S04]  /*10f0*/  @!P1 SHF.L.U32 R10, R10, 0x1, RZ ;  /* 0x000000010a0a9819 */ /* 0x000fc800000006ff */
[----:B------:R-:W-:Y:S01]  /*1100*/  LOP3.LUT R5, R10, 0x80000000, R21, 0xf8, !PT ;  /* 0x800000000a057812 */ /* 0x000fe200078ef815 */
[----:B------:R-:W-:Y:S06]  /*1110*/  BRA `(.L_x_77) ;  /* 0x0000000000047947 */ /* 0x000fec0003800000 */
.L_x_78:
[----:B------:R0:W1:Y:S02]  /*1120*/  MUFU.RCP R5, R21 ;  /* 0x0000001500057308 */ /* 0x0000640000001000 */
.L_x_77:
[----:B------:R-:W-:Y:S05]  /*1130*/  BSYNC.RECONVERGENT B1 ;  /* 0x0000000000017941 */ /* 0x000fea0003800200 */
.L_x_75:
[----:B-1----:R-:W-:Y:S01]  /*1140*/  MOV R27, R5 ;  /* 0x00000005001b7202 */ /* 0x002fe20000000f00 */
[----:B------:R-:W-:Y:S01]  /*1150*/  HFMA2 R5, -RZ, RZ, 0, 0 ;  /* 0x00000000ff057431 */ /* 0x000fe200000001ff */
[----:B------:R-:W-:-:S04]  /*1160*/  MOV R4, R8 ;  /* 0x0000000800047202 */ /* 0x000fc80000000f00 */
[----:B0-----:R-:W-:Y:S05]  /*1170*/  RET.REL.NODEC R4 `(_Z34rwkv7_state_clampw_backward_kernelI13__nv_bfloat16Li2ELi16EEviiPT_S2_S2_S2_S2_S2_S2_PfS3_S3_S2_S2_S2_S2_S2_S2_) ;  /* 0xffffffec04a07950 */ /* 0x001fea0003c3ffff */
.L_x_79:
        /* <DEDUP_REMOVED lines=16> */
.L_x_563:


//--------------------- .text._Z34rwkv7_state_clampw_backward_kernelI6__halfLi64ELi16EEviiPT_S2_S2_S2_S2_S2_S2_PfS3_S3_S2_S2_S2_S2_S2_S2_ --------------------------
	.section	.text._Z34rwkv7_state_clampw_backward_kernelI6__halfLi64ELi16EEviiPT_S2_S2_S2_S2_S2_S2_PfS3_S3_S2_S2_S2_S2_S2_S2_,"ax",@progbits
	.align	128
        .global         _Z34rwkv7_state_clampw_backward_kernelI6__halfLi64ELi16EEviiPT_S2_S2_S2_S2_S2_S2_PfS3_S3_S2_S2_S2_S2_S2_S2_
        .type           _Z34rwkv7_state_clampw_backward_kernelI6__halfLi64ELi16EEviiPT_S2_S2_S2_S2_S2_S2_PfS3_S3_S2_S2_S2_S2_S2_S2_,@function
        .size           _Z34rwkv7_state_clampw_backward_kernelI6__halfLi64ELi16EEviiPT_S2_S2_S2_S2_S2_S2_PfS3_S3_S2_S2_S2_S2_S2_S2_,(.L_x_564 - _Z34rwkv7_state_clampw_backward_kernelI6__halfLi64ELi16EEviiPT_S2_S2_S2_S2_S2_S2_PfS3_S3_S2_S2_S2_S2_S2_S2_)
        .other          _Z34rwkv7_state_clampw_backward_kernelI6__halfLi64ELi16EEviiPT_S2_S2_S2_S2_S2_S2_PfS3_S3_S2_S2_S2_S2_S2_S2_,@"STO_CUDA_ENTRY STV_DEFAULT"
_Z34rwkv7_state_clampw_backward_kernelI6__halfLi64ELi16EEviiPT_S2_S2_S2_S2_S2_S2_PfS3_S3_S2_S2_S2_S2_S2_S2_:
.text._Z34rwkv7_state_clampw_backward_kernelI6__halfLi64ELi16EEviiPT_S2_S2_S2_S2_S2_S2_PfS3_S3_S2_S2_S2_S2_S2_S2_:
        /* <DEDUP_REMOVED lines=227> */
.L_x_88:
        /* <DEDUP_REMOVED lines=9> */
[----:B----4-:R-:W-:-:S05]  /*0ec0*/  HADD2.F32 R0, -RZ, R0.H0_H0 ;  /* 0x20000000ff007230 */ /* 0x010fca0000004100 */
[----:B------:R-:W-:-:S05]  /*0ed0*/  FMUL R0, R0, -1.4426950216293334961 ;  /* 0xbfb8aa3b00007820 */ /* 0x000fca0000400000 */
[----:B------:R-:W-:-:S13]  /*0ee0*/  FSETP.GEU.AND P0, PT, R0, -126, PT ;  /* 0xc2fc00000000780b */ /* 0x000fda0003f0e000 */
[----:B------:R-:W-:-:S04]  /*0ef0*/  @!P0 FMUL R0, R0, 0.5 ;  /* 0x3f00000000008820 */ /* 0x000fc80000400000 */
[----:B------:R-:W0:Y:S01]  /*0f00*/  MUFU.EX2 R6, R0 ;  /* 0x0000000000067308 */ /* 0x000e220000000800 */
[----:B-----5:R-:W-:Y:S02]  /*0f10*/  HADD2.F32 R181, -RZ, R181.H0_H0 ;  /* 0x200000b5ffb57230 */ /* 0x020fe40000004100 */
[----:B0-----:R-:W-:-:S03]  /*0f20*/  @!P0 FMUL R6, R6, R6 ;  /* 0x0000000606068220 */ /* 0x001fc60000400000 */
        /* <DEDUP_REMOVED lines=8> */
[----:B--2---:R-:W-:Y:S05]  /*0fb0*/  CALL.REL.NOINC `($__internal_6_$__cuda_sm20_rcp_rn_f32_slowpath) ;  /* 0x0000006800207944 */ /* 0x004fea0003c00000 */
[----:B------:R-:W-:Y:S01]  /*0fc0*/  MOV R47, R0 ;  /* 0x00000000002f7202 */ /* 0x000fe20000000f00 */
[----:B------:R-:W-:Y:S06]  /*0fd0*/  BRA `(.L_x_83) ;  /* 0x0000000000107947 */ /* 0x000fec0003800000 */
.L_x_82:
[----:B------:R-:W0:Y:S02]  /*0fe0*/  MUFU.RCP R47, R6 ;  /* 0x00000006002f7308 */ /* 0x000e240000001000 */
[----:B0-----:R-:W-:-:S04]  /*0ff0*/  FFMA R0, R6, R47, -1 ;  /* 0xbf80000006007423 */ /* 0x001fc8000000002f */
[----:B------:R-:W-:-:S04]  /*1000*/  FADD.FTZ R0, -R0, -RZ ;  /* 0x800000ff00007221 */ /* 0x000fc80000010100 */
[----:B------:R-:W-:-:S07]  /*1010*/  FFMA R47, R47, R0, R47 ;  /* 0x000000002f2f7223 */ /* 0x000fce000000002f */
.L_x_83:
[----:B------:R-:W-:Y:S05]  /*1020*/  BSYNC.RECONVERGENT B0 ;  /* 0x0000000000007941 */ /* 0x000fea0003800200 */
.L_x_81:
        /* <DEDUP_REMOVED lines=50> */
[----:B-----5:R-:W-:-:S05]  /*1350*/  HADD2.F32 R51, -RZ, R51.H0_H0 ;  /* 0x20000033ff337230 */ /* 0x020fca0000004100 */
[----:B------:R0:W-:Y:S01]  /*1360*/  STS [R4], R51 ;  /* 0x0000003304007388 */ /* 0x0001e20000000800 */
[----:B---3--:R-:W-:Y:S02]  /*1370*/  HADD2.F32 R5, -RZ, R17.H0_H0 ;  /* 0x20000011ff057230 */ /* 0x008fe40000004100 */
[----:B----4-:R-:W-:-:S03]  /*1380*/  HADD2.F32 R17, -RZ, R7.H0_H0 ;  /* 0x20000007ff117230 */ /* 0x010fc60000004100 */
[----:B------:R0:W-:Y:S01]  /*1390*/  STS [R6], R5 ;  /* 0x0000000506007388 */ /* 0x0001e20000000800 */
[----:B------:R-:W-:-:S03]  /*13a0*/  HADD2.F32 R49, -RZ, R9.H0_H0 ;  /* 0x20000009ff317230 */ /* 0x000fc60000004100 */
[----:B------:R0:W-:Y:S01]  /*13b0*/  STS [R8], R17 ;  /* 0x0000001108007388 */ /* 0x0001e20000000800 */
[----:B------:R-:W-:-:S03]  /*13c0*/  HADD2.F32 R48, -RZ, R11.H0_H0 ;  /* 0x2000000bff307230 */ /* 0x000fc60000004100 */
        /* <DEDUP_REMOVED lines=36> */
.L_x_84:
        /* <DEDUP_REMOVED lines=80> */
[----:B------:R-:W-:-:S05]  /*1b10*/  F2FP.F16.F32.PACK_AB R0, RZ, R0 ;  /* 0x00000000ff00723e */ /* 0x000fca00000000ff */
[----:B------:R0:W-:Y:S02]  /*1b20*/  STG.E.U16 desc[UR14][R38.64], R0 ;  /* 0x0000000026007986 */ /* 0x0001e4000c10150e */
[----:B0-----:R-:W-:-:S04]  /*1b30*/  IADD3 R0, PT, PT, R43, 0x1800000, RZ ;  /* 0x018000002b007810 */ /* 0x001fc80007ffe0ff */
[----:B------:R-:W-:-:S04]  /*1b40*/  LOP3.LUT R0, R0, 0x7f800000, RZ, 0xc0, !PT ;  /* 0x7f80000000007812 */ /* 0x000fc800078ec0ff */
[----:B------:R-:W-:-:S13]  /*1b50*/  ISETP.GT.U32.AND P0, PT, R0, 0x1ffffff, PT ;  /* 0x01ffffff0000780c */ /* 0x000fda0003f04070 */
[----:B------:R-:W-:Y:S05]  /*1b60*/  @P0 BRA `(.L_x_86) ;  /* 0x0000000000100947 */ /* 0x000fea0003800000 */
[----:B------:R-:W-:Y:S02]  /*1b70*/  MOV R0, R43 ;  /* 0x0000002b00007202 */ /* 0x000fe40000000f00 */
[----:B------:R-:W-:-:S07]  /*1b80*/  MOV R38, 0x1ba0 ;  /* 0x00001ba000267802 */ /* 0x000fce0000000f00 */
[----:B------:R-:W-:Y:S05]  /*1b90*/  CALL.REL.NOINC `($__internal_6_$__cuda_sm20_rcp_rn_f32_slowpath) ;  /* 0x0000005c00287944 */ /* 0x000fea0003c00000 */
[----:B------:R-:W-:Y:S05]  /*1ba0*/  BRA `(.L_x_87) ;  /* 0x0000000000107947 */ /* 0x000fea0003800000 */
.L_x_86:
[----:B------:R-:W0:Y:S02]  /*1bb0*/  MUFU.RCP R0, R43 ;  /* 0x0000002b00007308 */ /* 0x000e240000001000 */
[----:B0-----:R-:W-:-:S04]  /*1bc0*/  FFMA R38, R43, R0, -1 ;  /* 0xbf8000002b267423 */ /* 0x001fc80000000000 */
[----:B------:R-:W-:-:S04]  /*1bd0*/  FADD.FTZ R38, -R38, -RZ ;  /* 0x800000ff26267221 */ /* 0x000fc80000010100 */
[----:B------:R-:W-:-:S07]  /*1be0*/  FFMA R0, R0, R38, R0 ;  /* 0x0000002600007223 */ /* 0x000fce0000000000 */
.L_x_87:
[----:B------:R-:W-:Y:S05]  /*1bf0*/  BSYNC.RECONVERGENT B0 ;  /* 0x0000000000007941 */ /* 0x000fea0003800200 */
.L_x_85:
        /* <DEDUP_REMOVED lines=797> */
[----:B------:R-:W-:Y:S01]  /*4dd0*/  F2FP.F16.F32.PACK_AB R81, R146, R81 ;  /* 0x000000519251723e */ /* 0x000fe200000000ff */
        /* <DEDUP_REMOVED lines=10> */
[----:B------:R-:W-:Y:S01]  /*4e80*/  F2FP.F16.F32.PACK_AB R65, R65, R78 ;  /* 0x0000004e4141723e */ /* 0x000fe200000000ff */
        /* <DEDUP_REMOVED lines=432> */
[----:B------:R-:W-:Y:S01]  /*6990*/  F2FP.F16.F32.PACK_AB R10, RZ, R10 ;  /* 0x0000000aff0a723e */ /* 0x000fe200000000ff */
        /* <DEDUP_REMOVED lines=99> */
.L_x_80:
        /* <DEDUP_REMOVED lines=135> */
        .weak           $__internal_6_$__cuda_sm20_rcp_rn_f32_slowpath
        .type           $__internal_6_$__cuda_sm20_rcp_rn_f32_slowpath,@function
        .size           $__internal_6_$__cuda_sm20_rcp_rn_f32_slowpath,(.L_x_564 - $__internal_6_$__cuda_sm20_rcp_rn_f32_slowpath)
$__internal_6_$__cuda_sm20_rcp_rn_f32_slowpath:
        /* <DEDUP_REMOVED lines=15> */
.L_x_90:
        /* <DEDUP_REMOVED lines=33> */
.L_x_92:
[----:B------:R-:W0:Y:S02]  /*7b40*/  MUFU.RCP R0, R0 ;  /* 0x0000000000007308 */ /* 0x000e240000001000 */
.L_x_91:
[----:B------:R-:W-:Y:S05]  /*7b50*/  BSYNC.RECONVERGENT B1 ;  /* 0x0000000000017941 */ /* 0x000fea0003800200 */
.L_x_89:
[----:B------:R-:W-:-:S04]  /*7b60*/  MOV R39, 0x0 ;  /* 0x0000000000277802 */ /* 0x000fc80000000f00 */
[----:B0-----:R-:W-:Y:S05]  /*7b70*/  RET.REL.NODEC R38 `(_Z34rwkv7_state_clampw_backward_kernelI6__halfLi64ELi16EEviiPT_S2_S2_S2_S2_S2_S2_PfS3_S3_S2_S2_S2_S2_S2_S2_) ;  /* 0xffffff8426207950 */ /* 0x001fea0003c3ffff */
.L_x_93:
        /* <DEDUP_REMOVED lines=16> */
.L_x_564:


//--------------------- .text._Z34rwkv7_state_clampw_backward_kernelI6__halfLi32ELi16EEviiPT_S2_S2_S2_S2_S2_S2_PfS3_S3_S2_S2_S2_S2_S2_S2_ --------------------------
	.section	.text._Z34rwkv7_state_clampw_backward_kernelI6__halfLi32ELi16EEviiPT_S2_S2_S2_S2_S2_S2_PfS3_S3_S2_S2_S2_S2_S2_S2_,"ax",@progbits
	.align	128
        .global         _Z34rwkv7_state_clampw_backward_kernelI6__halfLi32ELi16EEviiPT_S2_S2_S2_S2_S2_S2_PfS3_S3_S2_S2_S2_S2_S2_S2_
        .type           _Z34rwkv7_state_clampw_backward_kernelI6__halfLi32ELi16EEviiPT_S2_S2_S2_S2_S2_S2_PfS3_S3_S2_S2_S2_S2_S2_S2_,@function
        .size           _Z34rwkv7_state_clampw_backward_kernelI6__halfLi32ELi16EEviiPT_S2_S2_S2_S2_S2_S2_PfS3_S3_S2_S2_S2_S2_S2_S2_,(.L_x_565 - _Z34rwkv7_state_clampw_backward_kernelI6__halfLi32ELi16EEviiPT_S2_S2_S2_S2_S2_S2_PfS3_S3_S2_S2_S2_S2_S2_S2_)
        .other          _Z34rwkv7_state_clampw_backward_kernelI6__halfLi32ELi16EEviiPT_S2_S2_S2_S2_S2_S2_PfS3_S3_S2_S2_S2_S2_S2_S2_,@"STO_CUDA_ENTRY STV_DEFAULT"
_Z34rwkv7_state_clampw_backward_kernelI6__halfLi32ELi16EEviiPT_S2_S2_S2_S2_S2_S2_PfS3_S3_S2_S2_S2_S2_S2_S2_:
.text._Z34rwkv7_state_clampw_backward_kernelI6__halfLi32ELi16EEviiPT_S2_S2_S2_S2_S2_S2_PfS3_S3_S2_S2_S2_S2_S2_S2_:
        /* <DEDUP_REMOVED lines=97> */
.L_x_102:
        /* <DEDUP_REMOVED lines=8> */
[----:B---3--:R-:W-:-:S05]  /*0690*/  HADD2.F32 R8, -RZ, R8.H0_H0 ;  /* 0x20000008ff087230 */ /* 0x008fca0000004100 */
[----:B------:R-:W-:-:S05]  /*06a0*/  FMUL R8, R8, -1.4426950216293334961 ;  /* 0xbfb8aa3b08087820 */ /* 0x000fca0000400000 */
[----:B------:R-:W-:-:S13]  /*06b0*/  FSETP.GEU.AND P0, PT, R8, -126, PT ;  /* 0xc2fc00000800780b */ /* 0x000fda0003f0e000 */
[----:B------:R-:W-:-:S04]  /*06c0*/  @!P0 FMUL R8, R8, 0.5 ;  /* 0x3f00000008088820 */ /* 0x000fc80000400000 */
[----:B------:R-:W0:Y:S01]  /*06d0*/  MUFU.EX2 R9, R8 ;  /* 0x0000000800097308 */ /* 0x000e220000000800 */
[----:B----4-:R-:W-:Y:S02]  /*06e0*/  HADD2.F32 R133, -RZ, R6.H0_H0 ;  /* 0x20000006ff857230 */ /* 0x010fe40000004100 */
[----:B0-----:R-:W-:-:S03]  /*06f0*/  @!P0 FMUL R9, R9, R9 ;  /* 0x0000000909098220 */ /* 0x001fc60000400000 */
[----:B------:R0:W-:Y:S01]  /*0700*/  STS [R27], R133 ;  /* 0x000000851b007388 */ /* 0x0001e20000000800 */
[----:B------:R-:W-:-:S05]  /*0710*/  FADD R26, R9, 1 ;  /* 0x3f800000091a7421 */ /* 0x000fca0000000000 */
[----:B------:R-:W-:-:S04]  /*0720*/  IADD3 R4, PT, PT, R26, 0x1800000, RZ ;  /* 0x018000001a047810 */ /* 0x000fc80007ffe0ff */
[----:B------:R-:W-:-:S04]  /*0730*/  LOP3.LUT R4, R4, 0x7f800000, RZ, 0xc0, !PT ;  /* 0x7f80000004047812 */ /* 0x000fc800078ec0ff */
[----:B------:R-:W-:-:S13]  /*0740*/  ISETP.GT.U32.AND P0, PT, R4, 0x1ffffff, PT ;  /* 0x01ffffff0400780c */ /* 0x000fda0003f04070 */
[----:B0-----:R-:W-:Y:S05]  /*0750*/  @P0 BRA `(.L_x_96) ;  /* 0x0000000000100947 */ /* 0x001fea0003800000 */
[----:B------:R-:W-:-:S07]  /*0760*/  MOV R18, 0x780 ;  /* 0x0000078000127802 */ /* 0x000fce0000000f00 */
[----:B-12---:R-:W-:Y:S05]  /*0770*/  CALL.REL.NOINC `($__internal_7_$__cuda_sm20_rcp_rn_f32_slowpath) ;  /* 0x0000003000a47944 */ /* 0x006fea0003c00000 */
[----:B------:R-:W-:Y:S01]  /*0780*/  MOV R127, R126 ;  /* 0x0000007e007f7202 */ /* 0x000fe20000000f00 */
[----:B------:R-:W-:Y:S06]  /*0790*/  BRA `(.L_x_97) ;  /* 0x0000000000107947 */ /* 0x000fec0003800000 */
.L_x_96:
[----:B------:R-:W0:Y:S02]  /*07a0*/  MUFU.RCP R127, R26 ;  /* 0x0000001a007f7308 */ /* 0x000e240000001000 */
[----:B0-----:R-:W-:-:S04]  /*07b0*/  FFMA R4, R26, R127, -1 ;  /* 0xbf8000001a047423 */ /* 0x001fc8000000007f */
[----:B------:R-:W-:-:S04]  /*07c0*/  FADD.FTZ R4, -R4, -RZ ;  /* 0x800000ff04047221 */ /* 0x000fc80000010100 */
[----:B------:R-:W-:-:S07]  /*07d0*/  FFMA R127, R127, R4, R127 ;  /* 0x000000047f7f7223 */ /* 0x000fce000000007f */
.L_x_97:
[----:B-12---:R-:W-:Y:S05]  /*07e0*/  BSYNC.RECONVERGENT B0 ;  /* 0x0000000000007941 */ /* 0x006fea0003800200 */
.L_x_95:
        /* <DEDUP_REMOVED lines=46> */
[C---:B0-----:R-:W-:Y:S01]  /*0ad0*/  LEA R5, R144.reuse, UR11, 0x2 ;  /* 0x0000000b90057c11 */ /* 0x041fe2000f8e10ff */
[----:B------:R-:W-:Y:S02]  /*0ae0*/  ULEA UR12, UR13, UR12, 0x18 ;  /* 0x0000000c0d0c7291 */ /* 0x000fe4000f8ec0ff */
[----:B------:R-:W-:Y:S01]  /*0af0*/  ULOP3.LUT UP0, URZ, UR16, 0xf, URZ, 0xc0, !UPT ;  /* 0x0000000f10ff7892 */ /* 0x000fe2000f80c0ff */
[----:B----4-:R-:W-:Y:S01]  /*0b00*/  HADD2.F32 R132, -RZ, R18.H0_H0 ;  /* 0x20000012ff847230 */ /* 0x010fe20000004100 */
[----:B------:R-:W-:-:S04]  /*0b10*/  LEA R18, R144, UR10, 0x2 ;  /* 0x0000000a90127c11 */ /* 0x000fc8000f8e10ff */
[----:B------:R0:W-:Y:S01]  /*0b20*/  STS [R7], R132 ;  /* 0x0000008407007388 */ /* 0x0001e20000000800 */
[----:B--2---:R-:W-:Y:S02]  /*0b30*/  HADD2.F32 R16, -RZ, R16.H0_H0 ;  /* 0x20000010ff107230 */ /* 0x004fe40000004100 */
[----:B---3--:R-:W-:-:S03]  /*0b40*/  HADD2.F32 R12, -RZ, R10.H0_H0 ;  /* 0x2000000aff0c7230 */ /* 0x008fc60000004100 */
[----:B------:R0:W-:Y:S01]  /*0b50*/  STS [R9], R16 ;  /* 0x0000001009007388 */ /* 0x0001e20000000800 */
[----:B------:R-:W-:-:S03]  /*0b60*/  HADD2.F32 R129, -RZ, R8.H0_H0 ;  /* 0x20000008ff817230 */ /* 0x000fc60000004100 */
[----:B------:R0:W-:Y:S01]  /*0b70*/  STS [R11], R12 ;  /* 0x0000000c0b007388 */ /* 0x0001e20000000800 */
[----:B------:R-:W-:-:S03]  /*0b80*/  HADD2.F32 R125, -RZ, R6.H0_H0 ;  /* 0x20000006ff7d7230 */ /* 0x000fc60000004100 */
        /* <DEDUP_REMOVED lines=28> */
.L_x_98:
        /* <DEDUP_REMOVED lines=39> */
[----:B------:R-:W-:Y:S01]  /*0fc0*/  F2FP.F16.F32.PACK_AB R18, RZ, R18 ;  /* 0x00000012ff12723e */ /* 0x000fe200000000ff */
        /* <DEDUP_REMOVED lines=8> */
[----:B------:R-:W-:Y:S05]  /*1050*/  CALL.REL.NOINC `($__internal_7_$__cuda_sm20_rcp_rn_f32_slowpath) ;  /* 0x00000028006c7944 */ /* 0x000fea0003c00000 */
[----:B------:R-:W-:Y:S05]  /*1060*/  BRA `(.L_x_101) ;  /* 0x0000000000107947 */ /* 0x000fea0003800000 */
.L_x_100:
[----:B------:R-:W0:Y:S02]  /*1070*/  MUFU.RCP R17, R26 ;  /* 0x0000001a00117308 */ /* 0x000e240000001000 */
[----:B0-----:R-:W-:-:S04]  /*1080*/  FFMA R16, R26, R17, -1 ;  /* 0xbf8000001a107423 */ /* 0x001fc80000000011 */
[----:B------:R-:W-:-:S04]  /*1090*/  FADD.FTZ R16, -R16, -RZ ;  /* 0x800000ff10107221 */ /* 0x000fc80000010100 */
[----:B------:R-:W-:-:S07]  /*10a0*/  FFMA R126, R17, R16, R17 ;  /* 0x00000010117e7223 */ /* 0x000fce0000000011 */
.L_x_101:
[----:B------:R-:W-:Y:S05]  /*10b0*/  BSYNC.RECONVERGENT B0 ;  /* 0x0000000000007941 */ /* 0x000fea0003800200 */
.L_x_99:
        /* <DEDUP_REMOVED lines=371> */
[----:B------:R-:W-:Y:S01]  /*27f0*/  F2FP.F16.F32.PACK_AB R40, R141, R40 ;  /* 0x000000288d28723e */ /* 0x000fe200000000ff */
[----:B------:R-:W4:Y:S01]  /*2800*/  LDC.64 R34, c[0x0][0x400] ;  /* 0x00010000ff227b82 */ /* 0x000f220000000a00 */
[----:B-1----:R-:W-:-:S04]  /*2810*/  IMAD.WIDE R32, R28, 0x2, R32 ;  /* 0x000000021c207825 */ /* 0x002fc800078e0220 */
[----:B------:R-:W-:Y:S01]  /*2820*/  FFMA R10, R95, R11, R10 ;  /* 0x0000000b5f0a7223 */ /* 0x000fe2000000000a */
[----:B------:R-:W-:Y:S01]  /*2830*/  PRMT R41, R40, 0x7632, R41 ;  /* 0x0000763228297816 */ /* 0x000fe20000000029 */
[----:B------:R-:W-:-:S03]  /*2840*/  FFMA R55, R91, R55, R54 ;  /* 0x000000375b377223 */ /* 0x000fc60000000036 */
[----:B------:R-:W-:Y:S01]  /*2850*/  F2FP.F16.F32.PACK_AB R10, R43, R10 ;  /* 0x0000000a2b0a723e */ /* 0x000fe200000000ff */
        /* <DEDUP_REMOVED lines=195> */
[----:B------:R-:W-:Y:S01]  /*3490*/  F2FP.F16.F32.PACK_AB R19, RZ, R19 ;  /* 0x00000013ff13723e */ /* 0x000fe200000000ff */
        /* <DEDUP_REMOVED lines=45> */
.L_x_94:
        /* <DEDUP_REMOVED lines=42> */
        .weak           $__internal_7_$__cuda_sm20_rcp_rn_f32_slowpath
        .type           $__internal_7_$__cuda_sm20_rcp_rn_f32_slowpath,@function
        .size           $__internal_7_$__cuda_sm20_rcp_rn_f32_slowpath,(.L_x_565 - $__internal_7_$__cuda_sm20_rcp_rn_f32_slowpath)
$__internal_7_$__cuda_sm20_rcp_rn_f32_slowpath:
        /* <DEDUP_REMOVED lines=15> */
.L_x_104:
        /* <DEDUP_REMOVED lines=33> */
.L_x_106:
[----:B------:R0:W1:Y:S02]  /*3d10*/  MUFU.RCP R17, R26 ;  /* 0x0000001a00117308 */ /* 0x0000640000001000 */
.L_x_105:
[----:B------:R-:W-:Y:S05]  /*3d20*/  BSYNC.RECONVERGENT B1 ;  /* 0x0000000000017941 */ /* 0x000fea0003800200 */
.L_x_103:
[----:B-1----:R-:W-:Y:S01]  /*3d30*/  MOV R126, R17 ;  /* 0x00000011007e7202 */ /* 0x002fe20000000f00 */
[----:B------:R-:W-:Y:S01]  /*3d40*/  HFMA2 R17, -RZ, RZ, 0, 0 ;  /* 0x00000000ff117431 */ /* 0x000fe200000001ff */
[----:B------:R-:W-:-:S04]  /*3d50*/  MOV R16, R18 ;  /* 0x0000001200107202 */ /* 0x000fc80000000f00 */
[----:B0-----:R-:W-:Y:S05]  /*3d60*/  RET.REL.NODEC R16 `(_Z34rwkv7_state_clampw_backward_kernelI6__halfLi32ELi16EEviiPT_S2_S2_S2_S2_S2_S2_PfS3_S3_S2_S2_S2_S2_S2_S2_) ;  /* 0xffffffc010a47950 */ /* 0x001fea0003c3ffff */
.L_x_107:
        /* <DEDUP_REMOVED lines=9> */
.L_x_565:


//--------------------- .text._Z34rwkv7_state_clampw_backward_kernelI6__halfLi16ELi16EEviiPT_S2_S2_S2_S2_S2_S2_PfS3_S3_S2_S2_S2_S2_S2_S2_ --------------------------
	.section	.text._Z34rwkv7_state_clampw_backward_kernelI6__halfLi16ELi16EEviiPT_S2_S2_S2_S2_S2_S2_PfS3_S3_S2_S2_S2_S2_S2_S2_,"ax",@progbits
	.align	128
        .global         _Z34rwkv7_state_clampw_backward_kernelI6__halfLi16ELi16EEviiPT_S2_S2_S2_S2_S2_S2_PfS3_S3_S2_S2_S2_S2_S2_S2_
        .type           _Z34rwkv7_state_clampw_backward_kernelI6__halfLi16ELi16EEviiPT_S2_S2_S2_S2_S2_S2_PfS3_S3_S2_S2_S2_S2_S2_S2_,@function
        .size           _Z34rwkv7_state_clampw_backward_kernelI6__halfLi16ELi16EEviiPT_S2_S2_S2_S2_S2_S2_PfS3_S3_S2_S2_S2_S2_S2_S2_,(.L_x_566 - _Z34rwkv7_state_clampw_backward_kernelI6__halfLi16ELi16EEviiPT_S2_S2_S2_S2_S2_S2_PfS3_S3_S2_S2_S2_S2_S2_S2_)
        .other          _Z34rwkv7_state_clampw_backward_kernelI6__halfLi16ELi16EEviiPT_S2_S2_S2_S2_S2_S2_PfS3_S3_S2_S2_S2_S2_S2_S2_,@"STO_CUDA_ENTRY STV_DEFAULT"
_Z34rwkv7_state_clampw_backward_kernelI6__halfLi16ELi16EEviiPT_S2_S2_S2_S2_S2_S2_PfS3_S3_S2_S2_S2_S2_S2_S2_:
.text._Z34rwkv7_state_clampw_backward_kernelI6__halfLi16ELi16EEviiPT_S2_S2_S2_S2_S2_S2_PfS3_S3_S2_S2_S2_S2_S2_S2_:
        /* <DEDUP_REMOVED lines=87> */
.L_x_115:
        /* <DEDUP_REMOVED lines=8> */
[----:B---3--:R-:W-:-:S05]  /*05f0*/  HADD2.F32 R8, -RZ, R6.H0_H0 ;  /* 0x20000006ff087230 */ /* 0x008fca0000004100 */
[----:B------:R-:W-:Y:S01]  /*0600*/  FMUL R8, R8, -1.4426950216293334961 ;  /* 0xbfb8aa3b08087820 */ /* 0x000fe20000400000 */
[----:B--2---:R-:W-:-:S04]  /*0610*/  HADD2.F32 R88, -RZ, R4.H0_H0 ;  /* 0x20000004ff587230 */ /* 0x004fc80000004100 */
        /* <DEDUP_REMOVED lines=11> */
[----:B0-----:R-:W-:Y:S05]  /*06d0*/  CALL.REL.NOINC `($__internal_8_$__cuda_sm20_rcp_rn_f32_slowpath) ;  /* 0x0000001c000c7944 */ /* 0x001fea0003c00000 */
[----:B------:R-:W-:Y:S01]  /*06e0*/  MOV R82, R84 ;  /* 0x0000005400527202 */ /* 0x000fe20000000f00 */
[----:B------:R-:W-:Y:S06]  /*06f0*/  BRA `(.L_x_111) ;  /* 0x0000000000107947 */ /* 0x000fec0003800000 */
.L_x_110:
[----:B------:R-:W1:Y:S02]  /*0700*/  MUFU.RCP R82, R29 ;  /* 0x0000001d00527308 */ /* 0x000e640000001000 */
[----:B-1----:R-:W-:-:S04]  /*0710*/  FFMA R4, R29, R82, -1 ;  /* 0xbf8000001d047423 */ /* 0x002fc80000000052 */
[----:B------:R-:W-:-:S04]  /*0720*/  FADD.FTZ R5, -R4, -RZ ;  /* 0x800000ff04057221 */ /* 0x000fc80000010100 */
[----:B------:R-:W-:-:S07]  /*0730*/  FFMA R82, R82, R5, R82 ;  /* 0x0000000552527223 */ /* 0x000fce0000000052 */
.L_x_111:
[----:B0-----:R-:W-:Y:S05]  /*0740*/  BSYNC.RECONVERGENT B0 ;  /* 0x0000000000007941 */ /* 0x001fea0003800200 */
.L_x_109:
        /* <DEDUP_REMOVED lines=45> */
[----:B----4-:R-:W-:-:S05]  /*0a20*/  HADD2.F32 R87, -RZ, R50.H0_H0 ;  /* 0x20000032ff577230 */ /* 0x010fca0000004100 */
[----:B------:R-:W-:Y:S01]  /*0a30*/  STS [R21], R87 ;  /* 0x0000005715007388 */ /* 0x000fe20000000800 */
[----:B--2---:R-:W-:Y:S02]  /*0a40*/  HADD2.F32 R5, -RZ, R48.H0_H0 ;  /* 0x20000030ff057230 */ /* 0x004fe40000004100 */
[----:B------:R-:W-:-:S03]  /*0a50*/  HADD2.F32 R16, -RZ, R16.H0_H0 ;  /* 0x20000010ff107230 */ /* 0x000fc60000004100 */
[----:B------:R-:W-:Y:S01]  /*0a60*/  STS [R22], R5 ;  /* 0x0000000516007388 */ /* 0x000fe20000000800 */
[----:B------:R-:W-:-:S03]  /*0a70*/  HADD2.F32 R85, -RZ, R6.H0_H0 ;  /* 0x20000006ff557230 */ /* 0x000fc60000004100 */
[----:B------:R-:W-:Y:S01]  /*0a80*/  STS [R23], R16 ;  /* 0x0000001017007388 */ /* 0x000fe20000000800 */
[----:B------:R-:W-:-:S03]  /*0a90*/  HADD2.F32 R86, -RZ, R8.H0_H0 ;  /* 0x20000008ff567230 */ /* 0x000fc60000004100 */
        /* <DEDUP_REMOVED lines=24> */
[----:B------:R-:W-:Y:S02]  /*0c20*/  F2FP.F16.F32.PACK_AB R58, RZ, R56 ;  /* 0x00000038ff3a723e */ /* 0x000fe400000000ff */
        /* <DEDUP_REMOVED lines=10> */
[----:B0-----:R-:W-:Y:S05]  /*0cd0*/  CALL.REL.NOINC `($__internal_8_$__cuda_sm20_rcp_rn_f32_slowpath) ;  /* 0x00000014008c7944 */ /* 0x001fea0003c00000 */
[----:B------:R-:W-:Y:S05]  /*0ce0*/  BRA `(.L_x_114) ;  /* 0x0000000000107947 */ /* 0x000fea0003800000 */
.L_x_113:
[----:B------:R-:W0:Y:S02]  /*0cf0*/  MUFU.RCP R84, R29 ;  /* 0x0000001d00547308 */ /* 0x000e240000001000 */
[----:B0-----:R-:W-:-:S04]  /*0d00*/  FFMA R56, R29, R84, -1 ;  /* 0xbf8000001d387423 */ /* 0x001fc80000000054 */
[----:B------:R-:W-:-:S04]  /*0d10*/  FADD.FTZ R57, -R56, -RZ ;  /* 0x800000ff38397221 */ /* 0x000fc80000010100 */
[----:B------:R-:W-:-:S07]  /*0d20*/  FFMA R84, R84, R57, R84 ;  /* 0x0000003954547223 */ /* 0x000fce0000000054 */
.L_x_114:
[----:B------:R-:W-:Y:S05]  /*0d30*/  BSYNC.RECONVERGENT B0 ;  /* 0x0000000000007941 */ /* 0x000fea0003800200 */
.L_x_112:
        /* <DEDUP_REMOVED lines=190> */
[----:B------:R-:W-:-:S02]  /*1920*/  F2FP.F16.F32.PACK_AB R36, R34, R11 ;  /* 0x0000000b2224723e */ /* 0x000fc400000000ff */
[----:B------:R-:W-:Y:S01]  /*1930*/  FMUL R39, R39, R82 ;  /* 0x0000005227277220 */ /* 0x000fe20000400000 */
[----:B------:R-:W-:Y:S01]  /*1940*/  FFMA R37, R59, R42, R10 ;  /* 0x0000002a3b257223 */ /* 0x000fe2000000000a */
[C---:B------:R-:W-:Y:S01]  /*1950*/  PRMT R47, R36.reuse, 0x7610, R47 ;  /* 0x00007610242f7816 */ /* 0x040fe2000000002f */
[----:B------:R-:W2:Y:S01]  /*1960*/  LDC.64 R6, c[0x0][0x3f0] ;  /* 0x0000fc00ff067b82 */ /* 0x000ea20000000a00 */
[----:B------:R-:W-:Y:S01]  /*1970*/  PRMT R92, R36, 0x7632, R92 ;  /* 0x00007632245c7816 */ /* 0x000fe2000000005c */
[----:B------:R-:W-:Y:S01]  /*1980*/  FFMA R82, R58, R43, R37 ;  /* 0x0000002b3a527223 */ /* 0x000fe20000000025 */
[----:B------:R-:W-:-:S04]  /*1990*/  F2FP.F16.F32.PACK_AB R39, R44, R39 ;  /* 0x000000272c27723e */ /* 0x000fc800000000ff */
        /* <DEDUP_REMOVED lines=105> */
[----:B------:R-:W-:Y:S01]  /*2030*/  F2FP.F16.F32.PACK_AB R7, RZ, R7 ;  /* 0x00000007ff07723e */ /* 0x000fe200000000ff */
        /* <DEDUP_REMOVED lines=23> */
.L_x_108:
        /* <DEDUP_REMOVED lines=22> */
        .weak           $__internal_8_$__cuda_sm20_rcp_rn_f32_slowpath
        .type           $__internal_8_$__cuda_sm20_rcp_rn_f32_slowpath,@function
        .size           $__internal_8_$__cuda_sm20_rcp_rn_f32_slowpath,(.L_x_566 - $__internal_8_$__cuda_sm20_rcp_rn_f32_slowpath)
$__internal_8_$__cuda_sm20_rcp_rn_f32_slowpath:
        /* <DEDUP_REMOVED lines=15> */
.L_x_117:
        /* <DEDUP_REMOVED lines=33> */
.L_x_119:
[----:B------:R0:W1:Y:S02]  /*2610*/  MUFU.RCP R57, R29 ;  /* 0x0000001d00397308 */ /* 0x0000640000001000 */
.L_x_118:
[----:B------:R-:W-:Y:S05]  /*2620*/  BSYNC.RECONVERGENT B1 ;  /* 0x0000000000017941 */ /* 0x000fea0003800200 */
.L_x_116:
[----:B-1----:R-:W-:Y:S01]  /*2630*/  MOV R84, R57 ;  /* 0x0000003900547202 */ /* 0x002fe20000000f00 */
[----:B------:R-:W-:Y:S01]  /*2640*/  HFMA2 R57, -RZ, RZ, 0, 0 ;  /* 0x00000000ff397431 */ /* 0x000fe200000001ff */
[----:B------:R-:W-:-:S04]  /*2650*/  MOV R56, R89 ;  /* 0x0000005900387202 */ /* 0x000fc80000000f00 */
[----:B0-----:R-:W-:Y:S05]  /*2660*/  RET.REL.NODEC R56 `(_Z34rwkv7_state_clampw_backward_kernelI6__halfLi16ELi16EEviiPT_S2_S2_S2_S2_S2_S2_PfS3_S3_S2_S2_S2_S2_S2_S2_) ;  /* 0xffffffd838647950 */ /* 0x001fea0003c3ffff */
.L_x_120:
        /* <DEDUP_REMOVED lines=9> */
.L_x_566:


//--------------------- .text._Z34rwkv7_state_clampw_backward_kernelI6__halfLi8ELi16EEviiPT_S2_S2_S2_S2_S2_S2_PfS3_S3_S2_S2_S2_S2_S2_S2_ --------------------------
	.section	.text._Z34rwkv7_state_clampw_backward_kernelI6__halfLi8ELi16EEviiPT_S2_S2_S2_S2_S2_S2_PfS3_S3_S2_S2_S2_S2_S2_S2_,"ax",@progbits
	.align	128
        .global         _Z34rwkv7_state_clampw_backward_kernelI6__halfLi8ELi16EEviiPT_S2_S2_S2_S2_S2_S2_PfS3_S3_S2_S2_S2_S2_S2_S2_
        .type           _Z34rwkv7_state_clampw_backward_kernelI6__halfLi8ELi16EEviiPT_S2_S2_S2_S2_S2_S2_PfS3_S3_S2_S2_S2_S2_S2_S2_,@function
        .size           _Z34rwkv7_state_clampw_backward_kernelI6__halfLi8ELi16EEviiPT_S2_S2_S2_S2_S2_S2_PfS3_S3_S2_S2_S2_S2_S2_S2_,(.L_x_567 - _Z34rwkv7_state_clampw_backward_kernelI6__halfLi8ELi16EEviiPT_S2_S2_S2_S2_S2_S2_PfS3_S3_S2_S2_S2_S2_S2_S2_)
        .other          _Z34rwkv7_state_clampw_backward_kernelI6__halfLi8ELi16EEviiPT_S2_S2_S2_S2_S2_S2_PfS3_S3_S2_S2_S2_S2_S2_S2_,@"STO_CUDA_ENTRY STV_DEFAULT"
_Z34rwkv7_state_clampw_backward_kernelI6__halfLi8ELi16EEviiPT_S2_S2_S2_S2_S2_S2_PfS3_S3_S2_S2_S2_S2_S2_S2_:
.text._Z34rwkv7_state_clampw_backward_kernelI6__halfLi8ELi16EEviiPT_S2_S2_S2_S2_S2_S2_PfS3_S3_S2_S2_S2_S2_S2_S2_:
        /* <DEDUP_REMOVED lines=70> */
.L_x_128:
        /* <DEDUP_REMOVED lines=8> */
[----:B---3--:R-:W-:-:S05]  /*04e0*/  HADD2.F32 R6, -RZ, R4.H0_H0 ;  /* 0x20000004ff067230 */ /* 0x008fca0000004100 */
[----:B------:R-:W-:-:S05]  /*04f0*/  FMUL R6, R6, -1.4426950216293334961 ;  /* 0xbfb8aa3b06067820 */ /* 0x000fca0000400000 */
[----:B------:R-:W-:-:S13]  /*0500*/  FSETP.GEU.AND P0, PT, R6, -126, PT ;  /* 0xc2fc00000600780b */ /* 0x000fda0003f0e000 */
[----:B------:R-:W-:Y:S01]  /*0510*/  @!P0 FMUL R6, R6, 0.5 ;  /* 0x3f00000006068820 */ /* 0x000fe20000400000 */
[----:B--2---:R-:W-:-:S03]  /*0520*/  HADD2.F32 R60, -RZ, R2.H0_H0 ;  /* 0x20000002ff3c7230 */ /* 0x004fc60000004100 */
        /* <DEDUP_REMOVED lines=10> */
[----:B01----:R-:W-:Y:S05]  /*05d0*/  CALL.REL.NOINC `($__internal_9_$__cuda_sm20_rcp_rn_f32_slowpath) ;  /* 0x00000010008c7944 */ /* 0x003fea0003c00000 */
[----:B------:R-:W-:Y:S01]  /*05e0*/  MOV R54, R55 ;  /* 0x0000003700367202 */ /* 0x000fe20000000f00 */
[----:B------:R-:W-:Y:S06]  /*05f0*/  BRA `(.L_x_124) ;  /* 0x0000000000107947 */ /* 0x000fec0003800000 */
.L_x_123:
[----:B------:R-:W2:Y:S02]  /*0600*/  MUFU.RCP R54, R7 ;  /* 0x0000000700367308 */ /* 0x000ea40000001000 */
[----:B--2---:R-:W-:-:S04]  /*0610*/  FFMA R2, R7, R54, -1 ;  /* 0xbf80000007027423 */ /* 0x004fc80000000036 */
[----:B------:R-:W-:-:S04]  /*0620*/  FADD.FTZ R3, -R2, -RZ ;  /* 0x800000ff02037221 */ /* 0x000fc80000010100 */
[----:B------:R-:W-:-:S07]  /*0630*/  FFMA R54, R54, R3, R54 ;  /* 0x0000000336367223 */ /* 0x000fce0000000036 */
.L_x_124:
[----:B01----:R-:W-:Y:S05]  /*0640*/  BSYNC.RECONVERGENT B0 ;  /* 0x0000000000007941 */ /* 0x003fea0003800200 */
.L_x_122:
        /* <DEDUP_REMOVED lines=46> */
[----:B----4-:R-:W-:-:S05]  /*0930*/  HADD2.F32 R57, -RZ, R24.H0_H0 ;  /* 0x20000018ff397230 */ /* 0x010fca0000004100 */
[----:B------:R-:W-:Y:S01]  /*0940*/  STS [R34], R57 ;  /* 0x0000003922007388 */ /* 0x000fe20000000800 */
[----:B--2---:R-:W-:Y:S02]  /*0950*/  HADD2.F32 R10, -RZ, R10.H0_H0 ;  /* 0x2000000aff0a7230 */ /* 0x004fe40000004100 */
[----:B---3--:R-:W-:-:S03]  /*0960*/  HADD2.F32 R3, -RZ, R8.H0_H0 ;  /* 0x20000008ff037230 */ /* 0x008fc60000004100 */
        /* <DEDUP_REMOVED lines=28> */
[----:B------:R-:W-:Y:S05]  /*0b30*/  CALL.REL.NOINC `($__internal_9_$__cuda_sm20_rcp_rn_f32_slowpath) ;  /* 0x0000000c00347944 */ /* 0x000fea0003c00000 */
[----:B------:R-:W-:Y:S05]  /*0b40*/  BRA `(.L_x_127) ;  /* 0x0000000000107947 */ /* 0x000fea0003800000 */
.L_x_126:
[----:B------:R-:W0:Y:S02]  /*0b50*/  MUFU.RCP R55, R2 ;  /* 0x0000000200377308 */ /* 0x000e240000001000 */
[----:B0-----:R-:W-:-:S04]  /*0b60*/  FFMA R8, R2, R55, -1 ;  /* 0xbf80000002087423 */ /* 0x001fc80000000037 */
[----:B------:R-:W-:-:S04]  /*0b70*/  FADD.FTZ R8, -R8, -RZ ;  /* 0x800000ff08087221 */ /* 0x000fc80000010100 */
[----:B------:R-:W-:-:S07]  /*0b80*/  FFMA R55, R55, R8, R55 ;  /* 0x0000000837377223 */ /* 0x000fce0000000037 */
.L_x_127:
[----:B------:R-:W-:Y:S05]  /*0b90*/  BSYNC.RECONVERGENT B0 ;  /* 0x0000000000007941 */ /* 0x000fea0003800200 */
.L_x_125:
        /* <DEDUP_REMOVED lines=100> */
[----:B------:R-:W-:Y:S02]  /*11e0*/  F2FP.F16.F32.PACK_AB R18, R18, R19 ;  /* 0x000000131212723e */ /* 0x000fe400000000ff */
[----:B------:R-:W-:Y:S01]  /*11f0*/  FMUL R61, R61, R54 ;  /* 0x000000363d3d7220 */ /* 0x000fe20000400000 */
[----:B------:R-:W-:Y:S02]  /*1200*/  FFMA R25, R49, R22, R16 ;  /* 0x0000001631197223 */ /* 0x000fe40000000010 */
[----:B------:R-:W2:Y:S02]  /*1210*/  LDC.64 R6, c[0x0][0x3f0] ;  /* 0x0000fc00ff067b82 */ /* 0x000ea40000000a00 */
[----:B------:R-:W-:Y:S01]  /*1220*/  F2FP.F16.F32.PACK_AB R20, R58, R61 ;  /* 0x0000003d3a14723e */ /* 0x000fe200000000ff */
        /* <DEDUP_REMOVED lines=57> */
[----:B------:R-:W-:Y:S02]  /*15c0*/  F2FP.F16.F32.PACK_AB R10, RZ, R10 ;  /* 0x0000000aff0a723e */ /* 0x000fe400000000ff */
        /* <DEDUP_REMOVED lines=19> */
.L_x_121:
        /* <DEDUP_REMOVED lines=17> */
        .weak           $__internal_9_$__cuda_sm20_rcp_rn_f32_slowpath
        .type           $__internal_9_$__cuda_sm20_rcp_rn_f32_slowpath,@function
        .size           $__internal_9_$__cuda_sm20_rcp_rn_f32_slowpath,(.L_x_567 - $__internal_9_$__cuda_sm20_rcp_rn_f32_slowpath)
$__internal_9_$__cuda_sm20_rcp_rn_f32_slowpath:
        /* <DEDUP_REMOVED lines=15> */
.L_x_130:
        /* <DEDUP_REMOVED lines=33> */
.L_x_132:
[----:B------:R0:W1:Y:S02]  /*1b10*/  MUFU.RCP R9, R2 ;  /* 0x0000000200097308 */ /* 0x0000640000001000 */
.L_x_131:
[----:B------:R-:W-:Y:S05]  /*1b20*/  BSYNC.RECONVERGENT B1 ;  /* 0x0000000000017941 */ /* 0x000fea0003800200 */
.L_x_129:
[----:B-1----:R-:W-:Y:S01]  /*1b30*/  MOV R55, R9 ;  /* 0x0000000900377202 */ /* 0x002fe20000000f00 */
[----:B------:R-:W-:Y:S01]  /*1b40*/  HFMA2 R9, -RZ, RZ, 0, 0 ;  /* 0x00000000ff097431 */ /* 0x000fe200000001ff */
[----:B------:R-:W-:-:S04]  /*1b50*/  MOV R8, R10 ;  /* 0x0000000a00087202 */ /* 0x000fc80000000f00 */
[----:B0-----:R-:W-:Y:S05]  /*1b60*/  RET.REL.NODEC R8 `(_Z34rwkv7_state_clampw_backward_kernelI6__halfLi8ELi16EEviiPT_S2_S2_S2_S2_S2_S2_PfS3_S3_S2_S2_S2_S2_S2_S2_) ;  /* 0xffffffe408247950 */ /* 0x001fea0003c3ffff */
.L_x_133:
        /* <DEDUP_REMOVED lines=9> */
.L_x_567:


//--------------------- .text._Z34rwkv7_state_clampw_backward_kernelI6__halfLi4ELi16EEviiPT_S2_S2_S2_S2_S2_S2_PfS3_S3_S2_S2_S2_S2_S2_S2_ --------------------------
	.section	.text._Z34rwkv7_state_clampw_backward_kernelI6__halfLi4ELi16EEviiPT_S2_S2_S2_S2_S2_S2_PfS3_S3_S2_S2_S2_S2_S2_S2_,"ax",@progbits
	.align	128
        .global         _Z34rwkv7_state_clampw_backward_kernelI6__halfLi4ELi16EEviiPT_S2_S2_S2_S2_S2_S2_PfS3_S3_S2_S2_S2_S2_S2_S2_
        .type           _Z34rwkv7_state_clampw_backward_kernelI6__halfLi4ELi16EEviiPT_S2_S2_S2_S2_S2_S2_PfS3_S3_S2_S2_S2_S2_S2_S2_,@function
        .size           _Z34rwkv7_state_clampw_backward_kernelI6__halfLi4ELi16EEviiPT_S2_S2_S2_S2_S2_S2_PfS3_S3_S2_S2_S2_S2_S2_S2_,(.L_x_568 - _Z34rwkv7_state_clampw_backward_kernelI6__halfLi4ELi16EEviiPT_S2_S2_S2_S2_S2_S2_PfS3_S3_S2_S2_S2_S2_S2_S2_)
        .other          _Z34rwkv7_state_clampw_backward_kernelI6__halfLi4ELi16EEviiPT_S2_S2_S2_S2_S2_S2_PfS3_S3_S2_S2_S2_S2_S2_S2_,@"STO_CUDA_ENTRY STV_DEFAULT"
_Z34rwkv7_state_clampw_backward_kernelI6__halfLi4ELi16EEviiPT_S2_S2_S2_S2_S2_S2_PfS3_S3_S2_S2_S2_S2_S2_S2_:
.text._Z34rwkv7_state_clampw_backward_kernelI6__halfLi4ELi16EEviiPT_S2_S2_S2_S2_S2_S2_PfS3_S3_S2_S2_S2_S2_S2_S2_:
        /* <DEDUP_REMOVED lines=52> */
.L_x_141:
        /* <DEDUP_REMOVED lines=9> */
[----:B---3--:R-:W-:-:S05]  /*03d0*/  HADD2.F32 R2, -RZ, R6.H0_H0 ;  /* 0x20000006ff027230 */ /* 0x008fca0000004100 */
[----:B------:R-:W-:Y:S01]  /*03e0*/  FMUL R2, R2, -1.4426950216293334961 ;  /* 0xbfb8aa3b02027820 */ /* 0x000fe20000400000 */
[----:B--2---:R-:W-:-:S04]  /*03f0*/  HADD2.F32 R11, -RZ, R4.H0_H0 ;  /* 0x20000004ff0b7230 */ /* 0x004fc80000004100 */
        /* <DEDUP_REMOVED lines=11> */
[----:B0-----:R-:W-:Y:S05]  /*04b0*/  CALL.REL.NOINC `($__internal_10_$__cuda_sm20_rcp_rn_f32_slowpath) ;  /* 0x0000000c00347944 */ /* 0x001fea0003c00000 */
[----:B------:R-:W-:Y:S01]  /*04c0*/  MOV R33, R37 ;  /* 0x0000002500217202 */ /* 0x000fe20000000f00 */
[----:B------:R-:W-:Y:S06]  /*04d0*/  BRA `(.L_x_137) ;  /* 0x0000000000107947 */ /* 0x000fec0003800000 */
.L_x_136:
[----:B------:R-:W1:Y:S02]  /*04e0*/  MUFU.RCP R33, R16 ;  /* 0x0000001000217308 */ /* 0x000e640000001000 */
[----:B-1----:R-:W-:-:S04]  /*04f0*/  FFMA R2, R16, R33, -1 ;  /* 0xbf80000010027423 */ /* 0x002fc80000000021 */
[----:B------:R-:W-:-:S04]  /*0500*/  FADD.FTZ R2, -R2, -RZ ;  /* 0x800000ff02027221 */ /* 0x000fc80000010100 */
[----:B------:R-:W-:-:S07]  /*0510*/  FFMA R33, R33, R2, R33 ;  /* 0x0000000221217223 */ /* 0x000fce0000000021 */
.L_x_137:
[----:B0-----:R-:W-:Y:S05]  /*0520*/  BSYNC.RECONVERGENT B0 ;  /* 0x0000000000007941 */ /* 0x001fea0003800200 */
.L_x_135:
        /* <DEDUP_REMOVED lines=42> */
[----:B----4-:R-:W-:-:S05]  /*07d0*/  HADD2.F32 R31, -RZ, R31.H0_H0 ;  /* 0x2000001fff1f7230 */ /* 0x010fca0000004100 */
[----:B------:R-:W-:Y:S01]  /*07e0*/  STS [R23+UR6], R31 ;  /* 0x0000001f17007988 */ /* 0x000fe20008000806 */
[----:B--2---:R-:W-:Y:S02]  /*07f0*/  HADD2.F32 R18, -RZ, R2.H0_H0 ;  /* 0x20000002ff127230 */ /* 0x004fe40000004100 */
[----:B---3--:R-:W-:-:S03]  /*0800*/  HADD2.F32 R2, -RZ, R17.H0_H0 ;  /* 0x20000011ff027230 */ /* 0x008fc60000004100 */
[----:B------:R-:W-:Y:S01]  /*0810*/  STS [R23+UR7], R18 ;  /* 0x0000001217007988 */ /* 0x000fe20008000807 */
[----:B------:R-:W-:-:S03]  /*0820*/  HADD2.F32 R30, -RZ, R30.H0_H0 ;  /* 0x2000001eff1e7230 */ /* 0x000fc60000004100 */
[----:B------:R-:W-:Y:S01]  /*0830*/  STS [R23+UR8], R2 ;  /* 0x0000000217007988 */ /* 0x000fe20008000808 */
[----:B------:R-:W-:-:S03]  /*0840*/  HADD2.F32 R34, -RZ, R34.H0_H0 ;  /* 0x20000022ff227230 */ /* 0x000fc60000004100 */
        /* <DEDUP_REMOVED lines=14> */
[----:B------:R-:W-:-:S05]  /*0930*/  F2FP.F16.F32.PACK_AB R32, RZ, R32 ;  /* 0x00000020ff20723e */ /* 0x000fca00000000ff */
[----:B------:R0:W-:Y:S01]  /*0940*/  STG.E.U16 desc[UR16][R16.64], R32 ;  /* 0x0000002010007986 */ /* 0x0001e2000c101510 */
[----:B------:R-:W-:Y:S05]  /*0950*/  @P0 BRA `(.L_x_139) ;  /* 0x0000000000140947 */ /* 0x000fea0003800000 */
[----:B0-----:R-:W-:Y:S02]  /*0960*/  MOV R16, R21 ;  /* 0x0000001500107202 */ /* 0x001fe40000000f00 */
[----:B------:R-:W-:-:S07]  /*0970*/  MOV R18, 0x990 ;  /* 0x0000099000127802 */ /* 0x000fce0000000f00 */
[----:B------:R-:W-:Y:S05]  /*0980*/  CALL.REL.NOINC `($__internal_10_$__cuda_sm20_rcp_rn_f32_slowpath) ;  /* 0x0000000800007944 */ /* 0x000fea0003c00000 */
[----:B------:R-:W-:Y:S01]  /*0990*/  MOV R29, R37 ;  /* 0x00000025001d7202 */ /* 0x000fe20000000f00 */
[----:B------:R-:W-:Y:S06]  /*09a0*/  BRA `(.L_x_140) ;  /* 0x0000000000107947 */ /* 0x000fec0003800000 */
.L_x_139:
[----:B0-----:R-:W0:Y:S02]  /*09b0*/  MUFU.RCP R16, R21 ;  /* 0x0000001500107308 */ /* 0x001e240000001000 */
[----:B0-----:R-:W-:-:S04]  /*09c0*/  FFMA R17, R21, R16, -1 ;  /* 0xbf80000015117423 */ /* 0x001fc80000000010 */
[----:B------:R-:W-:-:S04]  /*09d0*/  FADD.FTZ R17, -R17, -RZ ;  /* 0x800000ff11117221 */ /* 0x000fc80000010100 */
[----:B------:R-:W-:-:S07]  /*09e0*/  FFMA R29, R16, R17, R16 ;  /* 0x00000011101d7223 */ /* 0x000fce0000000010 */
.L_x_140:
[----:B------:R-:W-:Y:S05]  /*09f0*/  BSYNC.RECONVERGENT B0 ;  /* 0x0000000000007941 */ /* 0x000fea0003800200 */
.L_x_138:
        /* <DEDUP_REMOVED lines=43> */
[----:B------:R-:W-:Y:S01]  /*0cb0*/  F2FP.F16.F32.PACK_AB R33, R33, R4 ;  /* 0x000000042121723e */ /* 0x000fe200000000ff */
        /* <DEDUP_REMOVED lines=13> */
[----:B------:R-:W-:Y:S01]  /*0d90*/  F2FP.F16.F32.PACK_AB R15, R36, R15 ;  /* 0x0000000f240f723e */ /* 0x000fe200000000ff */
        /* <DEDUP_REMOVED lines=31> */
[----:B------:R-:W-:Y:S01]  /*0f90*/  F2FP.F16.F32.PACK_AB R34, RZ, R34 ;  /* 0x00000022ff22723e */ /* 0x000fe200000000ff */
        /* <DEDUP_REMOVED lines=21> */
.L_x_134:
        /* <DEDUP_REMOVED lines=10> */
        .weak           $__internal_10_$__cuda_sm20_rcp_rn_f32_slowpath
        .type           $__internal_10_$__cuda_sm20_rcp_rn_f32_slowpath,@function
        .size           $__internal_10_$__cuda_sm20_rcp_rn_f32_slowpath,(.L_x_568 - $__internal_10_$__cuda_sm20_rcp_rn_f32_slowpath)
$__internal_10_$__cuda_sm20_rcp_rn_f32_slowpath:
        /* <DEDUP_REMOVED lines=15> */
.L_x_143:
        /* <DEDUP_REMOVED lines=33> */
.L_x_145:
[----:B------:R0:W1:Y:S02]  /*1490*/  MUFU.RCP R37, R16 ;  /* 0x0000001000257308 */ /* 0x0000640000001000 */
.L_x_144:
[----:B------:R-:W-:Y:S05]  /*14a0*/  BSYNC.RECONVERGENT B1 ;  /* 0x0000000000017941 */ /* 0x000fea0003800200 */
.L_x_142:
[----:B------:R-:W-:Y:S01]  /*14b0*/  HFMA2 R17, -RZ, RZ, 0, 0 ;  /* 0x00000000ff117431 */ /* 0x000fe200000001ff */
[----:B0-----:R-:W-:-:S04]  /*14c0*/  MOV R16, R18 ;  /* 0x0000001200107202 */ /* 0x001fc80000000f00 */
[----:B-1----:R-:W-:Y:S05]  /*14d0*/  RET.REL.NODEC R16 `(_Z34rwkv7_state_clampw_backward_kernelI6__halfLi4ELi16EEviiPT_S2_S2_S2_S2_S2_S2_PfS3_S3_S2_S2_S2_S2_S2_S2_) ;  /* 0xffffffe810c87950 */ /* 0x002fea0003c3ffff */
.L_x_146:
        /* <DEDUP_REMOVED lines=10> */
.L_x_568:


//--------------------- .text._Z34rwkv7_state_clampw_backward_kernelI6__halfLi2ELi16EEviiPT_S2_S2_S2_S2_S2_S2_PfS3_S3_S2_S2_S2_S2_S2_S2_ --------------------------
	.section	.text._Z34rwkv7_state_clampw_backward_kernelI6__halfLi2ELi16EEviiPT_S2_S2_S2_S2_S2_S2_PfS3_S3_S2_S2_S2_S2_S2_S2_,"ax",@progbits
	.align	128
        .global         _Z34rwkv7_state_clampw_backward_kernelI6__halfLi2ELi16EEviiPT_S2_S2_S2_S2_S2_S2_PfS3_S3_S2_S2_S2_S2_S2_S2_
        .type           _Z34rwkv7_state_clampw_backward_kernelI6__halfLi2ELi16EEviiPT_S2_S2_S2_S2_S2_S2_PfS3_S3_S2_S2_S2_S2_S2_S2_,@function
        .size           _Z34rwkv7_state_clampw_backward_kernelI6__halfLi2ELi16EEviiPT_S2_S2_S2_S2_S2_S2_PfS3_S3_S2_S2_S2_S2_S2_S2_,(.L_x_569 - _Z34rwkv7_state_clampw_backward_kernelI6__halfLi2ELi16EEviiPT_S2_S2_S2_S2_S2_S2_PfS3_S3_S2_S2_S2_S2_S2_S2_)
        .other          _Z34rwkv7_state_clampw_backward_kernelI6__halfLi2ELi16EEviiPT_S2_S2_S2_S2_S2_S2_PfS3_S3_S2_S2_S2_S2_S2_S2_,@"STO_CUDA_ENTRY STV_DEFAULT"
_Z34rwkv7_state_clampw_backward_kernelI6__halfLi2ELi16EEviiPT_S2_S2_S2_S2_S2_S2_PfS3_S3_S2_S2_S2_S2_S2_S2_:
.text._Z34rwkv7_state_clampw_backward_kernelI6__halfLi2ELi16EEviiPT_S2_S2_S2_S2_S2_S2_PfS3_S3_S2_S2_S2_S2_S2_S2_:
        /* <DEDUP_REMOVED lines=21> */
.L_x_154:
        /* <DEDUP_REMOVED lines=12> */
[----:B--2---:R-:W-:Y:S01]  /*0210*/  HADD2.F32 R8, -RZ, R4.H0_H0 ;  /* 0x20000004ff087230 */ /* 0x004fe20000004100 */
[----:B------:R-:W-:-:S04]  /*0220*/  LEA R4, R16, UR5, 0x2 ;  /* 0x0000000510047c11 */ /* 0x000fc8000f8e10ff */
[----:B------:R-:W-:Y:S01]  /*0230*/  FMUL R8, R8, -1.4426950216293334961 ;  /* 0xbfb8aa3b08087820 */ /* 0x000fe20000400000 */
[----:B---3--:R-:W-:-:S04]  /*0240*/  HADD2.F32 R17, -RZ, R2.H0_H0 ;  /* 0x20000002ff117230 */ /* 0x008fc80000004100 */
        /* <DEDUP_REMOVED lines=9> */
[----:B0-----:R-:W-:Y:S05]  /*02e0*/  @P0 BRA `(.L_x_149) ;  /* 0x0000000000100947 */ /* 0x001fea0003800000 */
[----:B------:R-:W-:-:S07]  /*02f0*/  MOV R8, 0x310 ;  /* 0x0000031000087802 */ /* 0x000fce0000000f00 */
[----:B-1----:R-:W-:Y:S05]  /*0300*/  CALL.REL.NOINC `($__internal_11_$__cuda_sm20_rcp_rn_f32_slowpath) ;  /* 0x0000000800c47944 */ /* 0x002fea0003c00000 */
[----:B------:R-:W-:Y:S01]  /*0310*/  MOV R20, R27 ;  /* 0x0000001b00147202 */ /* 0x000fe20000000f00 */
[----:B------:R-:W-:Y:S06]  /*0320*/  BRA `(.L_x_150) ;  /* 0x0000000000107947 */ /* 0x000fec0003800000 */
.L_x_149:
[----:B------:R-:W0:Y:S02]  /*0330*/  MUFU.RCP R20, R21 ;  /* 0x0000001500147308 */ /* 0x000e240000001000 */
[----:B0-----:R-:W-:-:S04]  /*0340*/  FFMA R2, R21, R20, -1 ;  /* 0xbf80000015027423 */ /* 0x001fc80000000014 */
[----:B------:R-:W-:-:S04]  /*0350*/  FADD.FTZ R3, -R2, -RZ ;  /* 0x800000ff02037221 */ /* 0x000fc80000010100 */
[----:B------:R-:W-:-:S07]  /*0360*/  FFMA R20, R20, R3, R20 ;  /* 0x0000000314147223 */ /* 0x000fce0000000014 */
.L_x_150:
[----:B-1----:R-:W-:Y:S05]  /*0370*/  BSYNC.RECONVERGENT B0 ;  /* 0x0000000000007941 */ /* 0x002fea0003800200 */
.L_x_148:
        /* <DEDUP_REMOVED lines=49> */
[----:B----4-:R-:W-:Y:S01]  /*0690*/  HADD2.F32 R22, -RZ, R19.H0_H0 ;  /* 0x20000013ff167230 */ /* 0x010fe20000004100 */
[----:B------:R-:W-:-:S04]  /*06a0*/  LEA R19, R16, UR9, 0x2 ;  /* 0x0000000910137c11 */ /* 0x000fc8000f8e10ff */
[----:B------:R-:W-:Y:S01]  /*06b0*/  STS [R3], R22 ;  /* 0x0000001603007388 */ /* 0x000fe20000000800 */
[----:B--2---:R-:W-:Y:S02]  /*06c0*/  HADD2.F32 R9, -RZ, R23.H0_H0 ;  /* 0x20000017ff097230 */ /* 0x004fe40000004100 */
[----:B---3--:R-:W-:-:S03]  /*06d0*/  HADD2.F32 R23, -RZ, R10.H0_H0 ;  /* 0x2000000aff177230 */ /* 0x008fc60000004100 */
[----:B------:R1:W-:Y:S01]  /*06e0*/  STS [R28], R9 ;  /* 0x000000091c007388 */ /* 0x0003e20000000800 */
[----:B------:R-:W-:-:S03]  /*06f0*/  HADD2.F32 R24, -RZ, R2.H0_H0 ;  /* 0x20000002ff187230 */ /* 0x000fc60000004100 */
[----:B------:R-:W-:Y:S01]  /*0700*/  STS [R11], R23 ;  /* 0x000000170b007388 */ /* 0x000fe20000000800 */
[----:B0-----:R-:W-:-:S03]  /*0710*/  HADD2.F32 R26, -RZ, R4.H0_H0 ;  /* 0x20000004ff1a7230 */ /* 0x001fc60000004100 */
        /* <DEDUP_REMOVED lines=12> */
[----:B------:R-:W-:-:S05]  /*07e0*/  F2FP.F16.F32.PACK_AB R29, RZ, R29 ;  /* 0x0000001dff1d723e */ /* 0x000fca00000000ff */
[----:B------:R0:W-:Y:S01]  /*07f0*/  STG.E.U16 desc[UR16][R4.64], R29 ;  /* 0x0000001d04007986 */ /* 0x0001e2000c101510 */
[----:B------:R-:W-:Y:S05]  /*0800*/  @P0 BRA `(.L_x_152) ;  /* 0x00000000000c0947 */ /* 0x000fea0003800000 */
[----:B------:R-:W-:-:S07]  /*0810*/  MOV R8, 0x830 ;  /* 0x0000083000087802 */ /* 0x000fce0000000f00 */
[----:B0-----:R-:W-:Y:S05]  /*0820*/  CALL.REL.NOINC `($__internal_11_$__cuda_sm20_rcp_rn_f32_slowpath) ;  /* 0x00000004007c7944 */ /* 0x001fea0003c00000 */
[----:B------:R-:W-:Y:S05]  /*0830*/  BRA `(.L_x_153) ;  /* 0x0000000000107947 */ /* 0x000fea0003800000 */
.L_x_152:
[----:B0-----:R-:W0:Y:S02]  /*0840*/  MUFU.RCP R4, R21 ;  /* 0x0000001500047308 */ /* 0x001e240000001000 */
[----:B0-----:R-:W-:-:S04]  /*0850*/  FFMA R5, R21, R4, -1 ;  /* 0xbf80000015057423 */ /* 0x001fc80000000004 */
[----:B------:R-:W-:-:S04]  /*0860*/  FADD.FTZ R5, -R5, -RZ ;  /* 0x800000ff05057221 */ /* 0x000fc80000010100 */
[----:B------:R-:W-:-:S07]  /*0870*/  FFMA R27, R4, R5, R4 ;  /* 0x00000005041b7223 */ /* 0x000fce0000000004 */
.L_x_153:
[----:B------:R-:W-:Y:S05]  /*0880*/  BSYNC.RECONVERGENT B0 ;  /* 0x0000000000007941 */ /* 0x000fea0003800200 */
.L_x_151:
        /* <DEDUP_REMOVED lines=33> */
[----:B------:R-:W-:Y:S01]  /*0aa0*/  F2FP.F16.F32.PACK_AB R20, R11, R20 ;  /* 0x000000140b14723e */ /* 0x000fe200000000ff */
[----:B------:R-:W2:Y:S01]  /*0ab0*/  LDC.64 R18, c[0x0][0x3e8] ;  /* 0x0000fa00ff127b82 */ /* 0x000ea20000000a00 */
[----:B------:R-:W-:-:S04]  /*0ac0*/  FFMA R27, R17, R8, RZ ;  /* 0x00000008111b7223 */ /* 0x000fc800000000ff */
[----:B------:R-:W-:Y:S01]  /*0ad0*/  FFMA R9, R26, R9, R27 ;  /* 0x000000091a097223 */ /* 0x000fe2000000001b */
[----:B------:R-:W-:Y:S02]  /*0ae0*/  LEA R27, R16, UR5, 0x2 ;  /* 0x00000005101b7c11 */ /* 0x000fe4000f8e10ff */
[----:B------:R-:W3:Y:S02]  /*0af0*/  LDC.64 R14, c[0x0][0x3f0] ;  /* 0x0000fc00ff0e7b82 */ /* 0x000ee40000000a00 */
[----:B------:R-:W-:Y:S02]  /*0b00*/  F2FP.F16.F32.PACK_AB R4, R4, R9 ;  /* 0x000000090404723e */ /* 0x000fe400000000ff */
        /* <DEDUP_REMOVED lines=29> */
[----:B------:R-:W-:Y:S01]  /*0ce0*/  F2FP.F16.F32.PACK_AB R29, RZ, R29 ;  /* 0x0000001dff1d723e */ /* 0x000fe200000000ff */
        /* <DEDUP_REMOVED lines=9> */
.L_x_147:
[----:B------:R-:W0:Y:S01]  /*0d80*/  LDCU.64 UR6, c[0x0][0x3d0] ;  /* 0x00007a00ff0677ac */ /* 0x000e220008000a00 */
[----:B------:R-:W-:Y:S01]  /*0d90*/  HFMA2 R17, -RZ, RZ, 0, 0 ;  /* 0x00000000ff117431 */ /* 0x000fe200000001ff */
[----:B------:R-:W-:Y:S02]  /*0da0*/  SHF.L.U32 R16, R16, 0x1, RZ ;  /* 0x0000000110107819 */ /* 0x000fe400000006ff */
[----:B------:R-:W-:-:S05]  /*0db0*/  IADD3 R13, PT, PT, R13, UR15, RZ ;  /* 0x0000000f0d0d7c10 */ /* 0x000fca000fffe0ff */
[----:B------:R-:W-:-:S03]  /*0dc0*/  IMAD.WIDE R16, R13, 0x4, R16 ;  /* 0x000000040d107825 */ /* 0x000fc600078e0210 */
[----:B0-----:R-:W-:-:S04]  /*0dd0*/  LEA R2, P0, R16, UR6, 0x2 ;  /* 0x0000000610027c11 */ /* 0x001fc8000f8010ff */
[----:B------:R-:W-:-:S05]  /*0de0*/  LEA.HI.X R3, R16, UR7, R17, 0x2, P0 ;  /* 0x0000000710037c11 */ /* 0x000fca00080f1411 */
[----:B------:R-:W-:Y:S04]  /*0df0*/  STG.E desc[UR16][R2.64], R15 ;  /* 0x0000000f02007986 */ /* 0x000fe8000c101910 */
[----:B------:R-:W-:Y:S01]  /*0e00*/  STG.E desc[UR16][R2.64+0x4], R14 ;  /* 0x0000040e02007986 */ /* 0x000fe2000c101910 */
[----:B------:R-:W-:Y:S05]  /*0e10*/  EXIT ;  /* 0x000000000000794d */ /* 0x000fea0003800000 */
        .weak           $__internal_11_$__cuda_sm20_rcp_rn_f32_slowpath
        .type           $__internal_11_$__cuda_sm20_rcp_rn_f32_slowpath,@function
        .size           $__internal_11_$__cuda_sm20_rcp_rn_f32_slowpath,(.L_x_569 - $__internal_11_$__cuda_sm20_rcp_rn_f32_slowpath)
$__internal_11_$__cuda_sm20_rcp_rn_f32_slowpath:
        /* <DEDUP_REMOVED lines=15> */
.L_x_156:
        /* <DEDUP_REMOVED lines=33> */
.L_x_158:
[----:B------:R0:W1:Y:S02]  /*1120*/  MUFU.RCP R5, R21 ;  /* 0x0000001500057308 */ /* 0x0000640000001000 */
.L_x_157:
[----:B------:R-:W-:Y:S05]  /*1130*/  BSYNC.RECONVERGENT B1 ;  /* 0x0000000000017941 */ /* 0x000fea0003800200 */
.L_x_155:
[----:B-1----:R-:W-:Y:S01]  /*1140*/  MOV R27, R5 ;  /* 0x00000005001b7202 */ /* 0x002fe20000000f00 */
[----:B------:R-:W-:Y:S01]  /*1150*/  HFMA2 R5, -RZ, RZ, 0, 0 ;  /* 0x00000000ff057431 */ /* 0x000fe200000001ff */
[----:B------:R-:W-:-:S04]  /*1160*/  MOV R4, R8 ;  /* 0x0000000800047202 */ /* 0x000fc80000000f00 */
[----:B0-----:R-:W-:Y:S05]  /*1170*/  RET.REL.NODEC R4 `(_Z34rwkv7_state_clampw_backward_kernelI6__halfLi2ELi16EEviiPT_S2_S2_S2_S2_S2_S2_PfS3_S3_S2_S2_S2_S2_S2_S2_) ;  /* 0xffffffec04a07950 */ /* 0x001fea0003c3ffff */
.L_x_159:
        /* <DEDUP_REMOVED lines=16> */
.L_x_569:


//--------------------- .text._Z34rwkv7_state_clampw_backward_kernelIfLi64ELi16EEviiPT_S1_S1_S1_S1_S1_S1_PfS2_S2_S1_S1_S1_S1_S1_S1_ --------------------------
	.section	.text._Z34rwkv7_state_clampw_backward_kernelIfLi64ELi16EEviiPT_S1_S1_S1_S1_S1_S1_PfS2_S2_S1_S1_S1_S1_S1_S1_,"ax",@progbits
	.align	128
        .global         _Z34rwkv7_state_clampw_backward_kernelIfLi64ELi16EEviiPT_S1_S1_S1_S1_S1_S1_PfS2_S2_S1_S1_S1_S1_S1_S1_
        .type           _Z34rwkv7_state_clampw_backward_kernelIfLi64ELi16EEviiPT_S1_S1_S1_S1_S1_S1_PfS2_S2_S1_S1_S1_S1_S1_S1_,@function
        .size           _Z34rwkv7_state_clampw_backward_kernelIfLi64ELi16EEviiPT_S1_S1_S1_S1_S1_S1_PfS2_S2_S1_S1_S1_S1_S1_S1_,(.L_x_570 - _Z34rwkv7_state_clampw_backward_kernelIfLi64ELi16EEviiPT_S1_S1_S1_S1_S1_S1_PfS2_S2_S1_S1_S1_S1_S1_S1_)
        .other          _Z34rwkv7_state_clampw_backward_kernelIfLi64ELi16EEviiPT_S1_S1_S1_S1_S1_S1_PfS2_S2_S1_S1_S1_S1_S1_S1_,@"STO_CUDA_ENTRY STV_DEFAULT"
_Z34rwkv7_state_clampw_backward_kernelIfLi64ELi16EEviiPT_S1_S1_S1_S1_S1_S1_PfS2_S2_S1_S1_S1_S1_S1_S1_:
.text._Z34rwkv7_state_clampw_backward_kernelIfLi64ELi16EEviiPT_S1_S1_S1_S1_S1_S1_PfS2_S2_S1_S1_S1_S1_S1_S1_:
[----:B------:R-:W0:Y:S02]  /*0000*/  LDC R1, c[0x0][0x37c] ;  /* 0x0000df00ff017b82 */ /* 0x000e240000000800 */
[----:B0-----:R-:W-:Y:S01]  /*0010*/  IADD3 R1, PT, PT, R1, -0x110, RZ ;  /* 0xfffffef001017810 */ /* 0x001fe20007ffe0ff */
[----:B------:R-:W0:Y:S01]  /*0020*/  LDCU.64 UR6, c[0x0][0x380] ;  /* 0x00007000ff0677ac */ /* 0x000e220008000a00 */
[----:B------:R-:W1:Y:S01]  /*0030*/  S2R R4, SR_TID.X ;  /* 0x0000000000047919 */ /* 0x000e620000002100 */
[----:B------:R-:W-:Y:S01]  /*0040*/  HFMA2 R176, -RZ, RZ, 0, 0 ;  /* 0x00000000ffb07431 */ /* 0x000fe200000001ff */
[----:B------:R-:W-:Y:S02]  /*0050*/  CS2R R180, SRZ ;  /* 0x0000000000b47805 */ /* 0x000fe4000001ff00 */
[----:B------:R-:W-:Y:S01]  /*0060*/  MOV R179, RZ ;  /* 0x000000ff00b37202 */ /* 0x000fe20000000f00 */
        /* <DEDUP_REMOVED lines=64> */
[----:B------:R-:W0:Y:S01]  /*0470*/  S2R R3, SR_CTAID.X ;  /* 0x0000000000037919 */ /* 0x000e220000002500 */
[----:B------:R-:W1:Y:S01]  /*0480*/  S2UR UR5, SR_CTAID.Y ;  /* 0x00000000000579c3 */ /* 0x000e620000002600 */
[----:B------:R-:W-:Y:S01]  /*0490*/  UIADD3 UR4, UPT, UPT, UR6, -0x1, URZ ;  /* 0xffffffff06047890 */ /* 0x000fe2000fffe0ff */
[----:B------:R-:W-:Y:S01]  /*04a0*/  CS2R R176, SRZ ;  /* 0x0000000000b07805 */ /* 0x000fe2000001ff00 */
[----:B------:R3:W-:Y:S01]  /*04b0*/  STL [R1+0xa8], RZ ;  /* 0x0000a8ff01007387 */ /* 0x0007e20000100800 */
[----:B------:R-:W-:Y:S01]  /*04c0*/  USHF.L.U32 UR17, UR6, 0x8, URZ ;  /* 0x0000000806117899 */ /* 0x000fe200080006ff */
[----:B------:R-:W-:Y:S02]  /*04d0*/  CS2R R180, SRZ ;  /* 0x0000000000b47805 */ /* 0x000fe4000001ff00 */
[----:B------:R-:W-:Y:S01]  /*04e0*/  CS2R R178, SRZ ;  /* 0x0000000000b27805 */ /* 0x000fe2000001ff00 */
[----:B------:R3:W-:Y:S01]  /*04f0*/  STL [R1+0xb0], RZ ;  /* 0x0000b0ff01007387 */ /* 0x0007e20000100800 */
[----:B------:R-:W-:-:S02]  /*0500*/  CS2R R38, SRZ ;  /* 0x0000000000267805 */ /* 0x000fc4000001ff00 */
[----:B------:R-:W-:Y:S02]  /*0510*/  CS2R R190, SRZ ;  /* 0x0000000000be7805 */ /* 0x000fe4000001ff00 */
[----:B------:R-:W-:Y:S01]  /*0520*/  CS2R R188, SRZ ;  /* 0x0000000000bc7805 */ /* 0x000fe2000001ff00 */
[----:B------:R3:W-:Y:S01]  /*0530*/  STL [R1+0xb4], RZ ;  /* 0x0000b4ff01007387 */ /* 0x0007e20000100800 */
[----:B------:R-:W-:Y:S02]  /*0540*/  CS2R R184, SRZ ;  /* 0x0000000000b87805 */ /* 0x000fe4000001ff00 */
[----:B------:R-:W-:Y:S02]  /*0550*/  CS2R R186, SRZ ;  /* 0x0000000000ba7805 */ /* 0x000fe4000001ff00 */
[----:B------:R-:W-:Y:S01]  /*0560*/  MOV R182, RZ ;  /* 0x000000ff00b67202 */ /* 0x000fe20000000f00 */
[----:B------:R3:W-:Y:S01]  /*0570*/  STL [R1+0xc0], RZ ;  /* 0x0000c0ff01007387 */ /* 0x0007e20000100800 */
[----:B------:R-:W-:-:S02]  /*0580*/  CS2R R44, SRZ ;  /* 0x00000000002c7805 */ /* 0x000fc4000001ff00 */
[----:B------:R-:W-:Y:S02]  /*0590*/  MOV R34, RZ ;  /* 0x000000ff00227202 */ /* 0x000fe40000000f00 */
        /* <DEDUP_REMOVED lines=11> */
[----:B------:R-:W-:-:S02]  /*0650*/  MOV R102, RZ ;  /* 0x000000ff00667202 */ /* 0x000fc40000000f00 */
[----:B------:R-:W-:Y:S01]  /*0660*/  CS2R R160, SRZ ;  /* 0x0000000000a07805 */ /* 0x000fe2000001ff00 */
[----:B------:R3:W-:Y:S01]  /*0670*/  STL [R1+0xd4], RZ ;  /* 0x0000d4ff01007387 */ /* 0x0007e20000100800 */
[----:B0-----:R-:W-:Y:S01]  /*0680*/  IMAD R2, R2, UR6, R3 ;  /* 0x0000000602027c24 */ /* 0x001fe2000f8e0203 */
[----:B------:R-:W-:Y:S01]  /*0690*/  ULEA.HI UR4, UR4, UR6, URZ, 0x4 ;  /* 0x0000000604047291 */ /* 0x000fe2000f8f20ff */
[----:B------:R-:W0:Y:S01]  /*06a0*/  S2UR UR6, SR_CgaCtaId ;  /* 0x00000000000679c3 */ /* 0x000e220000008800 */
[----:B------:R3:W-:Y:S01]  /*06b0*/  STL [R1+0xf4], RZ ;  /* 0x0000f4ff01007387 */ /* 0x0007e20000100800 */
[----:B------:R-:W-:Y:S01]  /*06c0*/  LEA R3, R0, R4, 0x6 ;  /* 0x0000000400037211 */ /* 0x000fe200078e30ff */
[----:B------:R-:W-:Y:S01]  /*06d0*/  USHF.R.S32.HI UR4, URZ, 0x4, UR4 ;  /* 0x00000004ff047899 */ /* 0x000fe20008011404 */
[----:B------:R-:W-:Y:S01]  /*06e0*/  MOV R105, RZ ;  /* 0x000000ff00697202 */ /* 0x000fe20000000f00 */
[----:B------:R3:W-:Y:S01]  /*06f0*/  STL [R1+0xe4], RZ ;  /* 0x0000e4ff01007387 */ /* 0x0007e20000100800 */
[----:B------:R-:W-:-:S02]  /*0700*/  LEA R36, R2, R3, 0x6 ;  /* 0x0000000302247211 */ /* 0x000fc400078e30ff */
[----:B------:R-:W-:Y:S02]  /*0710*/  CS2R R2, SRZ ;  /* 0x0000000000027805 */ /* 0x000fe4000001ff00 */
[----:B------:R-:W-:Y:S01]  /*0720*/  CS2R R164, SRZ ;  /* 0x0000000000a47805 */ /* 0x000fe2000001ff00 */
[----:B------:R3:W-:Y:S01]  /*0730*/  STL [R1+0xec], RZ ;  /* 0x0000ecff01007387 */ /* 0x0007e20000100800 */
[----:B------:R-:W-:Y:S02]  /*0740*/  CS2R R166, SRZ ;  /* 0x0000000000a67805 */ /* 0x000fe4000001ff00 */
[----:B------:R-:W-:Y:S02]  /*0750*/  CS2R R192, SRZ ;  /* 0x0000000000c07805 */ /* 0x000fe4000001ff00 */
[----:B------:R-:W-:Y:S01]  /*0760*/  CS2R R194, SRZ ;  /* 0x0000000000c27805 */ /* 0x000fe2000001ff00 */
[----:B------:R3:W-:Y:S01]  /*0770*/  STL [R1+0xbc], RZ ;  /* 0x0000bcff01007387 */ /* 0x0007e20000100800 */
        /* <DEDUP_REMOVED lines=8> */
[----:B------:R-:W-:-:S02]  /*0800*/  CS2R R32, SRZ ;  /* 0x0000000000207805 */ /* 0x000fc4000001ff00 */
[----:B------:R-:W-:Y:S01]  /*0810*/  CS2R R250, SRZ ;  /* 0x0000000000fa7805 */ /* 0x000fe2000001ff00 */
[----:B0-----:R-:W-:Y:S01]  /*0820*/  ULEA UR5, UR6, UR5, 0x18 ;  /* 0x0000000506057291 */ /* 0x001fe2000f8ec0ff */
[----:B------:R3:W-:Y:S01]  /*0830*/  STL [R1+0x90], RZ ;  /* 0x000090ff01007387 */ /* 0x0007e20000100800 */
[----:B------:R-:W-:Y:S02]  /*0840*/  CS2R R142, SRZ ;  /* 0x00000000008e7805 */ /* 0x000fe4000001ff00 */
[----:B------:R-:W-:Y:S02]  /*0850*/  CS2R R140, SRZ ;  /* 0x00000000008c7805 */ /* 0x000fe4000001ff00 */
[----:B------:R-:W-:Y:S01]  /*0860*/  CS2R R106, SRZ ;  /* 0x00000000006a7805 */ /* 0x000fe2000001ff00 */
[----:B------:R3:W-:Y:S01]  /*0870*/  STL [R1+0xa4], RZ ;  /* 0x0000a4ff01007387 */ /* 0x0007e20000100800 */
[----:B------:R-:W-:Y:S02]  /*0880*/  LEA R0, R4, UR5, 0x2 ;  /* 0x0000000504007c11 */ /* 0x000fe4000f8e10ff */
        /* <DEDUP_REMOVED lines=43> */
[----:B------:R-:W0:Y:S03]  /*0b40*/  LDCU UR16, c[0x0][0x380] ;  /* 0x00007000ff1077ac */ /* 0x000e260008000800 */
[----:B------:R3:W-:Y:S01]  /*0b50*/  STL [R1+0x48], RZ ;  /* 0x000048ff01007387 */ /* 0x0007e20000100800 */
[----:B------:R-:W1:Y:S03]  /*0b60*/  LDCU.64 UR18, c[0x0][0x3c0] ;  /* 0x00007800ff1277ac */ /* 0x000e660008000a00 */
        /* <DEDUP_REMOVED lines=39> */
[----:B01----:R3:W-:Y:S02]  /*0de0*/  STL [R1+0x108], R0 ;  /* 0x0001080001007387 */ /* 0x0037e40000100800 */
.L_x_168:
[----:B------:R-:W0:Y:S01]  /*0df0*/  LDC.64 R4, c[0x0][0x390] ;  /* 0x0000e400ff047b82 */ /* 0x000e220000000a00 */
[----:B------:R-:W4:Y:S01]  /*0e00*/  LDL R7, [R1+0x108] ;  /* 0x0001080001077983 */ /* 0x000f220000100800 */
[----:B0-----:R-:W-:-:S05]  /*0e10*/  IMAD.WIDE R4, R36, 0x4, R4 ;  /* 0x0000000424047825 */ /* 0x001fca00078e0204 */
[----:B---3--:R0:W3:Y:S02]  /*0e20*/  LDG.E.CONSTANT R0, desc[UR14][R4.64] ;  /* 0x0000000e04007981 */ /* 0x0080e4000c1e9900 */
[----:B0-----:R-:W0:Y:S02]  /*0e30*/  LDC.64 R4, c[0x0][0x388] ;  /* 0x0000e200ff047b82 */ /* 0x001e240000000a00 */
[----:B0-----:R-:W-:-:S05]  /*0e40*/  IMAD.WIDE R4, R36, 0x4, R4 ;  /* 0x0000000424047825 */ /* 0x001fca00078e0204 */
[----:B------:R-:W4:Y:S01]  /*0e50*/  LDG.E.CONSTANT R183, desc[UR14][R4.64] ;  /* 0x0000000e04b77981 */ /* 0x000f22000c1e9900 */
[----:B------:R-:W-:Y:S01]  /*0e60*/  BSSY.RECONVERGENT B0, `(.L_x_161) ;  /* 0x0000016000007945 */ /* 0x000fe20003800200 */
[----:B------:R-:W-:Y:S01]  /*0e70*/  BAR.SYNC.DEFER_BLOCKING 0x0 ;  /* 0x0000000000007b1d */ /* 0x000fe20000010000 */
[----:B---3--:R-:W-:-:S05]  /*0e80*/  FMUL R0, R0, -1.4426950216293334961 ;  /* 0xbfb8aa3b00007820 */ /* 0x008fca0000400000 */
[----:B------:R-:W-:-:S13]  /*0e90*/  FSETP.GEU.AND P0, PT, R0, -126, PT ;  /* 0xc2fc00000000780b */ /* 0x000fda0003f0e000 */
[----:B------:R-:W-:-:S04]  /*0ea0*/  @!P0 FMUL R0, R0, 0.5 ;  /* 0x3f00000000008820 */ /* 0x000fc80000400000 */
[----:B------:R-:W0:Y:S02]  /*0eb0*/  MUFU.EX2 R6, R0 ;  /* 0x0000000000067308 */ /* 0x000e240000000800 */
[----:B0-----:R-:W-:Y:S01]  /*0ec0*/  @!P0 FMUL R6, R6, R6 ;  /* 0x0000000606068220 */ /* 0x001fe20000400000 */
[----:B----4-:R0:W-:Y:S03]  /*0ed0*/  STS [R7], R183 ;  /* 0x000000b707007388 */ /* 0x0101e60000000800 */
[----:B------:R-:W-:-:S05]  /*0ee0*/  FADD R8, R6, 1 ;  /* 0x3f80000006087421 */ /* 0x000fca0000000000 */
[----:B------:R-:W-:-:S04]  /*0ef0*/  IADD3 R6, PT, PT, R8, 0x1800000, RZ ;  /* 0x0180000008067810 */ /* 0x000fc80007ffe0ff */
[----:B------:R-:W-:-:S04]  /*0f00*/  LOP3.LUT R6, R6, 0x7f800000, RZ, 0xc0, !PT ;  /* 0x7f80000006067812 */ /* 0x000fc800078ec0ff */
[----:B------:R-:W-:-:S13]  /*0f10*/  ISETP.GT.U32.AND P0, PT, R6, 0x1ffffff, PT ;  /* 0x01ffffff0600780c */ /* 0x000fda0003f04070 */
[----:B0-----:R-:W-:Y:S05]  /*0f20*/  @P0 BRA `(.L_x_162) ;  /* 0x0000000000140947 */ /* 0x001fea0003800000 */
[----:B------:R-:W-:Y:S02]  /*0f30*/  MOV R0, R8 ;  /* 0x0000000800007202 */ /* 0x000fe40000000f00 */
[----:B------:R-:W-:-:S07]  /*0f40*/  MOV R12, 0xf60 ;  /* 0x00000f60000c7802 */ /* 0x000fce0000000f00 */
[----:B--2---:R-:W-:Y:S05]  /*0f50*/  CALL.REL.NOINC `($__internal_12_$__cuda_sm20_rcp_rn_f32_slowpath) ;  /* 0x0000006800507944 */ /* 0x004fea0003c00000 */
[----:B------:R-:W-:Y:S01]  /*0f60*/  MOV R103, R0 ;  /* 0x0000000000677202 */ /* 0x000fe20000000f00 */
[----:B------:R-:W-:Y:S06]  /*0f70*/  BRA `(.L_x_163) ;  /* 0x0000000000107947 */ /* 0x000fec0003800000 */
.L_x_162:
[----:B------:R-:W0:Y:S02]  /*0f80*/  MUFU.RCP R103, R8 ;  /* 0x0000000800677308 */ /* 0x000e240000001000 */
[----:B0-----:R-:W-:-:S04]  /*0f90*/  FFMA R0, R8, R103, -1 ;  /* 0xbf80000008007423 */ /* 0x001fc80000000067 */
[----:B------:R-:W-:-:S04]  /*0fa0*/  FADD.FTZ R0, -R0, -RZ ;  /* 0x800000ff00007221 */ /* 0x000fc80000010100 */
[----:B------:R-:W-:-:S07]  /*0fb0*/  FFMA R103, R103, R0, R103 ;  /* 0x0000000067677223 */ /* 0x000fce0000000067 */
.L_x_163:
[----:B------:R-:W-:Y:S05]  /*0fc0*/  BSYNC.RECONVERGENT B0 ;  /* 0x0000000000007941 */ /* 0x000fea0003800200 */
.L_x_161:
[----:B------:R-:W0:Y:S08]  /*0fd0*/  LDC.64 R4, c[0x0][0x398] ;  /* 0x0000e600ff047b82 */ /* 0x000e300000000a00 */
[----:B------:R-:W1:Y:S08]  /*0fe0*/  LDC.64 R10, c[0x0][0x3a0] ;  /* 0x0000e800ff0a7b82 */ /* 0x000e700000000a00 */
[----:B------:R-:W3:Y:S08]  /*0ff0*/  LDC.64 R12, c[0x0][0x3a8] ;  /* 0x0000ea00ff0c7b82 */ /* 0x000ef00000000a00 */
[----:B------:R-:W4:Y:S01]  /*1000*/  LDC.64 R8, c[0x0][0x3b0] ;  /* 0x0000ec00ff087b82 */ /* 0x000f220000000a00 */
[----:B0-----:R-:W-:-:S05]  /*1010*/  IMAD.WIDE R4, R36, 0x4, R4 ;  /* 0x0000000424047825 */ /* 0x001fca00078e0204 */
[----:B------:R0:W5:Y:S02]  /*1020*/  LDG.E.CONSTANT R101, desc[UR14][R4.64] ;  /* 0x0000000e04657981 */ /* 0x000164000c1e9900 */
[----:B------:R-:W2:Y:S08]  /*1030*/  LDC.64 R6, c[0x0][0x3b8] ;  /* 0x0000ee00ff067b82 */ /* 0x000eb00000000a00 */
[----:B------:R-:W0:Y:S01]  /*1040*/  LDC.64 R14, c[0x0][0x3c8] ;  /* 0x0000f200ff0e7b82 */ /* 0x000e220000000a00 */
[----:B-1----:R-:W-:-:S04]  /*1050*/  IMAD.WIDE R10, R36, 0x4, R10 ;  /* 0x00000004240a7825 */ /* 0x002fc800078e020a */
[C---:B---3--:R-:W-:Y:S02]  /*1060*/  IMAD.WIDE R12, R36.reuse, 0x4, R12 ;  /* 0x00000004240c7825 */ /* 0x048fe400078e020c */
[----:B------:R-:W3:Y:S02]  /*1070*/  LDG.E.CONSTANT R10, desc[UR14][R10.64] ;  /* 0x0000000e0a0a7981 */ /* 0x000ee4000c1e9900 */
[C---:B----4-:R-:W-:Y:S02]  /*1080*/  IMAD.WIDE R8, R36.reuse, 0x4, R8 ;  /* 0x0000000424087825 */ /* 0x050fe400078e0208 */
[----:B------:R-:W4:Y:S04]  /*1090*/  LDG.E.CONSTANT R35, desc[UR14][R12.64] ;  /* 0x0000000e0c237981 */ /* 0x000f28000c1e9900 */
[----:B------:R-:W4:Y:S01]  /*10a0*/  LDG.E.CONSTANT R47, desc[UR14][R8.64] ;  /* 0x0000000e082f7981 */ /* 0x000f22000c1e9900 */
[----:B--2---:R-:W-:-:S05]  /*10b0*/  IMAD.WIDE R6, R36, 0x4, R6 ;  /* 0x0000000424067825 */ /* 0x004fca00078e0206 */
[----:B------:R-:W2:Y:S01]  /*10c0*/  LDG.E.CONSTANT R104, desc[UR14][R6.64] ;  /* 0x0000000e06687981 */ /* 0x000ea2000c1e9900 */
[----:B0-----:R-:W-:-:S05]  /*10d0*/  IMAD.WIDE R4, R36, 0x4, R14 ;  /* 0x0000000424047825 */ /* 0x001fca00078e020e */
[----:B------:R0:W2:Y:S01]  /*10e0*/  LDG.E.CONSTANT R14, desc[UR14][R4.64] ;  /* 0x0000000e040e7981 */ /* 0x0000a2000c1e9900 */
[----:B------:R-:W-:-:S04]  /*10f0*/  FMUL R0, R103, -0.60653066635131835938 ;  /* 0xbf1b459867007820 */ /* 0x000fc80000400000 */
[----:B------:R-:W-:Y:S01]  /*1100*/  FMUL R0, R0, 1.4426950216293334961 ;  /* 0x3fb8aa3b00007820 */ /* 0x000fe20000400000 */
[----:B------:R-:W1:Y:S04]  /*1110*/  S2R R16, SR_TID.X ;  /* 0x0000000000107919 */ /* 0x000e680000002100 */
[----:B------:R-:W-:Y:S01]  /*1120*/  FSETP.GEU.AND P0, PT, R0, -126, PT ;  /* 0xc2fc00000000780b */ /* 0x000fe20003f0e000 */
[----:B------:R-:W0:Y:S01]  /*1130*/  S2UR UR13, SR_CgaCtaId ;  /* 0x00000000000d79c3 */ /* 0x000e220000008800 */
[----:B------:R-:W-:-:S11]  /*1140*/  UMOV UR12, 0x400 ;  /* 0x00000400000c7882 */ /* 0x000fd60000000000 */
[----:B------:R-:W-:-:S04]  /*1150*/  @!P0 FMUL R0, R0, 0.5 ;  /* 0x3f00000000008820 */ /* 0x000fc80000400000 */
[----:B------:R1:W1:Y:S01]  /*1160*/  MUFU.EX2 R37, R0 ;  /* 0x0000000000257308 */ /* 0x0002620000000800 */
[----:B------:R-:W-:Y:S02]  /*1170*/  UIADD3 UR5, UPT, UPT, UR12, 0x100, URZ ;  /* 0x000001000c057890 */ /* 0x000fe4000fffe0ff */
[----:B------:R-:W-:Y:S02]  /*1180*/  UIADD3 UR6, UPT, UPT, UR12, 0x200, URZ ;  /* 0x000002000c067890 */ /* 0x000fe4000fffe0ff */
[----:B------:R-:W-:Y:S02]  /*1190*/  UIADD3 UR7, UPT, UPT, UR12, 0x300, URZ ;  /* 0x000003000c077890 */ /* 0x000fe4000fffe0ff */
[----:B------:R-:W-:Y:S02]  /*11a0*/  UIADD3 UR8, UPT, UPT, UR12, 0x400, URZ ;  /* 0x000004000c087890 */ /* 0x000fe4000fffe0ff */
[----:B------:R-:W-:Y:S02]  /*11b0*/  UIADD3 UR9, UPT, UPT, UR12, 0x500, URZ ;  /* 0x000005000c097890 */ /* 0x000fe4000fffe0ff */
[----:B0-----:R-:W-:-:S02]  /*11c0*/  ULEA UR5, UR13, UR5, 0x18 ;  /* 0x000000050d057291 */ /* 0x001fc4000f8ec0ff */
[----:B------:R-:W-:Y:S02]  /*11d0*/  UIADD3 UR10, UPT, UPT, UR12, 0x600, URZ ;  /* 0x000006000c0a7890 */ /* 0x000fe4000fffe0ff */
[----:B------:R-:W-:Y:S02]  /*11e0*/  ULEA UR6, UR13, UR6, 0x18 ;  /* 0x000000060d067291 */ /* 0x000fe4000f8ec0ff */
[----:B------:R-:W-:Y:S02]  /*11f0*/  UIADD3 UR11, UPT, UPT, UR12, 0x700, URZ ;  /* 0x000007000c0b7890 */ /* 0x000fe4000fffe0ff */
[----:B------:R-:W-:Y:S02]  /*1200*/  ULEA UR7, UR13, UR7, 0x18 ;  /* 0x000000070d077291 */ /* 0x000fe4000f8ec0ff */
[----:B------:R-:W-:Y:S02]  /*1210*/  ULEA UR8, UR13, UR8, 0x18 ;  /* 0x000000080d087291 */ /* 0x000fe4000f8ec0ff */
[----:B------:R-:W-:Y:S01]  /*1220*/  ULEA UR9, UR13, UR9, 0x18 ;  /* 0x000000090d097291 */ /* 0x000fe2000f8ec0ff */
[C---:B-1----:R-:W-:Y:S01]  /*1230*/  LEA R0, R16.reuse, UR5, 0x2 ;  /* 0x0000000510007c11 */ /* 0x042fe2000f8e10ff */
        /* <DEDUP_REMOVED lines=12> */
[----:B-----5:R0:W-:Y:S04]  /*1300*/  STS [R4], R101 ;  /* 0x0000006504007388 */ /* 0x0201e80000000800 */
[----:B---3--:R0:W-:Y:S04]  /*1310*/  STS [R5], R10 ;  /* 0x0000000a05007388 */ /* 0x0081e80000000800 */
[----:B----4-:R0:W-:Y:S04]  /*1320*/  STS [R6], R35 ;  /* 0x0000002306007388 */ /* 0x0101e80000000800 */
[----:B------:R0:W-:Y:S04]  /*1330*/  STS [R8], R47 ;  /* 0x0000002f08007388 */ /* 0x0001e80000000800 */
[----:B--2---:R0:W-:Y:S04]  /*1340*/  STS [R7], R104 ;  /* 0x0000006807007388 */ /* 0x0041e80000000800 */
[----:B------:R0:W-:Y:S01]  /*1350*/  STS [R9], R14 ;  /* 0x0000000e09007388 */ /* 0x0001e20000000800 */
        /* <DEDUP_REMOVED lines=33> */
.L_x_164:
[----:B-1---5:R-:W-:Y:S01]  /*1570*/  FFMA R0, R16, R72, RZ ;  /* 0x0000004810007223 */ /* 0x022fe200000000ff */
[----:B------:R-:W1:Y:S01]  /*1580*/  LDS.128 R152, [UR12+0x630] ;  /* 0x0006300cff987984 */ /* 0x000e620008000c00 */
[----:B------:R-:W-:Y:S02]  /*1590*/  BSSY.RECONVERGENT B0, `(.L_x_165) ;  /* 0x000005b000007945 */ /* 0x000fe40003800200 */
[----:B0-----:R-:W-:Y:S01]  /*15a0*/  FFMA R5, R73, R17, R0 ;  /* 0x0000001149057223 */ /* 0x001fe20000000000 */
[----:B------:R-:W0:Y:S03]  /*15b0*/  LDS.128 R120, [UR12+0x640] ;  /* 0x0006400cff787984 */ /* 0x000e260008000c00 */
[----:B------:R-:W-:Y:S01]  /*15c0*/  FFMA R0, R74, R18, R5 ;  /* 0x000000124a007223 */ /* 0x000fe20000000005 */
[----:B------:R-:W4:Y:S03]  /*15d0*/  LDS.128 R28, [UR12+0x650] ;  /* 0x0006500cff1c7984 */ /* 0x000f260008000c00 */
[----:B------:R-:W-:Y:S01]  /*15e0*/  FFMA R5, R75, R19, R0 ;  /* 0x000000134b057223 */ /* 0x000fe20000000000 */
[----:B------:R-:W-:Y:S03]  /*15f0*/  LDS.128 R20, [UR12+0x670] ;  /* 0x0006700cff147984 */ /* 0x000fe60008000c00 */
[----:B--2---:R-:W-:Y:S01]  /*1600*/  FFMA R0, R168, R96, R5 ;  /* 0x00000060a8007223 */ /* 0x004fe20000000005 */
[----:B------:R-:W-:Y:S03]  /*1610*/  LDS.128 R124, [UR12+0x690] ;  /* 0x0006900cff7c7984 */ /* 0x000fe60008000c00 */
[----:B------:R-:W-:Y:S01]  /*1620*/  FFMA R5, R97, R169, R0 ;  /* 0x000000a961057223 */ /* 0x000fe20000000000 */
[----:B------:R-:W-:Y:S03]  /*1630*/  LDS.128 R24, [UR12+0x6a0] ;  /* 0x0006a00cff187984 */ /* 0x000fe60008000c00 */
[----:B------:R-:W-:Y:S01]  /*1640*/  FFMA R0, R98, R170, R5 ;  /* 0x000000aa62007223 */ /* 0x000fe20000000005 */
[----:B------:R-:W-:Y:S03]  /*1650*/  LDS.128 R40, [UR12+0x6b0] ;  /* 0x0006b00cff287984 */ /* 0x000fe60008000c00 */
        /* <DEDUP_REMOVED lines=9> */
[----:B-1----:R-:W-:Y:S02]  /*16f0*/  FFMA R0, R152, R108, R5 ;  /* 0x0000006c98007223 */ /* 0x002fe40000000005 */
[----:B------:R-:W1:Y:S02]  /*1700*/  LDS.128 R4, [UR12+0x660] ;  /* 0x0006600cff047984 */ /* 0x000e640008000c00 */
[----:B------:R-:W-:-:S04]  /*1710*/  FFMA R9, R109, R153, R0 ;  /* 0x000000996d097223 */ /* 0x000fc80000000000 */
[----:B------:R-:W-:-:S04]  /*1720*/  FFMA R0, R110, R154, R9 ;  /* 0x0000009a6e007223 */ /* 0x000fc80000000009 */
[----:B------:R-:W-:-:S04]  /*1730*/  FFMA R9, R111, R155, R0 ;  /* 0x0000009b6f097223 */ /* 0x000fc80000000000 */
[----:B0-----:R-:W-:-:S04]  /*1740*/  FFMA R0, R120, R84, R9 ;  /* 0x0000005478007223 */ /* 0x001fc80000000009 */
[----:B------:R-:W-:-:S04]  /*1750*/  FFMA R9, R85, R121, R0 ;  /* 0x0000007955097223 */ /* 0x000fc80000000000 */
[----:B------:R-:W-:-:S04]  /*1760*/  FFMA R0, R86, R122, R9 ;  /* 0x0000007a56007223 */ /* 0x000fc80000000009 */
[----:B------:R-:W-:-:S04]  /*1770*/  FFMA R9, R87, R123, R0 ;  /* 0x0000007b57097223 */ /* 0x000fc80000000000 */
[----:B----4-:R-:W-:Y:S02]  /*1780*/  FFMA R0, R28, R116, R9 ;  /* 0x000000741c007223 */ /* 0x010fe40000000009 */
[----:B------:R-:W0:Y:S02]  /*1790*/  LDS.128 R8, [UR12+0x680] ;  /* 0x0006800cff087984 */ /* 0x000e240008000c00 */
[----:B------:R-:W-:-:S04]  /*17a0*/  FFMA R13, R117, R29, R0 ;  /* 0x0000001d750d7223 */ /* 0x000fc80000000000 */
        /* <DEDUP_REMOVED lines=19> */
[----:B------:R-:W0:Y:S02]  /*18e0*/  LDC.64 R12, c[0x0][0x3d8] ;  /* 0x0000f600ff0c7b82 */ /* 0x000e240000000a00 */
[----:B------:R-:W-:-:S04]  /*18f0*/  FFMA R0, R77, R25, R0 ;  /* 0x000000194d007223 */ /* 0x000fc80000000000 */
[----:B------:R-:W-:-:S04]  /*1900*/  FFMA R0, R78, R26, R0 ;  /* 0x0000001a4e007223 */ /* 0x000fc80000000000 */
[----:B------:R-:W-:-:S04]  /*1910*/  FFMA R0, R79, R27, R0 ;  /* 0x0000001b4f007223 */ /* 0x000fc80000000000 */
[----:B------:R-:W-:-:S04]  /*1920*/  FFMA R0, R40, R92, R0 ;  /* 0x0000005c28007223 */ /* 0x000fc80000000000 */
[----:B------:R-:W-:-:S04]  /*1930*/  FFMA R0, R93, R41, R0 ;  /* 0x000000295d007223 */ /* 0x000fc80000000000 */
[----:B------:R-:W-:Y:S01]  /*1940*/  FFMA R0, R94, R42, R0 ;  /* 0x0000002a5e007223 */ /* 0x000fe20000000000 */
[----:B0-----:R-:W-:-:S04]  /*1950*/  IMAD.WIDE R12, R36, 0x4, R12 ;  /* 0x00000004240c7825 */ /* 0x001fc800078e020c */
        /* <DEDUP_REMOVED lines=17> */
[----:B------:R0:W-:Y:S02]  /*1a70*/  STG.E desc[UR14][R12.64], R0 ;  /* 0x000000000c007986 */ /* 0x0001e4000c10190e */
[----:B0-----:R-:W-:-:S04]  /*1a80*/  IADD3 R0, PT, PT, R37, 0x1800000, RZ ;  /* 0x0180000025007810 */ /* 0x001fc80007ffe0ff */
[----:B------:R-:W-:-:S04]  /*1a90*/  LOP3.LUT R0, R0, 0x7f800000, RZ, 0xc0, !PT ;  /* 0x7f80000000007812 */ /* 0x000fc800078ec0ff */
[----:B------:R-:W-:-:S13]  /*1aa0*/  ISETP.GT.U32.AND P0, PT, R0, 0x1ffffff, PT ;  /* 0x01ffffff0000780c */ /* 0x000fda0003f04070 */
[----:B------:R-:W-:Y:S05]  /*1ab0*/  @P0 BRA `(.L_x_166) ;  /* 0x0000000000100947 */ /* 0x000fea0003800000 */
[----:B------:R-:W-:Y:S02]  /*1ac0*/  MOV R0, R37 ;  /* 0x0000002500007202 */ /* 0x000fe40000000f00 */
[----:B------:R-:W-:-:S07]  /*1ad0*/  MOV R12, 0x1af0 ;  /* 0x00001af0000c7802 */ /* 0x000fce0000000f00 */
[----:B------:R-:W-:Y:S05]  /*1ae0*/  CALL.REL.NOINC `($__internal_12_$__cuda_sm20_rcp_rn_f32_slowpath) ;  /* 0x0000005c006c7944 */ /* 0x000fea0003c00000 */
[----:B------:R-:W-:Y:S05]  /*1af0*/  BRA `(.L_x_167) ;  /* 0x0000000000107947 */ /* 0x000fea0003800000 */
.L_x_166:
[----:B------:R-:W0:Y:S02]  /*1b00*/  MUFU.RCP R0, R37 ;  /* 0x0000002500007308 */ /* 0x000e240000001000 */
[----:B0-----:R-:W-:-:S04]  /*1b10*/  FFMA R12, R37, R0, -1 ;  /* 0xbf800000250c7423 */ /* 0x001fc80000000000 */
[----:B------:R-:W-:-:S04]  /*1b20*/  FADD.FTZ R12, -R12, -RZ ;  /* 0x800000ff0c0c7221 */ /* 0x000fc80000010100 */
[----:B------:R-:W-:-:S07]  /*1b30*/  FFMA R0, R0, R12, R0 ;  /* 0x0000000c00007223 */ /* 0x000fce0000000000 */
.L_x_167:
[----:B------:R-:W-:Y:S05]  /*1b40*/  BSYNC.RECONVERGENT B0 ;  /* 0x0000000000007941 */ /* 0x000fea0003800200 */
.L_x_165:
[----:B------:R-:W2:Y:S04]  /*1b50*/  LDL.LU R203, [R1+0x14] ;  /* 0x0000140001cb7983 */ /* 0x000ea80000300800 */
[----:B------:R-:W3:Y:S04]  /*1b60*/  LDL.LU R15, [R1+0x10] ;  /* 0x00001000010f7983 */ /* 0x000ee80000300800 */
[----:B------:R-:W4:Y:S04]  /*1b70*/  LDL.LU R14, [R1+0xc] ;  /* 0x00000c00010e7983 */ /* 0x000f280000300800 */
[----:B------:R-:W5:Y:S04]  /*1b80*/  LDL.LU R202, [R1+0x4] ;  /* 0x0000040001ca7983 */ /* 0x000f680000300800 */
[----:B------:R-:W5:Y:S04]  /*1b90*/  LDL.LU R13, [R1+0x8] ;  /* 0x00000800010d7983 */ /* 0x000f680000300800 */
[----:B------:R-:W5:Y:S01]  /*1ba0*/  LDL.LU R12, [R1] ;  /* 0x00000000010c7983 */ /* 0x000f620000300800 */
        /* <DEDUP_REMOVED lines=23> */
[----:B------:R-:W0:Y:S04]  /*1d20*/  LDS.128 R4, [UR7+0x300] ;  /* 0x00030007ff047984 */ /* 0x000e280008000c00 */
[----:B------:R-:W1:Y:S01]  /*1d30*/  LDS.128 R124, [UR7+0x310] ;  /* 0x00031007ff7c7984 */ /* 0x000e620008000c00 */
        /* <DEDUP_REMOVED lines=27> */
[----:B------:R-:W5:Y:S01]  /*1ef0*/  LDL.LU R250, [R1+0x30] ;  /* 0x0000300001fa7983 */ /* 0x000f620000300800 */
[----:B0-----:R-:W-:Y:S01]  /*1f00*/  FFMA R172, -R101, R4, R72 ;  /* 0x0000000465ac7223 */ /* 0x001fe20000000148 */
[C---:B------:R-:W-:Y:S01]  /*1f10*/  FFMA R24, R183.reuse, R43, R175 ;  /* 0x0000002bb7187223 */ /* 0x040fe200000000af */
[----:B------:R-:W-:Y:S01]  /*1f20*/  FFMA R43, R183, R151, R182 ;  /* 0x00000097b72b7223 */ /* 0x000fe200000000b6 */
[----:B-1----:R-:W-:Y:S01]  /*1f30*/  FFMA R98, -R101, R126, R98 ;  /* 0x0000007e65627223 */ /* 0x002fe20000000162 */
[C---:B------:R-:W-:Y:S01]  /*1f40*/  FFMA R164, R183.reuse, R22, R164 ;  /* 0x00000016b7a47223 */ /* 0x040fe200000000a4 */
[C---:B------:R-:W-:Y:S01]  /*1f50*/  FFMA R22, R183.reuse, R149, R188 ;  /* 0x00000095b7167223 */ /* 0x040fe200000000bc */
[C---:B------:R-:W-:Y:S01]  /*1f60*/  FFMA R31, R183.reuse, R31, R196 ;  /* 0x0000001fb71f7223 */ /* 0x040fe200000000c4 */
[C---:B------:R-:W-:Y:S01]  /*1f70*/  FFMA R45, R183.reuse, R148, R45 ;  /* 0x00000094b72d7223 */ /* 0x040fe2000000002d */
[C---:B--2---:R-:W-:Y:S01]  /*1f80*/  FFMA R16, R183.reuse, R16, R203 ;  /* 0x00000010b7107223 */ /* 0x044fe200000000cb */
[C---:B---3--:R-:W-:Y:S01]  /*1f90*/  FFMA R15, R183.reuse, R168, R15 ;  /* 0x000000a8b70f7223 */ /* 0x048fe2000000000f */
[----:B------:R-:W-:-:S02]  /*1fa0*/  FFMA R168, R183, R8, R194 ;  /* 0x00000008b7a87223 */ /* 0x000fc400000000c2 */
[----:B------:R-:W0:Y:S01]  /*1fb0*/  LDS.128 R8, [UR7+0x700] ;  /* 0x00070007ff087984 */ /* 0x000e220008000c00 */
[C---:B----4-:R-:W-:Y:S01]  /*1fc0*/  FFMA R14, R183.reuse, R144, R14 ;  /* 0x00000090b70e7223 */ /* 0x050fe2000000000e */
[C---:B-----5:R-:W-:Y:S01]  /*1fd0*/  FFMA R145, R183.reuse, R145, R202 ;  /* 0x00000091b7917223 */ /* 0x060fe200000000ca */
[C---:B------:R-:W-:Y:S01]  /*1fe0*/  FFMA R144, R183.reuse, R146, R13 ;  /* 0x00000092b7907223 */ /* 0x040fe2000000000d */
[C---:B------:R-:W-:Y:S01]  /*1ff0*/  FFMA R146, R183.reuse, R154, R251 ;  /* 0x0000009ab7927223 */ /* 0x040fe200000000fb */
[C---:B------:R-:W-:Y:S01]  /*2000*/  FFMA R154, R183.reuse, R122, R199 ;  /* 0x0000007ab79a7223 */ /* 0x040fe200000000c7 */
[----:B------:R-:W-:Y:S01]  /*2010*/  FFMA R100, R4, R16, RZ ;  /* 0x0000001004647223 */ /* 0x000fe200000000ff */
[C---:B------:R-:W-:Y:S01]  /*2020*/  FFMA R13, R183.reuse, R152, R12 ;  /* 0x00000098b70d7223 */ /* 0x040fe2000000000c */
[----:B------:R-:W-:Y:S01]  /*2030*/  FFMA R152, R183, R120, R201 ;  /* 0x00000078b7987223 */ /* 0x000fe200000000c9 */
[----:B------:R-:W2:Y:S04]  /*2040*/  LDL.LU R251, [R1+0x20] ;  /* 0x0000200001fb7983 */ /* 0x000ea80000300800 */
[----:B------:R-:W1:Y:S01]  /*2050*/  LDS.128 R120, [UR7+0xf0] ;  /* 0x0000f007ff787984 */ /* 0x000e620008000c00 */
[----:B------:R-:W-:Y:S01]  /*2060*/  FFMA R105, R107, R5, R100 ;  /* 0x000000056b697223 */ /* 0x000fe20000000064 */
[C---:B------:R-:W-:Y:S01]  /*2070*/  FFMA R12, R183.reuse, R28, R197 ;  /* 0x0000001cb70c7223 */ /* 0x040fe200000000c5 */
[C---:B------:R-:W-:Y:S01]  /*2080*/  FFMA R28, R183.reuse, R41, R173 ;  /* 0x00000029b71c7223 */ /* 0x040fe200000000ad */
[----:B------:R-:W-:Y:S01]  /*2090*/  FFMA R41, R183, R137, R190 ;  /* 0x00000089b7297223 */ /* 0x000fe200000000be */
[----:B------:R-:W-:Y:S01]  /*20a0*/  FFMA R102, R106, R6, R105 ;  /* 0x000000066a667223 */ /* 0x000fe20000000069 */
[----:B------:R-:W3:Y:S01]  /*20b0*/  LDS.128 R136, [UR7+0x720] ;  /* 0x00072007ff887984 */ /* 0x000ee20008000c00 */
[----:B------:R-:W-:-:S02]  /*20c0*/  FFMA R100, -R101, R5, R73 ;  /* 0x0000000565647223 */ /* 0x000fc40000000149 */
[-C--:B------:R-:W-:Y:S01]  /*20d0*/  FFMA R5, R33, R7.reuse, R102 ;  /* 0x0000000721057223 */ /* 0x080fe20000000066 */
[C---:B------:R-:W-:Y:S01]  /*20e0*/  FFMA R102, -R101.reuse, R7, R75 ;  /* 0x0000000765667223 */ /* 0x040fe2000000014b */
[----:B------:R-:W4:Y:S02]  /*20f0*/  LDL.LU R201, [R1+0x3c] ;  /* 0x00003c0001c97983 */ /* 0x000f240000300800 */
[----:B------:R-:W-:Y:S01]  /*2100*/  FFMA R75, R124, R15, R5 ;  /* 0x0000000f7c4b7223 */ /* 0x000fe20000000005 */
[----:B0-----:R-:W-:Y:S01]  /*2110*/  FFMA R72, R8, R16, RZ ;  /* 0x0000001008487223 */ /* 0x001fe200000000ff */
[----:B------:R-:W-:Y:S01]  /*2120*/  FFMA R105, -R101, R6, R74 ;  /* 0x0000000665697223 */ /* 0x000fe2000000014a */
[-C--:B------:R-:W-:Y:S01]  /*2130*/  FFMA R151, -R47, R9.reuse, R100 ;  /* 0x000000092f977223 */ /* 0x080fe20000000164 */
[----:B------:R-:W0:Y:S01]  /*2140*/  LDS.128 R4, [UR7+0x330] ;  /* 0x00033007ff047984 */ /* 0x000e220008000c00 */
[----:B------:R-:W-:Y:S01]  /*2150*/  FFMA R73, R107, R9, R72 ;  /* 0x000000096b497223 */ /* 0x000fe20000000048 */
[----:B------:R-:W-:Y:S01]  /*2160*/  FFMA R72, R142, R125, R75 ;  /* 0x0000007d8e487223 */ /* 0x000fe2000000004b */
[C---:B-1----:R-:W-:Y:S01]  /*2170*/  FFMA R179, R104.reuse, R120, R179 ;  /* 0x0000007868b37223 */ /* 0x042fe200000000b3 */
[----:B------:R-:W-:Y:S01]  /*2180*/  FFMA R176, R104, R123, R176 ;  /* 0x0000007b68b07223 */ /* 0x000fe200000000b0 */
[----:B------:R-:W-:Y:S01]  /*2190*/  FFMA R120, R106, R10, R73 ;  /* 0x0000000a6a787223 */ /* 0x000fe20000000049 */
[----:B------:R-:W-:Y:S01]  /*21a0*/  FFMA R123, R141, R126, R72 ;  /* 0x0000007e8d7b7223 */ /* 0x000fe20000000048 */
[----:B------:R-:W-:Y:S01]  /*21b0*/  FFMA R180, R104, R121, R180 ;  /* 0x0000007968b47223 */ /* 0x000fe200000000b4 */
[----:B------:R-:W1:Y:S01]  /*21c0*/  LDS.128 R72, [UR7+0x730] ;  /* 0x00073007ff487984 */ /* 0x000e620008000c00 */
[C---:B------:R-:W-:Y:S01]  /*21d0*/  FFMA R121, -R101.reuse, R124, R96 ;  /* 0x0000007c65797223 */ /* 0x040fe20000000160 */
[----:B------:R-:W-:Y:S01]  /*21e0*/  FFMA R96, -R101, R125, R97 ;  /* 0x0000007d65607223 */ /* 0x000fe20000000161 */
[----:B------:R-:W-:Y:S01]  /*21f0*/  FFMA R97, R33, R11, R120 ;  /* 0x0000000b21617223 */ /* 0x000fe20000000078 */
[----:B------:R-:W5:Y:S03]  /*2200*/  LDL.LU R198, [R1+0x4c] ;  /* 0x00004c0001c67983 */ /* 0x000f660000300800 */
[----:B------:R-:W-:Y:S01]  /*2210*/  FFMA R97, R128, R15, R97 ;  /* 0x0000000f80617223 */ /* 0x000fe20000000061 */
[-C--:B------:R-:W-:Y:S01]  /*2220*/  FFMA R126, -R101, R127.reuse, R99 ;  /* 0x0000007f657e7223 */ /* 0x080fe20000000163 */
[----:B------:R-:W-:Y:S01]  /*2230*/  FFMA R123, R140, R127, R123 ;  /* 0x0000007f8c7b7223 */ /* 0x000fe2000000007b */
[C---:B------:R-:W-:Y:S01]  /*2240*/  FFMA R150, -R47.reuse, R10, R105 ;  /* 0x0000000a2f967223 */ /* 0x040fe20000000169 */
[-C--:B------:R-:W-:Y:S01]  /*2250*/  FFMA R100, R142, R129.reuse, R97 ;  /* 0x000000818e647223 */ /* 0x080fe20000000061 */
[----:B------:R-:W-:Y:S01]  /*2260*/  FFMA R129, -R47, R129, R96 ;  /* 0x000000812f817223 */ /* 0x000fe20000000160 */
[----:B------:R-:W4:Y:S02]  /*2270*/  LDL.LU R199, [R1+0x5c] ;  /* 0x00005c0001c77983 */ /* 0x000f240000300800 */
[----:B------:R-:W-:Y:S01]  /*2280*/  FFMA R97, R141, R130, R100 ;  /* 0x000000828d617223 */ /* 0x000fe20000000064 */
[----:B------:R-:W-:Y:S01]  /*2290*/  FFMA R96, R132, R14, R123 ;  /* 0x0000000e84607223 */ /* 0x000fe2000000007b */
[C---:B------:R-:W-:Y:S01]  /*22a0*/  FFMA R126, -R47.reuse, R131, R126 ;  /* 0x000000832f7e7223 */ /* 0x040fe2000000017e */
[----:B------:R-:W-:Y:S01]  /*22b0*/  FFMA R149, -R47, R11, R102 ;  /* 0x0000000b2f957223 */ /* 0x000fe20000000166 */
[----:B------:R-:W-:Y:S01]  /*22c0*/  FFMA R131, R140, R131, R97 ;  /* 0x000000838c837223 */ /* 0x000fe20000000061 */
[-C--:B------:R-:W-:Y:S01]  /*22d0*/  FFMA R105, R145, R133.reuse, R96 ;  /* 0x0000008591697223 */ /* 0x080fe20000000060 */
[C---:B------:R-:W-:Y:S01]  /*22e0*/  FFMA R132, -R101.reuse, R132, R112 ;  /* 0x0000008465847223 */ /* 0x040fe20000000170 */
[----:B------:R-:W5:Y:S01]  /*22f0*/  LDL.LU R200, [R1+0x64] ;  /* 0x0000640001c87983 */ /* 0x000f620000300800 */
[----:B---3--:R-:W-:Y:S01]  /*2300*/  FFMA R112, R136, R14, R131 ;  /* 0x0000000e88707223 */ /* 0x008fe20000000083 */
[----:B------:R-:W-:Y:S01]  /*2310*/  FFMA R120, R144, R134, R105 ;  /* 0x0000008690787223 */ /* 0x000fe20000000069 */
[C---:B------:R-:W-:Y:S01]  /*2320*/  FFMA R100, -R101.reuse, R133, R113 ;  /* 0x0000008565647223 */ /* 0x040fe20000000171 */
[----:B------:R-:W-:Y:S01]  /*2330*/  FFMA R102, -R101, R135, R115 ;  /* 0x0000008765667223 */ /* 0x000fe20000000173 */
[----:B------:R-:W-:Y:S01]  /*2340*/  FFMA R105, R145, R137, R112 ;  /* 0x0000008991697223 */ /* 0x000fe20000000070 */
[----:B------:R-:W3:Y:S01]  /*2350*/  LDL.LU R197, [R1+0x98] ;  /* 0x0000980001c57983 */ /* 0x000ee20000300800 */
[----:B------:R-:W-:-:S02]  /*2360*/  FFMA R135, R143, R135, R120 ;  /* 0x000000878f877223 */ /* 0x000fc40000000078 */
[----:B------:R-:W-:Y:S01]  /*2370*/  FFMA R120, R144, R138, R105 ;  /* 0x0000008a90787223 */ /* 0x000fe20000000069 */
[----:B------:R-:W2:Y:S01]  /*2380*/  LDL.LU R196, [R1+0x7c] ;  /* 0x00007c0001c47983 */ /* 0x000ea20000300800 */
[----:B------:R-:W-:Y:S01]  /*2390*/  FFMA R137, -R47, R137, R100 ;  /* 0x000000892f897223 */ /* 0x000fe20000000164 */
[----:B------:R-:W-:Y:S02]  /*23a0*/  FFMA R134, -R101, R134, R114 ;  /* 0x0000008665867223 */ /* 0x000fe40000000172 */
[----:B------:R-:W4:Y:S01]  /*23b0*/  LDL.LU R195, [R1+0x88] ;  /* 0x0000880001c37983 */ /* 0x000f220000300800 */
[-C--:B------:R-:W-:Y:S01]  /*23c0*/  FFMA R100, -R47, R139.reuse, R102 ;  /* 0x0000008b2f647223 */ /* 0x080fe20000000166 */
[----:B------:R-:W-:Y:S02]  /*23d0*/  FFMA R139, R143, R139, R120 ;  /* 0x0000008b8f8b7223 */ /* 0x000fe40000000078 */
[----:B------:R-:W5:Y:S01]  /*23e0*/  LDL.LU R194, [R1+0x94] ;  /* 0x0000940001c27983 */ /* 0x000f620000300800 */
[----:B------:R-:W-:-:S03]  /*23f0*/  FFMA R181, R104, R122, R181 ;  /* 0x0000007a68b57223 */ /* 0x000fc600000000b5 */
[----:B------:R-:W3:Y:S01]  /*2400*/  LDL.LU R191, [R1+0xcc] ;  /* 0x0000cc0001bf7983 */ /* 0x000ee20000300800 */
[----:B0-----:R-:W-:-:S03]  /*2410*/  FFMA R122, R4, R13, R135 ;  /* 0x0000000d047a7223 */ /* 0x001fc60000000087 */
[----:B------:R-:W2:Y:S01]  /*2420*/  LDL.LU R192, [R1+0xdc] ;  /* 0x0000dc0001c07983 */ /* 0x000ea20000300800 */
[----:B------:R-:W-:-:S03]  /*2430*/  FFMA R138, -R47, R138, R134 ;  /* 0x0000008a2f8a7223 */ /* 0x000fc60000000186 */
[----:B------:R-:W4:Y:S01]  /*2440*/  LDL.LU R193, [R1+0xe8] ;  /* 0x0000e80001c17983 */ /* 0x000f220000300800 */
[----:B------:R-:W-:-:S03]  /*2450*/  FFMA R102, -R101, R4, R108 ;  /* 0x0000000465667223 */ /* 0x000fc6000000016c */
[----:B------:R-:W5:Y:S01]  /*2460*/  LDL.LU R175, [R1+0xf0] ;  /* 0x0000f00001af7983 */ /* 0x000f620000300800 */
[----:B-1----:R-:W-:-:S03]  /*2470*/  FFMA R4, R72, R13, R139 ;  /* 0x0000000d48047223 */ /* 0x002fc6000000008b */
[----:B------:R-:W3:Y:S04]  /*2480*/  LDL.LU R133, [R1+0xf8] ;  /* 0x0000f80001857983 */ /* 0x000ee80000300800 */
[----:B------:R-:W2:Y:S04]  /*2490*/  LDL.LU R135, [R1+0xfc] ;  /* 0x0000fc0001877983 */ /* 0x000ea80000300800 */
[----:B------:R-:W4:Y:S04]  /*24a0*/  LDL.LU R134, [R1+0x100] ;  /* 0x0001000001867983 */ /* 0x000f280000300800 */
[----:B------:R-:W5:Y:S01]  /*24b0*/  LDL.LU R139, [R1+0x104] ;  /* 0x00010400018b7983 */ /* 0x000f620000300800 */
[----:B------:R-:W-:-:S03]  /*24c0*/  FFMA R172, -R47, R8, R172 ;  /* 0x000000082fac7223 */ /* 0x000fc600000001ac */
[----:B------:R-:W0:Y:S01]  /*24d0*/  LDS.128 R8, [UR7+0x340] ;  /* 0x00034007ff087984 */ /* 0x000e220008000c00 */
[----:B------:R-:W-:-:S03]  /*24e0*/  FFMA R130, -R47, R130, R98 ;  /* 0x000000822f827223 */ /* 0x000fc60000000162 */
[----:B------:R-:W1:Y:S04]  /*24f0*/  LDS.128 R96, [UR7+0x740] ;  /* 0x00074007ff607984 */ /* 0x000e680008000c00 */
[----:B------:R-:W1:Y:S01]  /*2500*/  LDS.128 R112, [UR7+0x350] ;  /* 0x00035007ff707984 */ /* 0x000e620008000c00 */
[----:B------:R-:W-:Y:S01]  /*2510*/  FFMA R148, -R47, R128, R121 ;  /* 0x000000802f947223 */ /* 0x000fe20000000179 */
[-C--:B------:R-:W-:Y:S02]  /*2520*/  FFMA R105, R147, R5.reuse, R122 ;  /* 0x0000000593697223 */ /* 0x080fe4000000007a */
[----:B------:R-:W1:Y:S02]  /*2530*/  LDS.128 R120, [UR7+0x750] ;  /* 0x00075007ff787984 */ /* 0x000e640008000c00 */
[-C--:B------:R-:W-:Y:S01]  /*2540*/  FFMA R105, R146, R6.reuse, R105 ;  /* 0x0000000692697223 */ /* 0x080fe20000000069 */
[C---:B------:R-:W-:Y:S01]  /*2550*/  FFMA R124, -R101.reuse, R6, R110 ;  /* 0x00000006657c7223 */ /* 0x040fe2000000016e */
[C---:B------:R-:W-:Y:S01]  /*2560*/  FFMA R108, -R101.reuse, R5, R109 ;  /* 0x00000005656c7223 */ /* 0x040fe2000000016d */
[-C--:B------:R-:W-:Y:S01]  /*2570*/  FFMA R110, -R101, R7.reuse, R111 ;  /* 0x00000007656e7223 */ /* 0x080fe2000000016f */
[----:B------:R-:W-:Y:S01]  /*2580*/  FFMA R111, R32, R7, R105 ;  /* 0x00000007206f7223 */ /* 0x000fe20000000069 */
[----:B------:R-:W-:-:S02]  /*2590*/  FFMA R109, R147, R73, R4 ;  /* 0x00000049936d7223 */ /* 0x000fc40000000004 */
[----:B------:R-:W1:Y:S01]  /*25a0*/  LDS.128 R4, [UR7+0x360] ;  /* 0x00036007ff047984 */ /* 0x000e620008000c00 */
[C---:B------:R-:W-:Y:S01]  /*25b0*/  FFMA R102, -R47.reuse, R72, R102 ;  /* 0x000000482f667223 */ /* 0x040fe20000000166 */
[-C--:B------:R-:W-:Y:S01]  /*25c0*/  FFMA R109, R146, R74.reuse, R109 ;  /* 0x0000004a926d7223 */ /* 0x080fe2000000006d */
[C---:B------:R-:W-:Y:S01]  /*25d0*/  FFMA R105, -R47.reuse, R73, R108 ;  /* 0x000000492f697223 */ /* 0x040fe2000000016c */
[C---:B------:R-:W-:Y:S01]  /*25e0*/  FFMA R124, -R47.reuse, R74, R124 ;  /* 0x0000004a2f7c7223 */ /* 0x040fe2000000017c */
[CC--:B------:R-:W-:Y:S01]  /*25f0*/  FFMA R125, -R47.reuse, R75.reuse, R110 ;  /* 0x0000004b2f7d7223 */ /* 0x0c0fe2000000016e */
[----:B------:R-:W-:Y:S01]  /*2600*/  FFMA R109, R32, R75, R109 ;  /* 0x0000004b206d7223 */ /* 0x000fe2000000006d */
[----:B------:R-:W-:Y:S01]  /*2610*/  FFMA R136, -R47, R136, R132 ;  /* 0x000000882f887223 */ /* 0x000fe20000000184 */
[----:B0-----:R-:W-:Y:S01]  /*2620*/  FFMA R72, R8, R152, R111 ;  /* 0x0000009808487223 */ /* 0x001fe2000000006f */
[----:B------:R-:W-:-:S03]  /*2630*/  FFMA R84, -R101, R8, R84 ;  /* 0x0000000865547223 */ /* 0x000fc60000000154 */
[-C--:B------:R-:W-:Y:S02]  /*2640*/  FFMA R111, R155, R9.reuse, R72 ;  /* 0x000000099b6f7223 */ /* 0x080fe40000000048 */
[----:B------:R-:W0:Y:S01]  /*2650*/  LDS.128 R72, [UR7+0x760] ;  /* 0x00076007ff487984 */ /* 0x000e220008000c00 */
[----:B-1----:R-:W-:Y:S01]  /*2660*/  FFMA R8, R96, R152, R109 ;  /* 0x0000009860087223 */ /* 0x002fe2000000006d */
[CC--:B------:R-:W-:Y:S01]  /*2670*/  FFMA R108, R154.reuse, R10.reuse, R111 ;  /* 0x0000000a9a6c7223 */ /* 0x0c0fe2000000006f */
[C---:B------:R-:W-:Y:S01]  /*2680*/  FFMA R128, -R101.reuse, R9, R85 ;  /* 0x0000000965807223 */ /* 0x040fe20000000155 */
[----:B------:R-:W-:Y:S01]  /*2690*/  FFMA R132, -R101, R11, R87 ;  /* 0x0000000b65847223 */ /* 0x000fe20000000157 */
[----:B------:R-:W-:Y:S01]  /*26a0*/  FFMA R85, R155, R97, R8 ;  /* 0x000000619b557223 */ /* 0x000fe20000000008 */
[----:B------:R-:W-:Y:S01]  /*26b0*/  FFMA R87, R153, R11, R108 ;  /* 0x0000000b99577223 */ /* 0x000fe2000000006c */
[----:B------:R-:W-:Y:S01]  /*26c0*/  FFMA R131, -R101, R10, R86 ;  /* 0x0000000a65837223 */ /* 0x000fe20000000156 */
[C---:B------:R-:W-:Y:S01]  /*26d0*/  FFMA R127, -R47.reuse, R96, R84 ;  /* 0x000000602f7f7223 */ /* 0x040fe20000000154 */
[----:B------:R-:W1:Y:S01]  /*26e0*/  LDS.128 R8, [UR7+0x370] ;  /* 0x00037007ff087984 */ /* 0x000e620008000c00 */
[----:B------:R-:W-:Y:S01]  /*26f0*/  FFMA R84, R154, R98, R85 ;  /* 0x000000629a547223 */ /* 0x000fe20000000055 */
[----:B------:R-:W-:Y:S01]  /*2700*/  FFMA R86, R112, R12, R87 ;  /* 0x0000000c70567223 */ /* 0x000fe20000000057 */
[C---:B------:R-:W-:Y:S01]  /*2710*/  FFMA R128, -R47.reuse, R97, R128 ;  /* 0x000000612f807223 */ /* 0x040fe20000000180 */
[-C--:B------:R-:W-:Y:S01]  /*2720*/  FFMA R132, -R47, R99.reuse, R132 ;  /* 0x000000632f847223 */ /* 0x080fe20000000184 */
[----:B------:R-:W-:Y:S01]  /*2730*/  FFMA R99, R153, R99, R84 ;  /* 0x0000006399637223 */ /* 0x000fe20000000054 */
[----:B------:R-:W-:-:S02]  /*2740*/  FFMA R97, R157, R113, R86 ;  /* 0x000000719d617223 */ /* 0x000fc40000000056 */
[----:B------:R-:W1:Y:S01]  /*2750*/  LDS.128 R84, [UR7+0x770] ;  /* 0x00077007ff547984 */ /* 0x000e620008000c00 */
[----:B------:R-:W-:Y:S01]  /*2760*/  FFMA R131, -R47, R98, R131 ;  /* 0x000000622f837223 */ /* 0x000fe20000000183 */
[----:B------:R-:W-:Y:S01]  /*2770*/  FFMA R98, R156, R114, R97 ;  /* 0x000000729c627223 */ /* 0x000fe20000000061 */
[----:B------:R-:W-:Y:S01]  /*2780*/  FFMA R96, R120, R12, R99 ;  /* 0x0000000c78607223 */ /* 0x000fe20000000063 */
[C---:B------:R-:W-:Y:S01]  /*2790*/  FFMA R108, -R101.reuse, R113, R117 ;  /* 0x00000071656c7223 */ /* 0x040fe20000000175 */
[-C--:B------:R-:W-:Y:S01]  /*27a0*/  FFMA R110, -R101, R115.reuse, R119 ;  /* 0x00000073656e7223 */ /* 0x080fe20000000177 */
[----:B------:R-:W-:Y:S01]  /*27b0*/  FFMA R115, R31, R115, R98 ;  /* 0x000000731f737223 */ /* 0x000fe20000000062 */
[-C--:B------:R-:W-:Y:S01]  /*27c0*/  FFMA R109, R157, R121.reuse, R96 ;  /* 0x000000799d6d7223 */ /* 0x080fe20000000060 */
[----:B------:R-:W-:Y:S01]  /*27d0*/  FFMA R112, -R101, R112, R116 ;  /* 0x0000007065707223 */ /* 0x000fe20000000174 */
[----:B------:R-:W1:Y:S01]  /*27e0*/  LDS.128 R96, [UR7+0x380] ;  /* 0x00038007ff607984 */ /* 0x000e620008000c00 */
[C---:B------:R-:W-:Y:S01]  /*27f0*/  FFMA R121, -R47.reuse, R121, R108 ;  /* 0x000000792f797223 */ /* 0x040fe2000000016c */
[----:B------:R-:W-:Y:S01]  /*2800*/  FFMA R108, R156, R122, R109 ;  /* 0x0000007a9c6c7223 */ /* 0x000fe2000000006d */
[----:B------:R-:W-:Y:S01]  /*2810*/  FFMA R115, R4, R46, R115 ;  /* 0x0000002e04737223 */ /* 0x000fe20000000073 */
[C---:B------:R-:W-:Y:S01]  /*2820*/  FFMA R120, -R47.reuse, R120, R112 ;  /* 0x000000782f787223 */ /* 0x040fe20000000170 */
[-C--:B------:R-:W-:Y:S01]  /*2830*/  FFMA R112, -R47, R123.reuse, R110 ;  /* 0x0000007b2f707223 */ /* 0x080fe2000000016e */
[----:B------:R-:W-:Y:S01]  /*2840*/  FFMA R123, R31, R123, R108 ;  /* 0x0000007b1f7b7223 */ /* 0x000fe2000000006c */
[-C--:B------:R-:W-:Y:S01]  /*2850*/  FFMA R115, R160, R5.reuse, R115 ;  /* 0x00000005a0737223 */ /* 0x080fe20000000073 */
[----:B------:R-:W1:Y:S03]  /*2860*/  LDS.128 R108, [UR7+0x780] ;  /* 0x00078007ff6c7984 */ /* 0x000e660008000c00 */
[----:B------:R-:W-:Y:S01]  /*2870*/  FFMA R115, R158, R6, R115 ;  /* 0x000000069e737223 */ /* 0x000fe20000000073 */
[C---:B------:R-:W-:Y:S01]  /*2880*/  FFMA R202, -R101.reuse, R4, R68 ;  /* 0x0000000465ca7223 */ /* 0x040fe20000000144 */
[----:B0-----:R-:W-:Y:S01]  /*2890*/  FFMA R123, R72, R46, R123 ;  /* 0x0000002e487b7223 */ /* 0x001fe2000000007b */
[C---:B------:R-:W-:Y:S01]  /*28a0*/  FFMA R204, -R101.reuse, R6, R70 ;  /* 0x0000000665cc7223 */ /* 0x040fe20000000146 */
[C---:B------:R-:W-:Y:S01]  /*28b0*/  FFMA R68, -R101.reuse, R5, R69 ;  /* 0x0000000565447223 */ /* 0x040fe20000000145 */
[-C--:B------:R-:W-:Y:S01]  /*28c0*/  FFMA R70, -R101, R7.reuse, R71 ;  /* 0x0000000765467223 */ /* 0x080fe20000000147 */
[----:B------:R-:W-:Y:S01]  /*28d0*/  FFMA R115, R30, R7, R115 ;  /* 0x000000071e737223 */ /* 0x000fe20000000073 */
[-C--:B------:R-:W-:Y:S01]  /*28e0*/  FFMA R123, R160, R73.reuse, R123 ;  /* 0x00000049a07b7223 */ /* 0x080fe2000000007b */
[----:B------:R-:W0:Y:S03]  /*28f0*/  LDS.128 R4, [UR7+0x390] ;  /* 0x00039007ff047984 */ /* 0x000e260008000c00 */
[----:B------:R-:W-:Y:S01]  /*2900*/  FFMA R123, R158, R74, R123 ;  /* 0x0000004a9e7b7223 */ /* 0x000fe2000000007b */
[----:B-1----:R-:W-:Y:S01]  /*2910*/  FFMA R115, R8, R162, R115 ;  /* 0x000000a208737223 */ /* 0x002fe20000000073 */
[C---:B------:R-:W-:Y:S01]  /*2920*/  FFMA R203, -R47.reuse, R73, R68 ;  /* 0x000000492fcb7223 */ /* 0x040fe20000000144 */
[-C--:B------:R-:W-:Y:S01]  /*2930*/  FFMA R205, -R47, R75.reuse, R70 ;  /* 0x0000004b2fcd7223 */ /* 0x080fe20000000146 */
[----:B------:R-:W-:Y:S01]  /*2940*/  FFMA R123, R30, R75, R123 ;  /* 0x0000004b1e7b7223 */ /* 0x000fe2000000007b */
[-C--:B------:R-:W-:Y:S01]  /*2950*/  FFMA R115, R166, R9.reuse, R115 ;  /* 0x00000009a6737223 */ /* 0x080fe20000000073 */
[----:B------:R-:W1:Y:S01]  /*2960*/  LDS.128 R68, [UR7+0x790] ;  /* 0x00079007ff447984 */ /* 0x000e620008000c00 */
[----:B------:R-:W-:Y:S01]  /*2970*/  FFMA R210, -R101, R8, R64 ;  /* 0x0000000865d27223 */ /* 0x000fe20000000140 */
[----:B------:R-:W-:Y:S01]  /*2980*/  FFMA R202, -R47, R72, R202 ;  /* 0x000000482fca7223 */ /* 0x000fe200000001ca */
[C---:B------:R-:W-:Y:S01]  /*2990*/  FFMA R8, -R101.reuse, R9, R65 ;  /* 0x0000000965087223 */ /* 0x040fe20000000141 */
[----:B------:R-:W-:Y:S01]  /*29a0*/  FFMA R72, R164, R10, R115 ;  /* 0x0000000aa4487223 */ /* 0x000fe20000000073 */
[----:B------:R-:W-:Y:S01]  /*29b0*/  FFMA R123, R84, R162, R123 ;  /* 0x000000a2547b7223 */ /* 0x000fe2000000007b */
[C---:B------:R-:W-:Y:S01]  /*29c0*/  FFMA R212, -R101.reuse, R10, R66 ;  /* 0x0000000a65d47223 */ /* 0x040fe20000000142 */
[-C--:B------:R-:W-:Y:S01]  /*29d0*/  FFMA R64, -R101, R11.reuse, R67 ;  /* 0x0000000b65407223 */ /* 0x080fe20000000143 */
[----:B------:R-:W-:Y:S01]  /*29e0*/  FFMA R65, R163, R11, R72 ;  /* 0x0000000ba3417223 */ /* 0x000fe20000000048 */
[-C--:B------:R-:W-:Y:S01]  /*29f0*/  FFMA R123, R166, R85.reuse, R123 ;  /* 0x00000055a67b7223 */ /* 0x080fe2000000007b */
[----:B------:R-:W-:-:S02]  /*2a00*/  FFMA R211, -R47, R85, R8 ;  /* 0x000000552fd37223 */ /* 0x000fc40000000108 */
[----:B------:R-:W1:Y:S01]  /*2a10*/  LDS.128 R8, [UR7+0x3a0] ;  /* 0x0003a007ff087984 */ /* 0x000e620008000c00 */
[----:B------:R-:W-:Y:S01]  /*2a20*/  FFMA R66, R164, R86, R123 ;  /* 0x00000056a4427223 */ /* 0x000fe2000000007b */
[----:B------:R-:W-:Y:S01]  /*2a30*/  FFMA R72, R96, R168, R65 ;  /* 0x000000a860487223 */ /* 0x000fe20000000041 */
[-C--:B------:R-:W-:Y:S02]  /*2a40*/  FFMA R213, -R47, R87.reuse, R64 ;  /* 0x000000572fd57223 */ /* 0x080fe40000000140 */
[----:B------:R-:W-:Y:S02]  /*2a50*/  FFMA R87, R163, R87, R66 ;  /* 0x00000057a3577223 */ /* 0x000fe40000000042 */
[----:B------:R-:W1:Y:S01]  /*2a60*/  LDS.128 R64, [UR7+0x7a0] ;  /* 0x0007a007ff407984 */ /* 0x000e620008000c00 */
[-C--:B------:R-:W-:Y:S01]  /*2a70*/  FFMA R73, R171, R97.reuse, R72 ;  /* 0x00000061ab497223 */ /* 0x080fe20000000048 */
[----:B------:R-:W-:Y:S01]  /*2a80*/  FFMA R210, -R47, R84, R210 ;  /* 0x000000542fd27223 */ /* 0x000fe200000001d2 */
[----:B------:R-:W-:Y:S01]  /*2a90*/  FFMA R218, -R101, R96, R60 ;  /* 0x0000006065da7223 */ /* 0x000fe2000000013c */
[----:B------:R-:W-:Y:S01]  /*2aa0*/  FFMA R60, R108, R168, R87 ;  /* 0x000000a86c3c7223 */ /* 0x000fe20000000057 */
[C---:B------:R-:W-:Y:S01]  /*2ab0*/  FFMA R84, R170.reuse, R98, R73 ;  /* 0x00000062aa547223 */ /* 0x040fe20000000049 */
[----:B------:R-:W-:Y:S01]  /*2ac0*/  FFMA R204, -R47, R74, R204 ;  /* 0x0000004a2fcc7223 */ /* 0x000fe200000001cc */
[C---:B------:R-:W-:Y:S01]  /*2ad0*/  FFMA R72, -R101.reuse, R97, R61 ;  /* 0x0000006165487223 */ /* 0x040fe2000000013d */
[-C--:B------:R-:W-:Y:S01]  /*2ae0*/  FFMA R74, -R101, R99.reuse, R63 ;  /* 0x00000063654a7223 */ /* 0x080fe2000000013f */
[----:B------:R-:W-:Y:S01]  /*2af0*/  FFMA R99, R169, R99, R84 ;  /* 0x00000063a9637223 */ /* 0x000fe20000000054 */
[-C--:B------:R-:W-:Y:S01]  /*2b00*/  FFMA R73, R171, R109.reuse, R60 ;  /* 0x0000006dab497223 */ /* 0x080fe2000000003c */
[----:B------:R-:W-:Y:S01]  /*2b10*/  FFMA R220, -R101, R98, R62 ;  /* 0x0000006265dc7223 */ /* 0x000fe2000000013e */
[C---:B------:R-:W-:Y:S01]  /*2b20*/  FFMA R219, -R47.reuse, R109, R72 ;  /* 0x0000006d2fdb7223 */ /* 0x040fe20000000148 */
[----:B------:R-:W1:Y:S01]  /*2b30*/  LDS.128 R60, [UR7+0x3b0] ;  /* 0x0003b007ff3c7984 */ /* 0x000e620008000c00 */
[----:B------:R-:W-:Y:S01]  /*2b40*/  FFMA R72, R170, R110, R73 ;  /* 0x0000006eaa487223 */ /* 0x000fe20000000049 */
[----:B0-----:R-:W-:Y:S01]  /*2b50*/  FFMA R84, R4, R167, R99 ;  /* 0x000000a704547223 */ /* 0x001fe20000000063 */
[----:B------:R-:W-:-:S02]  /*2b60*/  FFMA R221, -R47, R111, R74 ;  /* 0x0000006f2fdd7223 */ /* 0x000fc4000000014a */
[----:B------:R-:W-:Y:S01]  /*2b70*/  FFMA R111, R169, R111, R72 ;  /* 0x0000006fa96f7223 */ /* 0x000fe20000000048 */
[----:B------:R-:W-:Y:S01]  /*2b80*/  FFMA R84, R165, R5, R84 ;  /* 0x00000005a5547223 */ /* 0x000fe20000000054 */
[----:B------:R-:W0:Y:S01]  /*2b90*/  LDS.128 R72, [UR7+0x7b0] ;  /* 0x0007b007ff487984 */ /* 0x000e220008000c00 */
[----:B------:R-:W-:Y:S02]  /*2ba0*/  FFMA R212, -R47, R86, R212 ;  /* 0x000000562fd47223 */ /* 0x000fe400000001d4 */
[----:B------:R-:W-:Y:S01]  /*2bb0*/  FFMA R86, R161, R6, R84 ;  /* 0x00000006a1567223 */ /* 0x000fe20000000054 */
[----:B-1----:R-:W-:Y:S01]  /*2bc0*/  FFMA R84, R68, R167, R111 ;  /* 0x000000a744547223 */ /* 0x002fe2000000006f */
[C---:B------:R-:W-:Y:S01]  /*2bd0*/  FFMA R226, -R101.reuse, R4, R88 ;  /* 0x0000000465e27223 */ /* 0x040fe20000000158 */
[C---:B------:R-:W-:Y:S01]  /*2be0*/  FFMA R228, -R101.reuse, R6, R90 ;  /* 0x0000000665e47223 */ /* 0x040fe2000000015a */
[C---:B------:R-:W-:Y:S01]  /*2bf0*/  FFMA R4, -R101.reuse, R5, R89 ;  /* 0x0000000565047223 */ /* 0x040fe20000000159 */
[-C--:B------:R-:W-:Y:S01]  /*2c00*/  FFMA R6, -R101, R7.reuse, R91 ;  /* 0x0000000765067223 */ /* 0x080fe2000000015b */
[----:B------:R-:W-:Y:S01]  /*2c10*/  FFMA R7, R159, R7, R86 ;  /* 0x000000079f077223 */ /* 0x000fe20000000056 */
[-C--:B------:R-:W-:Y:S01]  /*2c20*/  FFMA R88, R165, R69.reuse, R84 ;  /* 0x00000045a5587223 */ /* 0x080fe20000000054 */
[----:B------:R-:W-:Y:S01]  /*2c30*/  FFMA R227, -R47, R69, R4 ;  /* 0x000000452fe37223 */ /* 0x000fe20000000104 */
[----:B------:R-:W1:Y:S01]  /*2c40*/  LDS.128 R84, [UR7+0x3c0] ;  /* 0x0003c007ff547984 */ /* 0x000e620008000c00 */
[----:B------:R-:W-:Y:S01]  /*2c50*/  FFMA R4, R8, R3, R7 ;  /* 0x0000000308047223 */ /* 0x000fe20000000007 */
[----:B------:R-:W-:Y:S01]  /*2c60*/  FFMA R88, R161, R70, R88 ;  /* 0x00000046a1587223 */ /* 0x000fe20000000058 */
[----:B------:R-:W-:Y:S01]  /*2c70*/  FFMA R234, -R101, R8, R76 ;  /* 0x0000000865ea7223 */ /* 0x000fe2000000014c */
[----:B------:R-:W-:Y:S01]  /*2c80*/  FFMA R229, -R47, R71, R6 ;  /* 0x000000472fe57223 */ /* 0x000fe20000000106 */
[----:B------:R-:W-:Y:S01]  /*2c90*/  FFMA R8, -R101, R9, R77 ;  /* 0x0000000965087223 */ /* 0x000fe2000000014d */
[----:B------:R-:W-:Y:S01]  /*2ca0*/  FFMA R71, R159, R71, R88 ;  /* 0x000000479f477223 */ /* 0x000fe20000000058 */
[----:B------:R-:W-:Y:S01]  /*2cb0*/  FFMA R9, R29, R9, R4 ;  /* 0x000000091d097223 */ /* 0x000fe20000000004 */
[-C--:B------:R-:W-:Y:S01]  /*2cc0*/  FFMA R236, -R101, R10.reuse, R78 ;  /* 0x0000000a65ec7223 */ /* 0x080fe2000000014e */
[----:B------:R-:W1:Y:S01]  /*2cd0*/  LDS.128 R4, [UR7+0x7c0] ;  /* 0x0007c007ff047984 */ /* 0x000e620008000c00 */
[----:B------:R-:W-:Y:S01]  /*2ce0*/  FFMA R76, R64, R3, R71 ;  /* 0x00000003404c7223 */ /* 0x000fe20000000047 */
[C---:B------:R-:W-:Y:S01]  /*2cf0*/  FFMA R78, R26.reuse, R10, R9 ;  /* 0x0000000a1a4e7223 */ /* 0x040fe20000000009 */
[C---:B------:R-:W-:Y:S01]  /*2d00*/  FFMA R226, -R47.reuse, R68, R226 ;  /* 0x000000442fe27223 */ /* 0x040fe200000001e2 */
[----:B------:R-:W-:Y:S01]  /*2d10*/  FFMA R228, -R47, R70, R228 ;  /* 0x000000462fe47223 */ /* 0x000fe200000001e4 */
[----:B------:R-:W-:Y:S01]  /*2d20*/  FFMA R9, R29, R65, R76 ;  /* 0x000000411d097223 */ /* 0x000fe2000000004c */
[----:B------:R-:W-:Y:S01]  /*2d30*/  FFMA R10, -R101, R11, R79 ;  /* 0x0000000b650a7223 */ /* 0x000fe2000000014f */
[----:B------:R-:W-:Y:S01]  /*2d40*/  FFMA R235, -R47, R65, R8 ;  /* 0x000000412feb7223 */ /* 0x000fe20000000108 */
[----:B------:R-:W1:Y:S01]  /*2d50*/  LDS.128 R68, [UR7+0x3d0] ;  /* 0x0003d007ff447984 */ /* 0x000e620008000c00 */
[----:B------:R-:W-:Y:S01]  /*2d60*/  FFMA R11, R27, R11, R78 ;  /* 0x0000000b1b0b7223 */ /* 0x000fe2000000004e */
[----:B------:R-:W-:Y:S01]  /*2d70*/  FFMA R8, R26, R66, R9 ;  /* 0x000000421a087223 */ /* 0x000fe20000000009 */
[CC--:B------:R-:W-:Y:S01]  /*2d80*/  FFMA R237, -R47.reuse, R67.reuse, R10 ;  /* 0x000000432fed7223 */ /* 0x0c0fe2000000010a */
[----:B------:R-:W-:Y:S01]  /*2d90*/  FFMA R234, -R47, R64, R234 ;  /* 0x000000402fea7223 */ /* 0x000fe200000001ea */
[----:B------:R-:W-:Y:S01]  /*2da0*/  FFMA R65, R60, R40, R11 ;  /* 0x000000283c417223 */ /* 0x000fe2000000000b */
[----:B------:R-:W-:Y:S01]  /*2db0*/  FFMA R67, R27, R67, R8 ;  /* 0x000000431b437223 */ /* 0x000fe20000000008 */
[----:B------:R-:W-:Y:S01]  /*2dc0*/  FFMA R242, -R101, R60, R92 ;  /* 0x0000003c65f27223 */ /* 0x000fe2000000015c */
[----:B------:R-:W1:Y:S01]  /*2dd0*/  LDS.128 R8, [UR7+0x7d0] ;  /* 0x0007d007ff087984 */ /* 0x000e620008000c00 */
[----:B------:R-:W-:Y:S01]  /*2de0*/  FFMA R64, R28, R61, R65 ;  /* 0x0000003d1c407223 */ /* 0x000fe20000000041 */
[----:B0-----:R-:W-:Y:S01]  /*2df0*/  FFMA R77, R72, R40, R67 ;  /* 0x00000028484d7223 */ /* 0x001fe20000000043 */
[----:B------:R-:W-:-:S02]  /*2e00*/  FFMA R236, -R47, R66, R236 ;  /* 0x000000422fec7223 */ /* 0x000fc400000001ec */
[-C--:B------:R-:W-:Y:S01]  /*2e10*/  FFMA R79, R23, R62.reuse, R64 ;  /* 0x0000003e174f7223 */ /* 0x080fe20000000040 */
[C---:B------:R-:W-:Y:S01]  /*2e20*/  FFMA R60, -R101.reuse, R61, R93 ;  /* 0x0000003d653c7223 */ /* 0x040fe2000000015d */
[----:B------:R-:W-:Y:S01]  /*2e30*/  FFMA R61, -R101, R62, R94 ;  /* 0x0000003e653d7223 */ /* 0x000fe2000000015e */
[----:B------:R-:W0:Y:S01]  /*2e40*/  LDS.128 R64, [UR7+0x3e0] ;  /* 0x0003e007ff407984 */ /* 0x000e220008000c00 */
[----:B------:R-:W-:Y:S01]  /*2e50*/  FFMA R79, R24, R63, R79 ;  /* 0x0000003f184f7223 */ /* 0x000fe2000000004f */
[-C--:B------:R-:W-:Y:S01]  /*2e60*/  FFMA R76, R28, R73.reuse, R77 ;  /* 0x000000491c4c7223 */ /* 0x080fe2000000004d */
[C---:B------:R-:W-:Y:S01]  /*2e70*/  FFMA R243, -R47.reuse, R73, R60 ;  /* 0x000000492ff37223 */ /* 0x040fe2000000013c */
[----:B------:R-:W-:Y:S01]  /*2e80*/  FFMA R244, -R47, R74, R61 ;  /* 0x0000004a2ff47223 */ /* 0x000fe2000000013d */
[----:B------:R-:W-:Y:S01]  /*2e90*/  FFMA R114, -R101, R114, R118 ;  /* 0x0000007265727223 */ /* 0x000fe20000000176 */
[----:B------:R-:W-:Y:S01]  /*2ea0*/  FFMA R61, R23, R74, R76 ;  /* 0x0000004a173d7223 */ /* 0x000fe2000000004c */
[----:B-1----:R-:W-:Y:S01]  /*2eb0*/  FFMA R60, R84, R2, R79 ;  /* 0x00000002543c7223 */ /* 0x002fe2000000004f */
[C---:B------:R-:W-:Y:S01]  /*2ec0*/  FFMA R246, -R101.reuse, R84, R80 ;  /* 0x0000005465f67223 */ /* 0x040fe20000000150 */
[----:B------:R-:W1:Y:S01]  /*2ed0*/  LDS.128 R76, [UR7+0x7e0] ;  /* 0x0007e007ff4c7984 */ /* 0x000e620008000c00 */
[----:B------:R-:W-:Y:S01]  /*2ee0*/  FFMA R62, -R101, R63, R95 ;  /* 0x0000003f653e7223 */ /* 0x000fe2000000015f */
[----:B------:R-:W-:Y:S01]  /*2ef0*/  FFMA R63, R24, R75, R61 ;  /* 0x0000004b183f7223 */ /* 0x000fe2000000003d */
[----:B------:R-:W-:Y:S01]  /*2f00*/  FFMA R61, R25, R85, R60 ;  /* 0x00000055193d7223 */ /* 0x000fe2000000003c */
[C---:B------:R-:W-:Y:S01]  /*2f10*/  FFMA R218, -R47.reuse, R108, R218 ;  /* 0x0000006c2fda7223 */ /* 0x040fe200000001da */
[C---:B------:R-:W-:Y:S01]  /*2f20*/  FFMA R245, -R47.reuse, R75, R62 ;  /* 0x0000004b2ff57223 */ /* 0x040fe2000000013e */
[C---:B------:R-:W-:Y:S01]  /*2f30*/  FFMA R220, -R47.reuse, R110, R220 ;  /* 0x0000006e2fdc7223 */ /* 0x040fe200000001dc */
[----:B------:R-:W-:Y:S01]  /*2f40*/  FFMA R62, R4, R2, R63 ;  /* 0x00000002043e7223 */ /* 0x000fe2000000003f */
[----:B------:R-:W-:Y:S01]  /*2f50*/  FFMA R242, -R47, R72, R242 ;  /* 0x000000482ff27223 */ /* 0x000fe200000001f2 */
[CC--:B------:R-:W-:Y:S01]  /*2f60*/  FFMA R84, R34.reuse, R86.reuse, R61 ;  /* 0x0000005622547223 */ /* 0x0c0fe2000000003d */
[----:B------:R-:W1:Y:S01]  /*2f70*/  LDS.128 R72, [UR7+0x3f0] ;  /* 0x0003f007ff487984 */ /* 0x000e620008000c00 */
[C---:B------:R-:W-:Y:S01]  /*2f80*/  FFMA R60, -R101.reuse, R85, R81 ;  /* 0x00000055653c7223 */ /* 0x040fe20000000151 */
[----:B------:R-:W-:Y:S01]  /*2f90*/  FFMA R61, -R101, R86, R82 ;  /* 0x00000056653d7223 */ /* 0x000fe20000000152 */
[----:B------:R-:W-:Y:S01]  /*2fa0*/  FFMA R63, R25, R5, R62 ;  /* 0x00000005193f7223 */ /* 0x000fe2000000003e */
[-C--:B------:R-:W-:Y:S01]  /*2fb0*/  FFMA R80, -R101, R87.reuse, R83 ;  /* 0x0000005765507223 */ /* 0x080fe20000000153 */
[----:B------:R-:W-:Y:S01]  /*2fc0*/  FFMA R87, R19, R87, R84 ;  /* 0x0000005713577223 */ /* 0x000fe20000000054 */
[CC--:B------:R-:W-:Y:S01]  /*2fd0*/  FFMA R248, -R47.reuse, R6.reuse, R61 ;  /* 0x000000062ff87223 */ /* 0x0c0fe2000000013d */
[C---:B------:R-:W-:Y:S01]  /*2fe0*/  FFMA R247, -R47.reuse, R5, R60 ;  /* 0x000000052ff77223 */ /* 0x040fe2000000013c */
[----:B------:R-:W-:Y:S01]  /*2ff0*/  FFMA R6, R34, R6, R63 ;  /* 0x0000000622067223 */ /* 0x000fe2000000003f */
[----:B------:R-:W-:Y:S01]  /*3000*/  FFMA R87, R68, R45, R87 ;  /* 0x0000002d44577223 */ /* 0x000fe20000000057 */
[----:B------:R-:W1:Y:S01]  /*3010*/  LDS.128 R60, [UR7+0x7f0] ;  /* 0x0007f007ff3c7984 */ /* 0x000e620008000c00 */
[-C--:B------:R-:W-:Y:S01]  /*3020*/  FFMA R249, -R47, R7.reuse, R80 ;  /* 0x000000072ff97223 */ /* 0x080fe20000000150 */
[----:B------:R-:W-:Y:S01]  /*3030*/  FFMA R7, R19, R7, R6 ;  /* 0x0000000713077223 */ /* 0x000fe20000000006 */
[----:B------:R-:W-:Y:S01]  /*3040*/  FFMA R87, R22, R69, R87 ;  /* 0x0000004516577223 */ /* 0x000fe20000000057 */
[----:B------:R-:W-:Y:S01]  /*3050*/  FFMA R252, -R101, R68, R56 ;  /* 0x0000004465fc7223 */ /* 0x000fe20000000138 */
[----:B------:R-:W-:Y:S01]  /*3060*/  FFMA R246, -R47, R4, R246 ;  /* 0x000000042ff67223 */ /* 0x000fe200000001f6 */
[----:B------:R-:W-:Y:S01]  /*3070*/  FFMA R7, R8, R45, R7 ;  /* 0x0000002d08077223 */ /* 0x000fe20000000007 */
[----:B------:R-:W-:Y:S01]  /*3080*/  FFMA R6, R44, R70, R87 ;  /* 0x000000462c067223 */ /* 0x000fe20000000057 */
[----:B------:R-:W-:Y:S01]  /*3090*/  FFMA R4, -R101, R69, R57 ;  /* 0x0000004565047223 */ /* 0x000fe20000000139 */
[----:B------:R-:W-:Y:S01]  /*30a0*/  FFMA R252, -R47, R8, R252 ;  /* 0x000000082ffc7223 */ /* 0x000fe200000001fc */
[----:B------:R-:W-:Y:S01]  /*30b0*/  FFMA R7, R22, R9, R7 ;  /* 0x0000000916077223 */ /* 0x000fe20000000007 */
[-C--:B------:R-:W-:Y:S01]  /*30c0*/  FFMA R5, R43, R71.reuse, R6 ;  /* 0x000000472b057223 */ /* 0x080fe20000000006 */
[C---:B------:R-:W-:Y:S01]  /*30d0*/  FFMA R6, -R101.reuse, R71, R59 ;  /* 0x0000004765067223 */ /* 0x040fe2000000013b */
[----:B0-----:R-:W-:Y:S01]  /*30e0*/  FFMA R52, -R101, R64, R52 ;  /* 0x0000004065347223 */ /* 0x001fe20000000134 */
[----:B------:R-:W-:Y:S01]  /*30f0*/  FFMA R8, R44, R10, R7 ;  /* 0x0000000a2c087223 */ /* 0x000fe20000000007 */
[----:B------:R-:W-:Y:S01]  /*3100*/  FFMA R5, R64, R17, R5 ;  /* 0x0000001140057223 */ /* 0x000fe20000000005 */
[C---:B------:R-:W-:Y:S01]  /*3110*/  FFMA R9, -R47.reuse, R9, R4 ;  /* 0x000000092f097223 */ /* 0x040fe20000000104 */
[-C--:B------:R-:W-:Y:S01]  /*3120*/  FFMA R4, -R47, R11.reuse, R6 ;  /* 0x0000000b2f047223 */ /* 0x080fe20000000106 */
[----:B------:R-:W-:Y:S01]  /*3130*/  FFMA R11, R43, R11, R8 ;  /* 0x0000000b2b0b7223 */ /* 0x000fe20000000008 */
[----:B------:R-:W-:Y:S01]  /*3140*/  FFMA R5, R18, R65, R5 ;  /* 0x0000004112057223 */ /* 0x000fe20000000005 */
[C---:B------:R-:W-:Y:S01]  /*3150*/  FFMA R58, -R101.reuse, R70, R58 ;  /* 0x00000046653a7223 */ /* 0x040fe2000000013a */
[CC--:B------:R-:W-:Y:S01]  /*3160*/  FFMA R54, -R101.reuse, R66.reuse, R54 ;  /* 0x0000004265367223 */ /* 0x0c0fe20000000136 */
[----:B-1----:R-:W-:Y:S01]  /*3170*/  FFMA R11, R76, R17, R11 ;  /* 0x000000114c0b7223 */ /* 0x002fe2000000000b */
[----:B------:R-:W-:Y:S01]  /*3180*/  FFMA R8, R20, R66, R5 ;  /* 0x0000004214087223 */ /* 0x000fe20000000005 */
[----:B------:R-:W-:Y:S01]  /*3190*/  FFMA R6, -R101, R65, R53 ;  /* 0x0000004165067223 */ /* 0x000fe20000000135 */
[----:B------:R-:W-:Y:S01]  /*31a0*/  FFMA R122, -R47, R122, R114 ;  /* 0x0000007a2f7a7223 */ /* 0x000fe20000000172 */
[----:B------:R-:W-:Y:S01]  /*31b0*/  FFMA R11, R18, R77, R11 ;  /* 0x0000004d120b7223 */ /* 0x000fe2000000000b */
[-C--:B------:R-:W-:Y:S01]  /*31c0*/  FFMA R5, R21, R67.reuse, R8 ;  /* 0x0000004315057223 */ /* 0x080fe20000000008 */
[----:B------:R-:W-:Y:S01]  /*31d0*/  FFMA R8, -R101, R67, R55 ;  /* 0x0000004365087223 */ /* 0x000fe20000000137 */
[C---:B------:R-:W-:Y:S01]  /*31e0*/  FFMA R77, -R47.reuse, R77, R6 ;  /* 0x0000004d2f4d7223 */ /* 0x040fe20000000106 */
[----:B------:R-:W-:Y:S01]  /*31f0*/  FFMA R6, R20, R78, R11 ;  /* 0x0000004e14067223 */ /* 0x000fe2000000000b */
[C---:B------:R-:W-:Y:S01]  /*3200*/  FFMA R76, -R47.reuse, R76, R52 ;  /* 0x0000004c2f4c7223 */ /* 0x040fe20000000134 */
[----:B------:R-:W-:Y:S01]  /*3210*/  FFMA R52, R72, R42, R5 ;  /* 0x0000002a48347223 */ /* 0x000fe20000000005 */
[-C--:B------:R-:W-:Y:S01]  /*3220*/  FFMA R5, -R47, R79.reuse, R8 ;  /* 0x0000004f2f057223 */ /* 0x080fe20000000108 */
[----:B------:R-:W-:Y:S01]  /*3230*/  FFMA R79, R21, R79, R6 ;  /* 0x0000004f154f7223 */ /* 0x000fe20000000006 */
[C---:B------:R-:W-:Y:S01]  /*3240*/  FFMA R8, -R101.reuse, R72, R48 ;  /* 0x0000004865087223 */ /* 0x040fe20000000130 */
[C---:B------:R-:W-:Y:S01]  /*3250*/  FFMA R6, -R101.reuse, R73, R49 ;  /* 0x0000004965067223 */ /* 0x040fe20000000131 */
[C---:B------:R-:W-:Y:S01]  /*3260*/  FFMA R11, -R101.reuse, R74, R50 ;  /* 0x0000004a650b7223 */ /* 0x040fe20000000132 */
[----:B------:R-:W-:Y:S01]  /*3270*/  FFMA R48, -R101, R75, R51 ;  /* 0x0000004b65307223 */ /* 0x000fe20000000133 */
[C---:B------:R-:W-:Y:S01]  /*3280*/  FFMA R10, -R47.reuse, R10, R58 ;  /* 0x0000000a2f0a7223 */ /* 0x040fe2000000013a */
[C---:B------:R-:W-:Y:S01]  /*3290*/  FFMA R7, -R47.reuse, R61, R6 ;  /* 0x0000003d2f077223 */ /* 0x040fe20000000106 */
[C---:B------:R-:W-:Y:S01]  /*32a0*/  FFMA R78, -R47.reuse, R78, R54 ;  /* 0x0000004e2f4e7223 */ /* 0x040fe20000000136 */
[C---:B------:R-:W-:Y:S01]  /*32b0*/  FFMA R8, -R47.reuse, R60, R8 ;  /* 0x0000003c2f087223 */ /* 0x040fe20000000108 */
[C---:B------:R-:W-:Y:S01]  /*32c0*/  FFMA R6, -R47.reuse, R62, R11 ;  /* 0x0000003e2f067223 */ /* 0x040fe2000000010b */
[----:B------:R-:W-:Y:S01]  /*32d0*/  FFMA R47, -R47, R63, R48 ;  /* 0x0000003f2f2f7223 */ /* 0x000fe20000000130 */
[----:B------:R-:W-:Y:S04]  /*32e0*/  LDS.128 R88, [UR7+0x200] ;  /* 0x00020007ff587984 */ /* 0x000fe80008000c00 */
[----:B------:R-:W5:Y:S04]  /*32f0*/  LDS.128 R48, [UR7] ;  /* 0x00000007ff307984 */ /* 0x000f680008000c00 */
[----:B------:R-:W3:Y:S01]  /*3300*/  LDL.LU R92, [R1+0x2c] ;  /* 0x00002c00015c7983 */ /* 0x000ee20000300800 */
        /* <DEDUP_REMOVED lines=64> */
[C---:B-----5:R-:W-:Y:S01]  /*3710*/  FFMA R0, R104.reuse, R48, R139 ;  /* 0x0000003068007223 */ /* 0x060fe2000000008b */
[----:B----4-:R-:W-:Y:S01]  /*3720*/  FFMA R49, R104, R49, R134 ;  /* 0x0000003168317223 */ /* 0x010fe20000000086 */
[----:B------:R-:W4:Y:S02]  /*3730*/  LDL.LU R100, [R1+0x40] ;  /* 0x0000400001647983 */ /* 0x000f240000300800 */
[----:B------:R-:W-:Y:S01]  /*3740*/  FFMA R88, R0, R88, RZ ;  /* 0x0000005800587223 */ /* 0x000fe200000000ff */
[----:B--2---:R-:W-:Y:S01]  /*3750*/  FFMA R8, R104, R50, R135 ;  /* 0x0000003268087223 */ /* 0x004fe20000000087 */
[----:B------:R-:W2:Y:S02]  /*3760*/  LDL.LU R101, [R1+0x18] ;  /* 0x0000180001657983 */ /* 0x000ea40000300800 */
[----:B------:R-:W-:-:S02]  /*3770*/  FFMA R89, R49, R89, R88 ;  /* 0x0000005931597223 */ /* 0x000fc40000000058 */
[----:B------:R-:W5:Y:S02]  /*3780*/  LDL.LU R102, [R1+0x34] ;  /* 0x0000340001667983 */ /* 0x000f640000300800 */
[----:B------:R-:W-:Y:S02]  /*3790*/  FFMA R89, R8, R90, R89 ;  /* 0x0000005a08597223 */ /* 0x000fe40000000059 */
[----:B------:R-:W4:Y:S04]  /*37a0*/  LDL.LU R90, [R1+0x50] ;  /* 0x00005000015a7983 */ /* 0x000f280000300800 */
[----:B------:R-:W4:Y:S04]  /*37b0*/  LDL.LU R88, [R1+0x44] ;  /* 0x0000440001587983 */ /* 0x000f280000300800 */
[----:B------:R-:W4:Y:S04]  /*37c0*/  LDL.LU R109, [R1+0x24] ;  /* 0x00002400016d7983 */ /* 0x000f280000300800 */
[----:B------:R-:W4:Y:S04]  /*37d0*/  LDL.LU R110, [R1+0x1c] ;  /* 0x00001c00016e7983 */ /* 0x000f280000300800 */
[----:B------:R-:W0:Y:S01]  /*37e0*/  LDS.128 R68, [UR7+0x10] ;  /* 0x00001007ff447984 */ /* 0x000e220008000c00 */
[----:B------:R-:W-:-:S03]  /*37f0*/  FFMA R52, R41, R73, R52 ;  /* 0x0000004929347223 */ /* 0x000fc60000000034 */
[----:B------:R-:W1:Y:S01]  /*3800*/  LDS.128 R84, [UR7+0x20] ;  /* 0x00002007ff547984 */ /* 0x000e620008000c00 */
[----:B------:R-:W-:-:S03]  /*3810*/  FFMA R173, R39, R74, R52 ;  /* 0x0000004a27ad7223 */ /* 0x000fc60000000034 */
[----:B------:R-:W1:Y:S04]  /*3820*/  LDS.128 R52, [UR7+0x40] ;  /* 0x00004007ff347984 */ /* 0x000e680008000c00 */
[----:B------:R-:W1:Y:S04]  /*3830*/  LDS.128 R56, [UR7+0x500] ;  /* 0x00050007ff387984 */ /* 0x000e680008000c00 */
[----:B------:R-:W1:Y:S04]  /*3840*/  LDS.128 R80, [UR7+0x30] ;  /* 0x00003007ff507984 */ /* 0x000e680008000c00 */
[----:B------:R-:W1:Y:S01]  /*3850*/  LDS.128 R64, [UR7+0x210] ;  /* 0x00021007ff407984 */ /* 0x000e620008000c00 */
[----:B------:R-:W-:Y:S01]  /*3860*/  FFMA R148, R60, R42, R79 ;  /* 0x0000002a3c947223 */ /* 0x000fe2000000004f */
[----:B------:R-:W-:-:S02]  /*3870*/  FFMA R173, R38, R75, R173 ;  /* 0x0000004b26ad7223 */ /* 0x000fc400000000ad */
[----:B------:R-:W1:Y:S04]  /*3880*/  LDS.128 R76, [UR7+0x510] ;  /* 0x00051007ff4c7984 */ /* 0x000e680008000c00 */
[----:B------:R-:W2:Y:S01]  /*3890*/  LDS.128 R72, [UR7+0x50] ;  /* 0x00005007ff487984 */ /* 0x000ea20008000c00 */
[----:B---3--:R-:W-:-:S03]  /*38a0*/  FFMA R48, R104, R51, R133 ;  /* 0x0000003368307223 */ /* 0x008fc60000000085 */
[----:B------:R-:W3:Y:S01]  /*38b0*/  LDL.LU R111, [R1+0x54] ;  /* 0x00005400016f7983 */ /* 0x000ee20000300800 */
        /* <DEDUP_REMOVED lines=9> */
[----:B------:R-:W-:Y:S01]  /*3950*/  FFMA R98, R104, R53, R250 ;  /* 0x0000003568627223 */ /* 0x000fe200000000fa */
[----:B------:R-:W-:Y:S01]  /*3960*/  LDS.128 R84, [UR7+0x520] ;  /* 0x00052007ff547984 */ /* 0x000fe20008000c00 */
[----:B------:R-:W-:Y:S01]  /*3970*/  FFMA R53, R241, R16, RZ ;  /* 0x00000010f1357223 */ /* 0x000fe200000000ff */
[----:B------:R-:W-:Y:S01]  /*3980*/  FFMA R56, R0, R56, RZ ;  /* 0x0000003800387223 */ /* 0x000fe200000000ff */
[----:B------:R-:W-:Y:S01]  /*3990*/  FFMA R97, R104, R52, R251 ;  /* 0x0000003468617223 */ /* 0x000fe200000000fb */
[----:B------:R-:W-:Y:S01]  /*39a0*/  FFMA R89, R48, R91, R89 ;  /* 0x0000005b30597223 */ /* 0x000fe20000000059 */
[----:B------:R-:W-:Y:S01]  /*39b0*/  FFMA R52, R240, R107, R53 ;  /* 0x0000006bf0347223 */ /* 0x000fe20000000035 */
[----:B------:R-:W-:Y:S01]  /*39c0*/  FFMA R57, R49, R57, R56 ;  /* 0x0000003931397223 */ /* 0x000fe20000000038 */
[C---:B------:R-:W-:Y:S01]  /*39d0*/  FFMA R51, R104.reuse, R80, R200 ;  /* 0x0000005068337223 */ /* 0x040fe200000000c8 */
[C---:B------:R-:W-:Y:S01]  /*39e0*/  FFMA R60, R104.reuse, R81, R199 ;  /* 0x00000051683c7223 */ /* 0x040fe200000000c7 */
[C---:B------:R-:W-:Y:S01]  /*39f0*/  FFMA R50, R104.reuse, R82, R198 ;  /* 0x0000005268327223 */ /* 0x040fe200000000c6 */
[----:B------:R-:W-:Y:S01]  /*3a00*/  FFMA R96, R104, R83, R201 ;  /* 0x0000005368607223 */ /* 0x000fe200000000c9 */
[----:B------:R-:W-:Y:S01]  /*3a10*/  FFMA R89, R10, R64, R89 ;  /* 0x000000400a597223 */ /* 0x000fe20000000059 */
[----:B------:R-:W1:Y:S01]  /*3a20*/  LDS.128 R80, [UR7+0x60] ;  /* 0x00006007ff507984 */ /* 0x000e620008000c00 */
[----:B------:R-:W-:Y:S01]  /*3a30*/  FFMA R57, R8, R58, R57 ;  /* 0x0000003a08397223 */ /* 0x000fe20000000039 */
[----:B------:R-:W-:-:S02]  /*3a40*/  FFMA R53, R239, R106, R52 ;  /* 0x0000006aef357223 */ /* 0x000fc40000000034 */
[----:B------:R-:W3:Y:S02]  /*3a50*/  LDL.LU R112, [R1+0x68] ;  /* 0x0000680001707983 */ /* 0x000ee40000300800 */
[----:B------:R-:W-:Y:S02]  /*3a60*/  FFMA R52, R238, R33, R53 ;  /* 0x00000021ee347223 */ /* 0x000fe40000000035 */
[----:B------:R-:W3:Y:S04]  /*3a70*/  LDL.LU R113, [R1+0x28] ;  /* 0x0000280001717983 */ /* 0x000ee80000300800 */
[----:B------:R-:W3:Y:S04]  /*3a80*/  LDL.LU R114, [R1+0x38] ;  /* 0x0000380001727983 */ /* 0x000ee80000300800 */
[----:B------:R-:W3:Y:S04]  /*3a90*/  LDL.LU R115, [R1+0x58] ;  /* 0x0000580001737983 */ /* 0x000ee80000300800 */
[----:B------:R-:W3:Y:S04]  /*3aa0*/  LDL.LU R116, [R1+0x6c] ;  /* 0x00006c0001747983 */ /* 0x000ee80000300800 */
[----:B------:R-:W3:Y:S01]  /*3ab0*/  LDL.LU R117, [R1+0x48] ;  /* 0x0000480001757983 */ /* 0x000ee20000300800 */
[----:B------:R-:W-:-:S03]  /*3ac0*/  FFMA R99, R104, R54, R92 ;  /* 0x0000003668637223 */ /* 0x000fc6000000005c */
[----:B------:R-:W1:Y:S01]  /*3ad0*/  LDS.128 R92, [UR7+0x230] ;  /* 0x00023007ff5c7984 */ /* 0x000e620008000c00 */
[----:B------:R-:W-:Y:S01]  /*3ae0*/  FFMA R54, R4, R65, R89 ;  /* 0x0000004104367223 */ /* 0x000fe20000000059 */
[----:B------:R-:W-:Y:S02]  /*3af0*/  FFMA R65, R48, R59, R57 ;  /* 0x0000003b30417223 */ /* 0x000fe40000000039 */
[----:B------:R-:W1:Y:S01]  /*3b00*/  LDS.128 R56, [UR7+0x530] ;  /* 0x00053007ff387984 */ /* 0x000e620008000c00 */
[----:B------:R-:W-:Y:S01]  /*3b10*/  FFMA R89, R233, R15, R52 ;  /* 0x0000000fe9597223 */ /* 0x000fe20000000034 */
[----:B------:R-:W-:Y:S01]  /*3b20*/  FFMA R66, R7, R66, R54 ;  /* 0x0000004207427223 */ /* 0x000fe20000000036 */
[----:B------:R-:W-:Y:S02]  /*3b30*/  FFMA R65, R10, R76, R65 ;  /* 0x0000004c0a417223 */ /* 0x000fe40000000041 */
[----:B------:R-:W-:Y:S01]  /*3b40*/  FFMA R64, R232, R142, R89 ;  /* 0x0000008ee8407223 */ /* 0x000fe20000000059 */
[----:B------:R-:W-:Y:S01]  /*3b50*/  FFMA R89, R47, R67, R66 ;  /* 0x000000432f597223 */ /* 0x000fe20000000042 */
[----:B--2---:R-:W-:Y:S01]  /*3b60*/  FFMA R101, R104, R72, R101 ;  /* 0x0000004868657223 */ /* 0x004fe20000000065 */
[----:B------:R-:W-:Y:S01]  /*3b70*/  FFMA R72, R4, R77, R65 ;  /* 0x0000004d04487223 */ /* 0x000fe20000000041 */
[C---:B-----5:R-:W-:Y:S01]  /*3b80*/  FFMA R102, R104.reuse, R73, R102 ;  /* 0x0000004968667223 */ /* 0x060fe20000000066 */
[----:B------:R-:W-:Y:S01]  /*3b90*/  FFMA R73, R231, R141, R64 ;  /* 0x0000008de7497223 */ /* 0x000fe20000000040 */
[----:B----4-:R-:W-:Y:S01]  /*3ba0*/  FFMA R105, R104, R74, R90 ;  /* 0x0000004a68697223 */ /* 0x010fe2000000005a */
[----:B0-----:R-:W-:-:S02]  /*3bb0*/  FFMA R74, R6, R68, R89 ;  /* 0x00000044064a7223 */ /* 0x001fc40000000059 */
[----:B------:R-:W-:Y:S01]  /*3bc0*/  FFMA R68, R230, R140, R73 ;  /* 0x0000008ce6447223 */ /* 0x000fe20000000049 */
[----:B------:R-:W-:Y:S01]  /*3bd0*/  FFMA R72, R7, R78, R72 ;  /* 0x0000004e07487223 */ /* 0x000fe20000000048 */
[C---:B------:R-:W-:Y:S01]  /*3be0*/  FFMA R100, R104.reuse, R55, R100 ;  /* 0x0000003768647223 */ /* 0x040fe20000000064 */
[----:B------:R-:W-:Y:S01]  /*3bf0*/  FFMA R74, R9, R69, R74 ;  /* 0x00000045094a7223 */ /* 0x000fe2000000004a */
[----:B------:R-:W-:Y:S01]  /*3c00*/  FFMA R69, R225, R14, R68 ;  /* 0x0000000ee1457223 */ /* 0x000fe20000000044 */
[----:B------:R-:W-:Y:S01]  /*3c10*/  FFMA R79, R47, R79, R72 ;  /* 0x0000004f2f4f7223 */ /* 0x000fe20000000048 */
[----:B-1----:R-:W-:Y:S01]  /*3c20*/  FFMA R109, R104, R80, R109 ;  /* 0x00000050686d7223 */ /* 0x002fe2000000006d */
[----:B------:R-:W-:Y:S01]  /*3c30*/  FFMA R70, R5, R70, R74 ;  /* 0x0000004605467223 */ /* 0x000fe2000000004a */
[----:B------:R-:W-:Y:S01]  /*3c40*/  FFMA R68, R224, R145, R69 ;  /* 0x00000091e0447223 */ /* 0x000fe20000000045 */
[----:B------:R-:W-:Y:S01]  /*3c50*/  FFMA R84, R6, R84, R79 ;  /* 0x0000005406547223 */ /* 0x000fe2000000004f */
[----:B------:R-:W-:Y:S01]  /*3c60*/  FFMA R110, R104, R81, R110 ;  /* 0x00000051686e7223 */ /* 0x000fe2000000006e */
[----:B------:R-:W-:Y:S01]  /*3c70*/  FFMA R74, R11, R71, R70 ;  /* 0x000000470b4a7223 */ /* 0x000fe20000000046 */
[----:B------:R-:W-:Y:S01]  /*3c80*/  FFMA R69, R223, R144, R68 ;  /* 0x00000090df457223 */ /* 0x000fe20000000044 */
[----:B------:R-:W-:Y:S01]  /*3c90*/  FFMA R84, R9, R85, R84 ;  /* 0x0000005509547223 */ /* 0x000fe20000000054 */
[----:B------:R-:W-:Y:S01]  /*3ca0*/  LDS.128 R52, [UR7+0x70] ;  /* 0x00007007ff347984 */ /* 0x000fe20008000c00 */
[----:B------:R-:W-:Y:S01]  /*3cb0*/  FFMA R85, R51, R92, R74 ;  /* 0x0000005c33557223 */ /* 0x000fe2000000004a */
[----:B------:R-:W-:Y:S01]  /*3cc0*/  FFMA R72, R222, R143, R69 ;  /* 0x0000008fde487223 */ /* 0x000fe20000000045 */
[----:B------:R-:W-:Y:S01]  /*3cd0*/  FFMA R84, R5, R86, R84 ;  /* 0x0000005605547223 */ /* 0x000fe20000000054 */
[----:B------:R-:W2:Y:S01]  /*3ce0*/  LDL.LU R92, [R1+0x60] ;  /* 0x00006000015c7983 */ /* 0x000ea20000300800 */
[----:B------:R-:W-:Y:S01]  /*3cf0*/  FFMA R85, R60, R93, R85 ;  /* 0x0000005d3c557223 */ /* 0x000fe20000000055 */
[----:B------:R-:W-:Y:S01]  /*3d00*/  FFMA R81, R217, R13, R72 ;  /* 0x0000000dd9517223 */ /* 0x000fe20000000048 */
[----:B------:R-:W-:Y:S01]  /*3d10*/  FFMA R84, R11, R87, R84 ;  /* 0x000000570b547223 */ /* 0x000fe20000000054 */
[----:B------:R-:W0:Y:S01]  /*3d20*/  LDS.128 R64, [UR7+0x240] ;  /* 0x00024007ff407984 */ /* 0x000e220008000c00 */
[----:B------:R-:W-:Y:S01]  /*3d30*/  FFMA R85, R50, R94, R85 ;  /* 0x0000005e32557223 */ /* 0x000fe20000000055 */
[----:B------:R-:W-:Y:S01]  /*3d40*/  FFMA R80, R216, R147, R81 ;  /* 0x00000093d8507223 */ /* 0x000fe20000000051 */
[----:B------:R-:W-:Y:S01]  /*3d50*/  FFMA R81, R51, R56, R84 ;  /* 0x0000003833517223 */ /* 0x000fe20000000054 */
[----:B------:R-:W-:Y:S01]  /*3d60*/  FFMA R108, R104, R75, R88 ;  /* 0x0000004b686c7223 */ /* 0x000fe20000000058 */
[----:B------:R-:W-:Y:S01]  /*3d70*/  FFMA R56, R96, R95, R85 ;  /* 0x0000005f60387223 */ /* 0x000fe20000000055 */
[----:B------:R-:W1:Y:S04]  /*3d80*/  LDS.128 R88, [UR7+0x540] ;  /* 0x00054007ff587984 */ /* 0x000e680008000c00 */
[----:B------:R-:W4:Y:S04]  /*3d90*/  LDL.LU R95, [R1+0x80] ;  /* 0x00008000015f7983 */ /* 0x000f280000300800 */
[----:B------:R-:W5:Y:S04]  /*3da0*/  LDL.LU R120, [R1+0x9c] ;  /* 0x00009c0001787983 */ /* 0x000f680000300800 */
[----:B------:R-:W5:Y:S04]  /*3db0*/  LDL.LU R94, [R1+0x70] ;  /* 0x00007000015e7983 */ /* 0x000f680000300800 */
[----:B------:R-:W-:Y:S01]  /*3dc0*/  LDS.128 R76, [UR7+0x80] ;  /* 0x00008007ff4c7984 */ /* 0x000fe20008000c00 */
[----:B------:R-:W-:-:S03]  /*3dd0*/  FFMA R57, R60, R57, R81 ;  /* 0x000000393c397223 */ /* 0x000fc60000000051 */
[----:B------:R-:W1:Y:S01]  /*3de0*/  LDS.128 R68, [UR7+0x250] ;  /* 0x00025007ff447984 */ /* 0x000e620008000c00 */
[----:B------:R-:W-:-:S03]  /*3df0*/  FFMA R57, R50, R58, R57 ;  /* 0x0000003a32397223 */ /* 0x000fc60000000039 */
[----:B------:R-:W5:Y:S04]  /*3e00*/  LDL.LU R122, [R1+0x74] ;  /* 0x00007400017a7983 */ /* 0x000f680000300800 */
[----:B------:R-:W5:Y:S04]  /*3e10*/  LDL.LU R123, [R1+0xac] ;  /* 0x0000ac00017b7983 */ /* 0x000f680000300800 */
[----:B------:R-:W5:Y:S01]  /*3e20*/  LDL.LU R124, [R1+0xa0] ;  /* 0x0000a000017c7983 */ /* 0x000f620000300800 */
[----:B0-----:R-:W-:-:S03]  /*3e30*/  FFMA R93, R97, R64, R56 ;  /* 0x00000040615d7223 */ /* 0x001fc60000000038 */
[----:B------:R-:W-:Y:S04]  /*3e40*/  LDS.128 R72, [UR7+0x550] ;  /* 0x00055007ff487984 */ /* 0x000fe80008000c00 */
[----:B------:R-:W-:Y:S01]  /*3e50*/  LDS.128 R84, [UR7+0x260] ;  /* 0x00026007ff547984 */ /* 0x000fe20008000c00 */
[C---:B---3--:R-:W-:Y:S01]  /*3e60*/  FFMA R112, R104.reuse, R83, R112 ;  /* 0x0000005368707223 */ /* 0x048fe20000000070 */
[----:B------:R-:W-:Y:S01]  /*3e70*/  FFMA R83, R215, R146, R80 ;  /* 0x00000092d7537223 */ /* 0x000fe20000000050 */
[----:B------:R-:W-:-:S03]  /*3e80*/  FFMA R113, R104, R52, R113 ;  /* 0x0000003468717223 */ /* 0x000fc60000000071 */
[----:B------:R-:W-:Y:S01]  /*3e90*/  FFMA R52, R214, R32, R83 ;  /* 0x00000020d6347223 */ /* 0x000fe20000000053 */
[----:B------:R-:W-:-:S03]  /*3ea0*/  FFMA R114, R104, R53, R114 ;  /* 0x0000003568727223 */ /* 0x000fc60000000072 */
[----:B------:R-:W-:-:S04]  /*3eb0*/  FFMA R53, R209, R152, R52 ;  /* 0x00000098d1357223 */ /* 0x000fc80000000034 */
[----:B------:R-:W-:Y:S01]  /*3ec0*/  FFMA R56, R208, R155, R53 ;  /* 0x0000009bd0387223 */ /* 0x000fe20000000035 */
[----:B------:R-:W-:Y:S01]  /*3ed0*/  FFMA R115, R104, R54, R115 ;  /* 0x0000003668737223 */ /* 0x000fe20000000073 */
[----:B------:R-:W-:Y:S01]  /*3ee0*/  FFMA R54, R98, R65, R93 ;  /* 0x0000004162367223 */ /* 0x000fe2000000005d */
[----:B------:R-:W-:Y:S01]  /*3ef0*/  FFMA R52, R96, R59, R57 ;  /* 0x0000003b60347223 */ /* 0x000fe20000000039 */
[----:B------:R-:W-:Y:S02]  /*3f00*/  FFMA R65, R207, R154, R56 ;  /* 0x0000009acf417223 */ /* 0x000fe40000000038 */
[----:B------:R-:W5:Y:S01]  /*3f10*/  LDS.128 R56, [UR7+0x90] ;  /* 0x00009007ff387984 */ /* 0x000f620008000c00 */
[----:B-1----:R-:W-:Y:S01]  /*3f20*/  FFMA R53, R97, R88, R52 ;  /* 0x0000005861357223 */ /* 0x002fe20000000034 */
[----:B------:R-:W-:Y:S01]  /*3f30*/  FFMA R88, R206, R153, R65 ;  /* 0x00000099ce587223 */ /* 0x000fe20000000041 */
[----:B------:R-:W-:-:S03]  /*3f40*/  FFMA R65, R99, R66, R54 ;  /* 0x0000004263417223 */ /* 0x000fc60000000036 */
[----:B------:R-:W-:Y:S01]  /*3f50*/  FFMA R88, R183, R12, R88 ;  /* 0x0000000cb7587223 */ /* 0x000fe20000000058 */
[----:B------:R-:W-:-:S03]  /*3f60*/  FFMA R66, R100, R67, R65 ;  /* 0x0000004364427223 */ /* 0x000fc60000000041 */
[----:B------:R-:W-:Y:S01]  /*3f70*/  FFMA R93, R151, R157, R88 ;  /* 0x0000009d975d7223 */ /* 0x000fe20000000058 */
[----:B------:R-:W-:-:S03]  /*3f80*/  FFMA R67, R101, R68, R66 ;  /* 0x0000004465437223 */ /* 0x000fc60000000042 */
[----:B------:R-:W-:Y:S01]  /*3f90*/  FFMA R68, R150, R156, R93 ;  /* 0x0000009c96447223 */ /* 0x000fe2000000005d */
[----:B--2---:R-:W-:-:S03]  /*3fa0*/  FFMA R118, R104, R77, R92 ;  /* 0x0000004d68767223 */ /* 0x004fc6000000005c */
[----:B------:R-:W-:Y:S01]  /*3fb0*/  FFMA R77, R149, R31, R68 ;  /* 0x0000001f954d7223 */ /* 0x000fe20000000044 */
[----:B----4-:R-:W-:Y:S02]  /*3fc0*/  FFMA R119, R104, R78, R95 ;  /* 0x0000004e68777223 */ /* 0x010fe4000000005f */
[----:B------:R-:W2:Y:S01]  /*3fd0*/  LDL.LU R95, [R1+0x78] ;  /* 0x00007800015f7983 */ /* 0x000ea20000300800 */
[----:B------:R-:W-:-:S04]  /*3fe0*/  FFMA R92, R202, R46, R77 ;  /* 0x0000002eca5c7223 */ /* 0x000fc8000000004d */
[----:B------:R-:W-:Y:S01]  /*3ff0*/  FFMA R93, R203, R160, R92 ;  /* 0x000000a0cb5d7223 */ /* 0x000fe2000000005c */
[C---:B-----5:R-:W-:Y:S02]  /*4000*/  FFMA R121, R104.reuse, R56, R94 ;  /* 0x0000003868797223 */ /* 0x060fe4000000005e */
[----:B------:R-:W3:Y:S04]  /*4010*/  LDL.LU R94, [R1+0x8c] ;  /* 0x00008c00015e7983 */ /* 0x000ee80000300800 */
[----:B------:R-:W4:Y:S04]  /*4020*/  LDL.LU R92, [R1+0x84] ;  /* 0x00008400015c7983 */ /* 0x000f280000300800 */
[----:B------:R-:W5:Y:S04]  /*4030*/  LDL.LU R128, [R1+0xb8] ;  /* 0x0000b80001807983 */ /* 0x000f680000300800 */
[----:B------:R-:W3:Y:S01]  /*4040*/  LDL.LU R133, [R1+0xa4] ;  /* 0x0000a40001857983 */ /* 0x000ee20000300800 */
[----:B------:R-:W-:-:S03]  /*4050*/  FFMA R111, R104, R82, R111 ;  /* 0x00000052686f7223 */ /* 0x000fc6000000006f */
[----:B------:R-:W0:Y:S01]  /*4060*/  LDS.128 R80, [UR7+0x560] ;  /* 0x00056007ff507984 */ /* 0x000e220008000c00 */
[----:B------:R-:W-:Y:S01]  /*4070*/  FFMA R116, R104, R55, R116 ;  /* 0x0000003768747223 */ /* 0x000fe20000000074 */
[----:B------:R-:W-:Y:S02]  /*4080*/  FFMA R64, R98, R89, R53 ;  /* 0x0000005962407223 */ /* 0x000fe40000000035 */
[----:B------:R-:W1:Y:S02]  /*4090*/  LDS.128 R52, [UR7+0x270] ;  /* 0x00027007ff347984 */ /* 0x000e640008000c00 */
[----:B------:R-:W-:Y:S01]  /*40a0*/  FFMA R65, R99, R90, R64 ;  /* 0x0000005a63417223 */ /* 0x000fe20000000040 */
[----:B------:R-:W-:Y:S01]  /*40b0*/  FFMA R66, R102, R69, R67 ;  /* 0x0000004566427223 */ /* 0x000fe20000000043 */
[C---:B------:R-:W-:Y:S01]  /*40c0*/  FFMA R117, R104.reuse, R76, R117 ;  /* 0x0000004c68757223 */ /* 0x040fe20000000075 */
[----:B------:R-:W-:Y:S01]  /*40d0*/  FFMA R120, R104, R79, R120 ;  /* 0x0000004f68787223 */ /* 0x000fe20000000078 */
[----:B------:R-:W-:Y:S01]  /*40e0*/  FFMA R64, R100, R91, R65 ;  /* 0x0000005b64407223 */ /* 0x000fe20000000041 */
[----:B------:R-:W-:Y:S01]  /*40f0*/  FFMA R69, R105, R70, R66 ;  /* 0x0000004669457223 */ /* 0x000fe20000000042 */
[----:B------:R-:W1:Y:S02]  /*4100*/  LDS.128 R88, [UR7+0x570] ;  /* 0x00057007ff587984 */ /* 0x000e640008000c00 */
[----:B------:R-:W-:Y:S01]  /*4110*/  FFMA R65, R101, R72, R64 ;  /* 0x0000004865417223 */ /* 0x000fe20000000040 */
[----:B------:R-:W-:Y:S01]  /*4120*/  FFMA R76, R108, R71, R69 ;  /* 0x000000476c4c7223 */ /* 0x000fe20000000045 */
[----:B------:R-:W-:Y:S01]  /*4130*/  FFMA R122, R104, R57, R122 ;  /* 0x00000039687a7223 */ /* 0x000fe2000000007a */
[----:B------:R-:W1:Y:S01]  /*4140*/  LDS.128 R68, [UR7+0x280] ;  /* 0x00028007ff447984 */ /* 0x000e620008000c00 */
[----:B------:R-:W-:Y:S01]  /*4150*/  FFMA R72, R102, R73, R65 ;  /* 0x0000004966487223 */ /* 0x000fe20000000041 */
[----:B------:R-:W-:-:S02]  /*4160*/  FFMA R77, R109, R84, R76 ;  /* 0x000000546d4d7223 */ /* 0x000fc4000000004c */
[----:B------:R-:W2:Y:S01]  /*4170*/  LDS.128 R64, [UR7+0xa0] ;  /* 0x0000a007ff407984 */ /* 0x000ea20008000c00 */
[----:B------:R-:W-:Y:S01]  /*4180*/  FFMA R73, R105, R74, R72 ;  /* 0x0000004a69497223 */ /* 0x000fe20000000048 */
[----:B------:R-:W-:Y:S02]  /*4190*/  FFMA R78, R110, R85, R77 ;  /* 0x000000556e4e7223 */ /* 0x000fe4000000004d */
[----:B------:R-:W5:Y:S01]  /*41a0*/  LDL.LU R130, [R1+0x90] ;  /* 0x0000900001827983 */ /* 0x000f620000300800 */
[----:B------:R-:W-:Y:S01]  /*41b0*/  FFMA R76, R108, R75, R73 ;  /* 0x0000004b6c4c7223 */ /* 0x000fe20000000049 */
[----:B------:R-:W-:Y:S01]  /*41c0*/  FFMA R79, R111, R86, R78 ;  /* 0x000000566f4f7223 */ /* 0x000fe2000000004e */
[----:B------:R-:W-:Y:S01]  /*41d0*/  FFMA R84, R204, R158, R93 ;  /* 0x0000009ecc547223 */ /* 0x000fe2000000005d */
[----:B------:R-:W5:Y:S02]  /*41e0*/  LDL.LU R131, [R1+0xe0] ;  /* 0x0000e00001837983 */ /* 0x000f640000300800 */
[----:B------:R-:W-:Y:S01]  /*41f0*/  FFMA R56, R112, R87, R79 ;  /* 0x0000005770387223 */ /* 0x000fe2000000004f */
[----:B------:R-:W-:Y:S01]  /*4200*/  FFMA R123, R104, R58, R123 ;  /* 0x0000003a687b7223 */ /* 0x000fe2000000007b */
[----:B------:R-:W-:Y:S01]  /*4210*/  LDS.128 R72, [UR7+0x580] ;  /* 0x00058007ff487984 */ /* 0x000fe20008000c00 */
[----:B0-----:R-:W-:Y:S01]  /*4220*/  FFMA R77, R109, R80, R76 ;  /* 0x000000506d4d7223 */ /* 0x001fe2000000004c */
[----:B------:R-:W-:-:S02]  /*4230*/  FFMA R85, R205, R30, R84 ;  /* 0x0000001ecd557223 */ /* 0x000fc40000000054 */
[----:B------:R-:W5:Y:S01]  /*4240*/  LDL.LU R132, [R1+0xd0] ;  /* 0x0000d00001847983 */ /* 0x000f620000300800 */
[----:B------:R-:W-:Y:S01]  /*4250*/  FFMA R76, R110, R81, R77 ;  /* 0x000000516e4c7223 */ /* 0x000fe2000000004d */
[----:B-1----:R-:W-:Y:S01]  /*4260*/  FFMA R57, R113, R52, R56 ;  /* 0x0000003471397223 */ /* 0x002fe20000000038 */
[----:B------:R-:W-:Y:S01]  /*4270*/  FFMA R78, R210, R162, R85 ;  /* 0x000000a2d24e7223 */ /* 0x000fe20000000055 */
[----:B------:R-:W5:Y:S01]  /*4280*/  LDL.LU R134, [R1+0xbc] ;  /* 0x0000bc0001867983 */ /* 0x000f620000300800 */
[----:B------:R-:W-:Y:S02]  /*4290*/  FFMA R81, R111, R82, R76 ;  /* 0x000000526f517223 */ /* 0x000fe4000000004c */
[----:B------:R-:W-:Y:S01]  /*42a0*/  FFMA R85, R211, R166, R78 ;  /* 0x000000a6d3557223 */ /* 0x000fe2000000004e */
[----:B------:R-:W5:Y:S01]  /*42b0*/  LDL.LU R136, [R1+0xec] ;  /* 0x0000ec0001887983 */ /* 0x000f620000300800 */
[----:B------:R-:W-:-:S03]  /*42c0*/  FFMA R52, R112, R83, R81 ;  /* 0x0000005370347223 */ /* 0x000fc60000000051 */
[----:B------:R-:W3:Y:S01]  /*42d0*/  LDS.128 R80, [UR7+0xb0] ;  /* 0x0000b007ff507984 */ /* 0x000ee20008000c00 */
[----:B------:R-:W-:-:S03]  /*42e0*/  FFMA R56, R212, R164, R85 ;  /* 0x000000a4d4387223 */ /* 0x000fc60000000055 */
[----:B------:R-:W5:Y:S01]  /*42f0*/  LDL.LU R135, [R1+0xe4] ;  /* 0x0000e40001877983 */ /* 0x000f620000300800 */
[----:B------:R-:W-:Y:S01]  /*4300*/  FFMA R93, R213, R163, R56 ;  /* 0x000000a3d55d7223 */ /* 0x000fe20000000038 */
[----:B------:R-:W-:Y:S01]  /*4310*/  FFMA R56, R114, R53, R57 ;  /* 0x0000003572387223 */ /* 0x000fe20000000039 */
[----:B------:R-:W-:Y:S01]  /*4320*/  FFMA R53, R113, R88, R52 ;  /* 0x0000005871357223 */ /* 0x000fe20000000034 */
[----:B------:R-:W0:Y:S01]  /*4330*/  LDS.128 R76, [UR7+0x290] ;  /* 0x00029007ff4c7984 */ /* 0x000e220008000c00 */
[----:B------:R-:W-:Y:S02]  /*4340*/  FFMA R58, R218, R168, R93 ;  /* 0x000000a8da3a7223 */ /* 0x000fe4000000005d */
[----:B------:R-:W-:Y:S01]  /*4350*/  FFMA R52, R114, R89, R53 ;  /* 0x0000005972347223 */ /* 0x000fe20000000035 */
[----:B------:R-:W1:Y:S01]  /*4360*/  LDS.128 R84, [UR7+0x590] ;  /* 0x00059007ff547984 */ /* 0x000e620008000c00 */
[----:B------:R-:W-:Y:S01]  /*4370*/  FFMA R53, R219, R171, R58 ;  /* 0x000000abdb357223 */ /* 0x000fe2000000003a */
[----:B------:R-:W-:-:S04]  /*4380*/  FFMA R93, R115, R54, R56 ;  /* 0x00000036735d7223 */ /* 0x000fc80000000038 */
[----:B------:R-:W-:-:S04]  /*4390*/  FFMA R54, R116, R55, R93 ;  /* 0x0000003774367223 */ /* 0x000fc8000000005d */
[----:B------:R-:W-:-:S04]  /*43a0*/  FFMA R93, R117, R68, R54 ;  /* 0x00000044755d7223 */ /* 0x000fc80000000036 */
[----:B------:R-:W-:-:S04]  /*43b0*/  FFMA R68, R118, R69, R93 ;  /* 0x0000004576447223 */ /* 0x000fc8000000005d */
[----:B------:R-:W-:Y:S01]  /*43c0*/  FFMA R69, R119, R70, R68 ;  /* 0x0000004677457223 */ /* 0x000fe20000000044 */
[----:B--2---:R-:W-:Y:S01]  /*43d0*/  FFMA R125, R104, R64, R95 ;  /* 0x00000040687d7223 */ /* 0x004fe2000000005f */
[----:B------:R-:W-:-:S04]  /*43e0*/  FFMA R64, R220, R170, R53 ;  /* 0x000000aadc407223 */ /* 0x000fc80000000035 */
[----:B------:R-:W-:-:S04]  /*43f0*/  FFMA R95, R221, R169, R64 ;  /* 0x000000a9dd5f7223 */ /* 0x000fc80000000040 */
[----:B------:R-:W-:-:S04]  /*4400*/  FFMA R88, R226, R167, R95 ;  /* 0x000000a7e2587223 */ /* 0x000fc8000000005f */
[----:B------:R-:W-:-:S04]  /*4410*/  FFMA R129, R227, R165, R88 ;  /* 0x000000a5e3817223 */ /* 0x000fc80000000058 */
[----:B------:R-:W-:Y:S01]  /*4420*/  FFMA R68, R228, R161, R129 ;  /* 0x000000a1e4447223 */ /* 0x000fe20000000081 */
[C---:B---3--:R-:W-:Y:S02]  /*4430*/  FFMA R129, R104.reuse, R80, R133 ;  /* 0x0000005068817223 */ /* 0x048fe40000000085 */
[----:B------:R-:W2:Y:S04]  /*4440*/  LDL.LU R133, [R1+0xf4] ;  /* 0x0000f40001857983 */ /* 0x000ea80000300800 */
[----:B------:R-:W3:Y:S01]  /*4450*/  LDL.LU R172, [R1+0xd4] ;  /* 0x0000d40001ac7983 */ /* 0x000ee20000300800 */
[----:B------:R-:W-:-:S03]  /*4460*/  FFMA R124, R104, R59, R124 ;  /* 0x0000003b687c7223 */ /* 0x000fc6000000007c */
[----:B------:R-:W1:Y:S01]  /*4470*/  LDS.128 R56, [UR7+0x2a0] ;  /* 0x0002a007ff387984 */ /* 0x000e620008000c00 */
[C---:B------:R-:W-:Y:S01]  /*4480*/  FFMA R126, R104.reuse, R65, R94 ;  /* 0x00000041687e7223 */ /* 0x040fe2000000005e */
[----:B----4-:R-:W-:Y:S01]  /*4490*/  FFMA R127, R104, R66, R92 ;  /* 0x00000042687f7223 */ /* 0x010fe2000000005c */
[----:B------:R-:W-:Y:S01]  /*44a0*/  FFMA R89, R115, R90, R52 ;  /* 0x0000005a73597223 */ /* 0x000fe20000000034 */
[----:B------:R-:W4:Y:S03]  /*44b0*/  LDS.128 R92, [UR7+0xc0] ;  /* 0x0000c007ff5c7984 */ /* 0x000f260008000c00 */
[----:B------:R-:W-:Y:S01]  /*44c0*/  FFMA R64, R116, R91, R89 ;  /* 0x0000005b74407223 */ /* 0x000fe20000000059 */
[----:B------:R-:W4:Y:S03]  /*44d0*/  LDS.128 R52, [UR7+0x5a0] ;  /* 0x0005a007ff347984 */ /* 0x000f260008000c00 */
[----:B------:R-:W-:Y:S01]  /*44e0*/  FFMA R65, R117, R72, R64 ;  /* 0x0000004875417223 */ /* 0x000fe20000000040 */
[----:B------:R-:W-:Y:S01]  /*44f0*/  FFMA R66, R120, R71, R69 ;  /* 0x0000004778427223 */ /* 0x000fe20000000045 */
[----:B------:R-:W4:Y:S02]  /*4500*/  LDS.128 R88, [UR7+0x2b0] ;  /* 0x0002b007ff587984 */ /* 0x000f240008000c00 */
[----:B------:R-:W-:Y:S01]  /*4510*/  FFMA R64, R118, R73, R65 ;  /* 0x0000004976407223 */ /* 0x000fe20000000041 */
[----:B0-----:R-:W-:-:S03]  /*4520*/  FFMA R69, R121, R76, R66 ;  /* 0x0000004c79457223 */ /* 0x001fc60000000042 */
[----:B------:R-:W-:Y:S01]  /*4530*/  FFMA R65, R119, R74, R64 ;  /* 0x0000004a77417223 */ /* 0x000fe20000000040 */
[----:B------:R-:W-:Y:S01]  /*4540*/  FFMA R71, R229, R159, R68 ;  /* 0x0000009fe5477223 */ /* 0x000fe20000000044 */
[----:B-----5:R-:W-:Y:S01]  /*4550*/  FFMA R128, R104, R67, R128 ;  /* 0x0000004368807223 */ /* 0x020fe20000000080 */
[----:B------:R-:W-:Y:S01]  /*4560*/  FFMA R70, R122, R77, R69 ;  /* 0x0000004d7a467223 */ /* 0x000fe20000000045 */
[----:B------:R-:W-:Y:S01]  /*4570*/  FFMA R68, R120, R75, R65 ;  /* 0x0000004b78447223 */ /* 0x000fe20000000041 */
[----:B------:R-:W-:Y:S01]  /*4580*/  FFMA R72, R234, R3, R71 ;  /* 0x00000003ea487223 */ /* 0x000fe20000000047 */
[----:B------:R-:W0:Y:S01]  /*4590*/  LDS.128 R64, [UR7+0x5b0] ;  /* 0x0005b007ff407984 */ /* 0x000e220008000c00 */
[----:B------:R-:W-:Y:S01]  /*45a0*/  FFMA R71, R123, R78, R70 ;  /* 0x0000004e7b477223 */ /* 0x000fe20000000046 */
[----:B-1----:R-:W-:Y:S01]  /*45b0*/  FFMA R69, R121, R84, R68 ;  /* 0x0000005479457223 */ /* 0x002fe20000000044 */
[----:B------:R-:W-:Y:S02]  /*45c0*/  FFMA R73, R235, R29, R72 ;  /* 0x0000001deb497223 */ /* 0x000fe40000000048 */
[----:B------:R-:W-:Y:S01]  /*45d0*/  FFMA R74, R124, R79, R71 ;  /* 0x0000004f7c4a7223 */ /* 0x000fe20000000047 */
[----:B------:R-:W-:Y:S01]  /*45e0*/  FFMA R72, R122, R85, R69 ;  /* 0x000000557a487223 */ /* 0x000fe20000000045 */
[----:B------:R-:W-:Y:S01]  /*45f0*/  FFMA R76, R236, R26, R73 ;  /* 0x0000001aec4c7223 */ /* 0x000fe20000000049 */
[----:B------:R-:W-:Y:S01]  /*4600*/  FFMA R130, R104, R81, R130 ;  /* 0x0000005168827223 */ /* 0x000fe20000000082 */
[----:B------:R-:W-:Y:S01]  /*4610*/  LDS.128 R68, [UR7+0x2c0] ;  /* 0x0002c007ff447984 */ /* 0x000fe20008000c00 */
[----:B------:R-:W-:Y:S01]  /*4620*/  FFMA R77, R123, R86, R72 ;  /* 0x000000567b4d7223 */ /* 0x000fe20000000048 */
[----:B------:R-:W-:Y:S01]  /*4630*/  FFMA R79, R237, R27, R76 ;  /* 0x0000001bed4f7223 */ /* 0x000fe2000000004c */
[----:B------:R-:W-:-:S02]  /*4640*/  FFMA R81, R125, R56, R74 ;  /* 0x000000387d517223 */ /* 0x000fc4000000004a */
[----:B------:R-:W3:Y:S01]  /*4650*/  LDS.128 R72, [UR7+0xd0] ;  /* 0x0000d007ff487984 */ /* 0x000ee20008000c00 */
[----:B------:R-:W-:Y:S01]  /*4660*/  FFMA R84, R242, R40, R79 ;  /* 0x00000028f2547223 */ /* 0x000fe2000000004f */
[----:B----4-:R-:W-:Y:S01]  /*4670*/  FFMA R92, R104, R92, R134 ;  /* 0x0000005c685c7223 */ /* 0x010fe20000000086 */
[----:B------:R-:W-:Y:S01]  /*4680*/  FFMA R56, R124, R87, R77 ;  /* 0x000000577c387223 */ /* 0x000fe2000000004d */
[----:B------:R-:W4:Y:S01]  /*4690*/  LDL.LU R134, [R1+0xc8] ;  /* 0x0000c80001867983 */ /* 0x000f220000300800 */
[----:B------:R-:W-:Y:S01]  /*46a0*/  FFMA R80, R126, R57, R81 ;  /* 0x000000397e507223 */ /* 0x000fe20000000051 */
[----:B------:R-:W-:Y:S01]  /*46b0*/  FFMA R93, R104, R93, R136 ;  /* 0x0000005d685d7223 */ /* 0x000fe20000000088 */
[----:B------:R-:W-:Y:S01]  /*46c0*/  FFMA R85, R243, R28, R84 ;  /* 0x0000001cf3557223 */ /* 0x000fe20000000054 */
[----:B------:R-:W5:Y:S01]  /*46d0*/  LDL.LU R175, [R1+0xc4] ;  /* 0x0000c40001af7983 */ /* 0x000f620000300800 */
[----:B------:R-:W-:-:S03]  /*46e0*/  FFMA R57, R125, R52, R56 ;  /* 0x000000347d397223 */ /* 0x000fc60000000038 */
[----:B------:R-:W5:Y:S01]  /*46f0*/  LDL.LU R136, [R1+0xd8] ;  /* 0x0000d80001887983 */ /* 0x000f620000300800 */
[----:B------:R-:W-:Y:S01]  /*4700*/  FFMA R81, R127, R58, R80 ;  /* 0x0000003a7f517223 */ /* 0x000fe20000000050 */
[----:B------:R-:W-:Y:S01]  /*4710*/  FFMA R56, R244, R23, R85 ;  /* 0x00000017f4387223 */ /* 0x000fe20000000055 */
[----:B------:R-:W-:Y:S01]  /*4720*/  FFMA R52, R126, R53, R57 ;  /* 0x000000357e347223 */ /* 0x000fe20000000039 */
[----:B------:R-:W5:Y:S01]  /*4730*/  LDL.LU R137, [R1+0xc0] ;  /* 0x0000c00001897983 */ /* 0x000f620000300800 */
[----:B------:R-:W-:Y:S01]  /*4740*/  FFMA R80, R128, R59, R81 ;  /* 0x0000003b80507223 */ /* 0x000fe20000000051 */
[----:B------:R-:W-:Y:S01]  /*4750*/  FFMA R81, R245, R24, R56 ;  /* 0x00000018f5517223 */ /* 0x000fe20000000038 */
[----:B------:R-:W-:Y:S01]  /*4760*/  FFMA R53, R127, R54, R52 ;  /* 0x000000367f357223 */ /* 0x000fe20000000034 */
[----:B------:R-:W5:Y:S02]  /*4770*/  LDL.LU R138, [R1+0xb4] ;  /* 0x0000b400018a7983 */ /* 0x000f640000300800 */
[----:B------:R-:W-:Y:S01]  /*4780*/  FFMA R86, R246, R2, R81 ;  /* 0x00000002f6567223 */ /* 0x000fe20000000051 */
[----:B------:R-:W-:Y:S01]  /*4790*/  FFMA R85, R129, R88, R80 ;  /* 0x0000005881557223 */ /* 0x000fe20000000050 */
[----:B------:R-:W-:Y:S01]  /*47a0*/  FFMA R84, R128, R55, R53 ;  /* 0x0000003780547223 */ /* 0x000fe20000000035 */
[----:B------:R-:W5:Y:S01]  /*47b0*/  LDL.LU R139, [R1+0xb0] ;  /* 0x0000b000018b7983 */ /* 0x000f620000300800 */
[----:B------:R-:W-:Y:S01]  /*47c0*/  FFMA R87, R247, R25, R86 ;  /* 0x00000019f7577223 */ /* 0x000fe20000000056 */
[----:B------:R-:W-:Y:S01]  /*47d0*/  FFMA R86, R130, R89, R85 ;  /* 0x0000005982567223 */ /* 0x000fe20000000055 */
[----:B0-----:R-:W-:Y:S01]  /*47e0*/  FFMA R85, R129, R64, R84 ;  /* 0x0000004081557223 */ /* 0x001fe20000000054 */
[----:B------:R-:W-:Y:S01]  /*47f0*/  FFMA R94, R104, R94, R135 ;  /* 0x0000005e685e7223 */ /* 0x000fe20000000087 */
[----:B------:R-:W-:Y:S01]  /*4800*/  FFMA R84, R248, R34, R87 ;  /* 0x00000022f8547223 */ /* 0x000fe20000000057 */
[----:B------:R-:W0:Y:S01]  /*4810*/  LDS.128 R76, [UR7+0x5c0] ;  /* 0x0005c007ff4c7984 */ /* 0x000e220008000c00 */
[----:B------:R-:W-:-:S02]  /*4820*/  FFMA R64, R130, R65, R85 ;  /* 0x0000004182407223 */ /* 0x000fc40000000055 */
[----:B------:R-:W-:Y:S01]  /*4830*/  FFMA R65, R249, R19, R84 ;  /* 0x00000013f9417223 */ /* 0x000fe20000000054 */
[----:B------:R-:W1:Y:S01]  /*4840*/  LDS.128 R56, [UR7+0x2d0] ;  /* 0x0002d007ff387984 */ /* 0x000e620008000c00 */
[----:B------:R-:W-:-:S03]  /*4850*/  FFMA R131, R104, R82, R131 ;  /* 0x0000005268837223 */ /* 0x000fc60000000083 */
[----:B------:R-:W5:Y:S01]  /*4860*/  LDS.128 R52, [UR7+0x5d0] ;  /* 0x0005d007ff347984 */ /* 0x000f620008000c00 */
[----:B--2---:R-:W-:Y:S01]  /*4870*/  FFMA R95, R104, R95, R133 ;  /* 0x0000005f685f7223 */ /* 0x004fe20000000085 */
[----:B------:R-:W-:-:S04]  /*4880*/  FFMA R133, R252, R45, R65 ;  /* 0x0000002dfc857223 */ /* 0x000fc80000000041 */
[----:B------:R-:W-:Y:S01]  /*4890*/  FFMA R135, R178, R22, R133 ;  /* 0x00000016b2877223 */ /* 0x000fe20000000085 */
[C---:B---3--:R-:W-:Y:S02]  /*48a0*/  FFMA R133, R104.reuse, R72, R172 ;  /* 0x0000004868857223 */ /* 0x048fe400000000ac */
[----:B------:R-:W2:Y:S01]  /*48b0*/  LDL.LU R172, [R1+0xa8] ;  /* 0x0000a80001ac7983 */ /* 0x000ea20000300800 */
[----:B------:R-:W-:Y:S01]  /*48c0*/  FFMA R132, R104, R83, R132 ;  /* 0x0000005368847223 */ /* 0x000fe20000000084 */
[C---:B------:R-:W-:Y:S02]  /*48d0*/  FFMA R89, R131.reuse, R90, R86 ;  /* 0x0000005a83597223 */ /* 0x040fe40000000056 */
[----:B------:R-:W3:Y:S02]  /*48e0*/  LDS.128 R80, [UR7+0xe0] ;  /* 0x0000e007ff507984 */ /* 0x000ee40008000c00 */
[----:B------:R-:W-:Y:S02]  /*48f0*/  FFMA R89, R132, R91, R89 ;  /* 0x0000005b84597223 */ /* 0x000fe40000000059 */
[----:B------:R-:W3:Y:S01]  /*4900*/  LDS.128 R84, [UR7+0x2e0] ;  /* 0x0002e007ff547984 */ /* 0x000ee20008000c00 */
[----:B------:R-:W-:Y:S01]  /*4910*/  FFMA R65, R131, R66, R64 ;  /* 0x0000004283417223 */ /* 0x000fe20000000040 */
[----:B------:R-:W-:-:S02]  /*4920*/  FFMA R68, R92, R68, R89 ;  /* 0x000000445c447223 */ /* 0x000fc40000000059 */
[----:B------:R-:W3:Y:S01]  /*4930*/  LDS.128 R88, [UR7+0x5e0] ;  /* 0x0005e007ff587984 */ /* 0x000ee20008000c00 */
[----:B------:R-:W-:Y:S01]  /*4940*/  FFMA R65, R132, R67, R65 ;  /* 0x0000004384417223 */ /* 0x000fe20000000041 */
[----:B------:R-:W-:Y:S01]  /*4950*/  FFMA R64, R177, R44, R135 ;  /* 0x0000002cb1407223 */ /* 0x000fe20000000087 */
[C---:B------:R-:W-:Y:S02]  /*4960*/  FFMA R69, R93.reuse, R69, R68 ;  /* 0x000000455d457223 */ /* 0x040fe40000000044 */
[----:B0-----:R-:W-:Y:S01]  /*4970*/  FFMA R76, R92, R76, R65 ;  /* 0x0000004c5c4c7223 */ /* 0x001fe20000000041 */
[----:B------:R-:W-:Y:S01]  /*4980*/  FFMA R64, R174, R43, R64 ;  /* 0x0000002bae407223 */ /* 0x000fe20000000040 */
[----:B------:R-:W-:Y:S02]  /*4990*/  FFMA R70, R94, R70, R69 ;  /* 0x000000465e467223 */ /* 0x000fe40000000045 */
[----:B------:R-:W-:Y:S01]  /*49a0*/  FFMA R77, R93, R77, R76 ;  /* 0x0000004d5d4d7223 */ /* 0x000fe2000000004c */
[----:B------:R-:W-:Y:S01]  /*49b0*/  FFMA R69, R190, R17, R64 ;  /* 0x00000011be457223 */ /* 0x000fe20000000040 */
[----:B------:R-:W-:Y:S01]  /*49c0*/  FFMA R70, R95, R71, R70 ;  /* 0x000000475f467223 */ /* 0x000fe20000000046 */
[----:B------:R-:W0:Y:S01]  /*49d0*/  LDS.128 R64, [UR7+0x2f0] ;  /* 0x0002f007ff407984 */ /* 0x000e220008000c00 */
[----:B------:R-:W-:-:S04]  /*49e0*/  FFMA R78, R94, R78, R77 ;  /* 0x0000004e5e4e7223 */ /* 0x000fc8000000004d */
[----:B------:R-:W-:Y:S01]  /*49f0*/  FFMA R78, R95, R79, R78 ;  /* 0x0000004f5f4e7223 */ /* 0x000fe2000000004e */
[C---:B----4-:R-:W-:Y:S01]  /*4a00*/  FFMA R134, R104.reuse, R73, R134 ;  /* 0x0000004968867223 */ /* 0x050fe20000000086 */
[----:B-1----:R-:W-:Y:S01]  /*4a10*/  FFMA R73, R133, R56, R70 ;  /* 0x0000003885497223 */ /* 0x002fe20000000046 */
[----:B-----5:R-:W-:Y:S01]  /*4a20*/  FFMA R136, R104, R75, R136 ;  /* 0x0000004b68887223 */ /* 0x020fe20000000088 */
[----:B------:R-:W-:Y:S02]  /*4a30*/  FFMA R75, R189, R18, R69 ;  /* 0x00000012bd4b7223 */ /* 0x000fe40000000045 */
[----:B------:R-:W-:Y:S01]  /*4a40*/  FFMA R56, R134, R57, R73 ;  /* 0x0000003986387223 */ /* 0x000fe20000000049 */
[----:B------:R-:W-:Y:S01]  /*4a50*/  FFMA R57, R133, R52, R78 ;  /* 0x0000003485397223 */ /* 0x000fe2000000004e */
[----:B------:R-:W-:Y:S01]  /*4a60*/  FFMA R135, R104, R74, R175 ;  /* 0x0000004a68877223 */ /* 0x000fe200000000af */
[----:B------:R-:W-:Y:S01]  /*4a70*/  FFMA R72, R182, R20, R75 ;  /* 0x00000014b6487223 */ /* 0x000fe2000000004b */
[----:B---3--:R-:W-:Y:S01]  /*4a80*/  FFMA R137, R104, R80, R137 ;  /* 0x0000005068897223 */ /* 0x008fe20000000089 */
[----:B------:R-:W-:Y:S01]  /*4a90*/  FFMA R52, R134, R53, R57 ;  /* 0x0000003586347223 */ /* 0x000fe20000000039 */
[----:B------:R-:W-:Y:S01]  /*4aa0*/  FFMA R138, R104, R81, R138 ;  /* 0x00000051688a7223 */ /* 0x000fe2000000008a */
[----:B------:R-:W-:Y:S01]  /*4ab0*/  FFMA R75, R188, R21, R72 ;  /* 0x00000015bc4b7223 */ /* 0x000fe20000000048 */
[C---:B------:R-:W-:Y:S01]  /*4ac0*/  FFMA R73, R135.reuse, R58, R56 ;  /* 0x0000003a87497223 */ /* 0x040fe20000000038 */
[----:B------:R-:W-:Y:S01]  /*4ad0*/  FFMA R53, R135, R54, R52 ;  /* 0x0000003687357223 */ /* 0x000fe20000000034 */
[----:B------:R-:W1:Y:S01]  /*4ae0*/  LDS.128 R68, [UR7+0x5f0] ;  /* 0x0005f007ff447984 */ /* 0x000e620008000c00 */
[----:B------:R-:W-:Y:S01]  /*4af0*/  FFMA R58, R185, R42, R75 ;  /* 0x0000002ab93a7223 */ /* 0x000fe2000000004b */
[C---:B------:R-:W-:Y:S01]  /*4b00*/  FFMA R56, R136.reuse, R59, R73 ;  /* 0x0000003b88387223 */ /* 0x040fe20000000049 */
[----:B------:R-:W-:-:S02]  /*4b10*/  FFMA R54, R136, R55, R53 ;  /* 0x0000003788367223 */ /* 0x000fc40000000035 */
[----:B------:R-:W-:Y:S01]  /*4b20*/  FFMA R58, R184, R41, R58 ;  /* 0x00000029b83a7223 */ /* 0x000fe2000000003a */
[C---:B------:R-:W-:Y:S01]  /*4b30*/  FFMA R57, R137.reuse, R84, R56 ;  /* 0x0000005489397223 */ /* 0x040fe20000000038 */
[----:B------:R-:W3:Y:S02]  /*4b40*/  LDC.64 R52, c[0x0][0x3e0] ;  /* 0x0000f800ff347b82 */ /* 0x000ee40000000a00 */
[----:B------:R-:W-:Y:S01]  /*4b50*/  FFMA R59, R186, R39, R58 ;  /* 0x00000027ba3b7223 */ /* 0x000fe2000000003a */
[----:B------:R-:W-:Y:S01]  /*4b60*/  FFMA R55, R137, R88, R54 ;  /* 0x0000005889377223 */ /* 0x000fe20000000036 */
[----:B------:R-:W-:Y:S01]  /*4b70*/  FFMA R56, R138, R85, R57 ;  /* 0x000000558a387223 */ /* 0x000fe20000000039 */
[----:B------:R-:W-:Y:S01]  /*4b80*/  FFMA R139, R104, R82, R139 ;  /* 0x00000052688b7223 */ /* 0x000fe2000000008b */
[----:B------:R-:W-:Y:S01]  /*4b90*/  FFMA R59, R187, R38, R59 ;  /* 0x00000026bb3b7223 */ /* 0x000fe2000000003b */
[----:B------:R-:W-:Y:S02]  /*4ba0*/  FFMA R72, R138, R89, R55 ;  /* 0x000000598a487223 */ /* 0x000fe40000000037 */
[----:B------:R-:W-:Y:S01]  /*4bb0*/  FFMA R73, R139, R86, R56 ;  /* 0x000000568b497223 */ /* 0x000fe20000000038 */
[----:B------:R-:W4:Y:S01]  /*4bc0*/  LDC.64 R54, c[0x0][0x3e8] ;  /* 0x0000fa00ff367b82 */ /* 0x000f220000000a00 */
[----:B------:R-:W-:-:S07]  /*4bd0*/  FMUL R74, R59, -0.60653066635131835938 ;  /* 0xbf1b45983b4a7820 */ /* 0x000fce0000400000 */
[----:B------:R-:W5:Y:S01]  /*4be0*/  LDC.64 R56, c[0x0][0x3f0] ;  /* 0x0000fc00ff387b82 */ /* 0x000f620000000a00 */
[----:B------:R-:W-:-:S07]  /*4bf0*/  FMUL R76, R37, R74 ;  /* 0x0000004a254c7220 */ /* 0x000fce0000400000 */
[----:B------:R-:W0:Y:S01]  /*4c00*/  LDC.64 R58, c[0x0][0x400] ;  /* 0x00010000ff3a7b82 */ /* 0x000e220000000a00 */
[----:B------:R-:W-:Y:S01]  /*4c10*/  FFMA R148, R41, R61, R148 ;  /* 0x0000003d29947223 */ /* 0x000fe20000000094 */
[----:B------:R-:W-:Y:S01]  /*4c20*/  FMUL R76, R76, R103 ;  /* 0x000000674c4c7220 */ /* 0x000fe20000400000 */
[----:B------:R-:W-:Y:S02]  /*4c30*/  FADD R103, -R103, 1 ;  /* 0x3f80000067677421 */ /* 0x000fe40000000100 */
[----:B------:R-:W-:Y:S01]  /*4c40*/  FFMA R75, R39, R62, R148 ;  /* 0x0000003e274b7223 */ /* 0x000fe20000000094 */
[----:B---3--:R-:W-:-:S04]  /*4c50*/  IMAD.WIDE R52, R36, 0x4, R52 ;  /* 0x0000000424347825 */ /* 0x008fc800078e0234 */
[----:B------:R-:W-:Y:S01]  /*4c60*/  FMUL R103, R76, R103 ;  /* 0x000000674c677220 */ /* 0x000fe20000400000 */
[----:B------:R-:W3:Y:S01]  /*4c70*/  S2R R77, SR_TID.X ;  /* 0x00000000004d7919 */ /* 0x000ee20000002100 */
[----:B------:R-:W-:-:S03]  /*4c80*/  FFMA R81, R38, R63, R75 ;  /* 0x0000003f26517223 */ /* 0x000fc6000000004b */
[----:B------:R4:W-:Y:S01]  /*4c90*/  STG.E desc[UR14][R52.64], R103 ;  /* 0x0000006734007986 */ /* 0x0009e2000c10190e */
[----:B------:R-:W-:Y:S01]  /*4ca0*/  FFMA R61, R139, R90, R72 ;  /* 0x0000005a8b3d7223 */ /* 0x000fe20000000048 */
[----:B----4-:R-:W-:-:S04]  /*4cb0*/  IMAD.WIDE R52, R36, 0x4, R54 ;  /* 0x0000000424347825 */ /* 0x010fc800078e0236 */
[C---:B-----5:R-:W-:Y:S01]  /*4cc0*/  IMAD.WIDE R54, R36.reuse, 0x4, R56 ;  /* 0x0000000424367825 */ /* 0x060fe200078e0238 */
[----:B------:R-:W-:Y:S03]  /*4cd0*/  STG.E desc[UR14][R52.64], R173 ;  /* 0x000000ad34007986 */ /* 0x000fe6000c10190e */
[----:B0-----:R-:W-:Y:S01]  /*4ce0*/  IMAD.WIDE R56, R36, 0x4, R58 ;  /* 0x0000000424387825 */ /* 0x001fe200078e023a */
[----:B------:R-:W-:-:S04]  /*4cf0*/  UIADD3 UR5, UPT, UPT, UR5, 0x800, URZ ;  /* 0x0000080005057890 */ /* 0x000fc8000fffe0ff */
[----:B------:R-:W-:Y:S01]  /*4d00*/  ULEA UR5, UR6, UR5, 0x18 ;  /* 0x0000000506057291 */ /* 0x000fe2000f8ec0ff */
[----:B--2---:R-:W-:-:S04]  /*4d10*/  FFMA R104, R104, R83, R172 ;  /* 0x0000005368687223 */ /* 0x004fc800000000ac */
[----:B------:R-:W-:-:S04]  /*4d20*/  FFMA R74, R104, R87, R73 ;  /* 0x00000057684a7223 */ /* 0x000fc80000000049 */
[----:B------:R-:W-:-:S04]  /*4d30*/  FFMA R73, R179, R64, R74 ;  /* 0x00000040b3497223 */ /* 0x000fc8000000004a */
[----:B------:R-:W-:-:S04]  /*4d40*/  FFMA R62, R180, R65, R73 ;  /* 0x00000041b43e7223 */ /* 0x000fc80000000049 */
[----:B------:R-:W-:-:S04]  /*4d50*/  FFMA R63, R181, R66, R62 ;  /* 0x00000042b53f7223 */ /* 0x000fc8000000003e */
[----:B------:R-:W-:Y:S01]  /*4d60*/  FFMA R63, R176, R67, R63 ;  /* 0x00000043b03f7223 */ /* 0x000fe2000000003f */
[----:B------:R-:W-:-:S04]  /*4d70*/  FFMA R64, R104, R91, R61 ;  /* 0x0000005b68407223 */ /* 0x000fc8000000003d */
[----:B------:R-:W-:Y:S04]  /*4d80*/  STG.E desc[UR14][R54.64], R63 ;  /* 0x0000003f36007986 */ /* 0x000fe8000c10190e */
[----:B------:R-:W-:Y:S01]  /*4d90*/  STG.E desc[UR14][R56.64], R81 ;  /* 0x0000005138007986 */ /* 0x000fe2000c10190e */
[----:B------:R-:W-:Y:S01]  /*4da0*/  BAR.SYNC.DEFER_BLOCKING 0x0 ;  /* 0x0000000000007b1d */ /* 0x000fe20000010000 */
[----:B-1----:R-:W-:-:S04]  /*4db0*/  FFMA R61, R179, R68, R64 ;  /* 0x00000044b33d7223 */ /* 0x002fc80000000040 */
[----:B------:R-:W-:-:S04]  /*4dc0*/  FFMA R62, R180, R69, R61 ;  /* 0x00000045b43e7223 */ /* 0x000fc8000000003d */
[----:B------:R-:W-:-:S04]  /*4dd0*/  FFMA R61, R181, R70, R62 ;  /* 0x00000046b53d7223 */ /* 0x000fc8000000003e */
[----:B------:R-:W-:Y:S01]  /*4de0*/  FFMA R84, R176, R71, R61 ;  /* 0x00000047b0547223 */ /* 0x000fe2000000003d */
[----:B---3--:R-:W-:-:S05]  /*4df0*/  LEA R61, R77, UR5, 0x2 ;  /* 0x000000054d3d7c11 */ /* 0x008fca000f8e10ff */
[----:B------:R-:W-:Y:S01]  /*4e00*/  STS [R61], R84 ;  /* 0x000000543d007388 */ /* 0x000fe20000000800 */
        /* <DEDUP_REMOVED lines=9> */
[----:B------:R-:W-:-:S02]  /*4ea0*/  FMUL R81, R84, R54 ;  /* 0x0000003654517220 */ /* 0x000fc40000400000 */
[----:B-1----:R-:W-:Y:S01]  /*4eb0*/  FFMA R56, R0, R56, R63 ;  /* 0x0000003800387223 */ /* 0x002fe2000000003f */
[----:B------:R-:W-:Y:S01]  /*4ec0*/  FFMA R0, R49, R57, R52 ;  /* 0x0000003931007223 */ /* 0x000fe20000000034 */
[----:B------:R-:W-:Y:S01]  /*4ed0*/  FFMA R8, R8, R58, R81 ;  /* 0x0000003a08087223 */ /* 0x000fe20000000051 */
[----:B------:R-:W-:Y:S02]  /*4ee0*/  FMUL R61, R84, R55 ;  /* 0x00000037543d7220 */ /* 0x000fe40000400000 */
[----:B------:R-:W-:Y:S01]  /*4ef0*/  STL [R1+0x104], R56 ;  /* 0x0001043801007387 */ /* 0x000fe20000100800 */
[----:B--2---:R-:W-:-:S03]  /*4f00*/  FFMA R49, R241, R64, RZ ;  /* 0x00000040f1317223 */ /* 0x004fc600000000ff */
[----:B------:R0:W-:Y:S04]  /*4f10*/  STL [R1+0x100], R0 ;  /* 0x0001000001007387 */ /* 0x0001e80000100800 */
[----:B------:R-:W1:Y:S04]  /*4f20*/  LDS.128 R52, [UR7+0x420] ;  /* 0x00042007ff347984 */ /* 0x000e680008000c00 */
[----:B------:R-:W2:Y:S01]  /*4f30*/  LDS.128 R80, [UR7+0x120] ;  /* 0x00012007ff507984 */ /* 0x000ea20008000c00 */
[----:B0-----:R-:W-:-:S03]  /*4f40*/  FMUL R0, R35, R64 ;  /* 0x0000004023007220 */ /* 0x001fc60000400000 */
[----:B------:R0:W-:Y:S01]  /*4f50*/  STL [R1+0xfc], R8 ;  /* 0x0000fc0801007387 */ /* 0x0001e20000100800 */
[----:B------:R-:W-:-:S03]  /*4f60*/  FFMA R48, R48, R59, R61 ;  /* 0x0000003b30307223 */ /* 0x000fc6000000003d */
[----:B------:R-:W2:Y:S01]  /*4f70*/  LDS.128 R56, [UR7+0x820] ;  /* 0x00082007ff387984 */ /* 0x000ea20008000c00 */
[----:B0-----:R-:W-:Y:S01]  /*4f80*/  FFMA R8, R37, R16, R0 ;  /* 0x0000001025087223 */ /* 0x001fe20000000000 */
[----:B------:R-:W-:-:S04]  /*4f90*/  FFMA R0, R240, R65, R49 ;  /* 0x00000041f0007223 */ /* 0x000fc80000000031 */
[----:B------:R-:W-:Y:S01]  /*4fa0*/  FFMA R49, R239, R66, R0 ;  /* 0x00000042ef317223 */ /* 0x000fe20000000000 */
[----:B------:R-:W-:Y:S03]  /*4fb0*/  STL [R1+0xf8], R48 ;  /* 0x0000f83001007387 */ /* 0x000fe60000100800 */
[----:B------:R-:W-:Y:S01]  /*4fc0*/  FFMA R0, R238, R67, R49 ;  /* 0x00000043ee007223 */ /* 0x000fe20000000031 */
[C---:B---3--:R-:W-:Y:S01]  /*4fd0*/  FMUL R49, R84.reuse, R68 ;  /* 0x0000004454317220 */ /* 0x048fe20000400000 */
[----:B------:R0:W-:Y:S01]  /*4fe0*/  STL [R1+0x14], R8 ;  /* 0x0000140801007387 */ /* 0x0001e20000100800 */
[----:B------:R-:W-:Y:S02]  /*4ff0*/  FMUL R69, R84, R69 ;  /* 0x0000004554457220 */ /* 0x000fe40000400000 */
[----:B----4-:R-:W-:Y:S01]  /*5000*/  FFMA R10, R10, R72, R49 ;  /* 0x000000480a0a7223 */ /* 0x010fe20000000031 */
[----:B------:R-:W-:Y:S01]  /*5010*/  FMUL R70, R84, R70 ;  /* 0x0000004654467220 */ /* 0x000fe20000400000 */
[----:B------:R-:W-:Y:S01]  /*5020*/  FFMA R4, R4, R73, R69 ;  /* 0x0000004904047223 */ /* 0x000fe20000000045 */
[C---:B0-----:R-:W-:Y:S01]  /*5030*/  FMUL R8, R35.reuse, R65 ;  /* 0x0000004123087220 */ /* 0x041fe20000400000 */
[C---:B------:R-:W-:Y:S01]  /*5040*/  FMUL R61, R35.reuse, R66 ;  /* 0x00000042233d7220 */ /* 0x040fe20000400000 */
[----:B------:R-:W-:-:S02]  /*5050*/  FMUL R16, R35, R67 ;  /* 0x0000004323107220 */ /* 0x000fc40000400000 */
[----:B------:R-:W-:Y:S01]  /*5060*/  FFMA R107, R37, R107, R8 ;  /* 0x0000006b256b7223 */ /* 0x000fe20000000008 */
[----:B------:R-:W-:Y:S01]  /*5070*/  FMUL R8, R84, R71 ;  /* 0x0000004754087220 */ /* 0x000fe20000400000 */
[----:B------:R-:W0:Y:S04]  /*5080*/  LDS.128 R64, [UR7+0x430] ;  /* 0x00043007ff407984 */ /* 0x000e280008000c00 */
[----:B------:R3:W-:Y:S04]  /*5090*/  STL [R1+0xf0], R10 ;  /* 0x0000f00a01007387 */ /* 0x0007e80000100800 */
[----:B------:R4:W-:Y:S01]  /*50a0*/  STL [R1+0xe8], R4 ;  /* 0x0000e80401007387 */ /* 0x0009e20000100800 */
[----:B---3--:R-:W-:Y:S01]  /*50b0*/  FFMA R10, R7, R74, R70 ;  /* 0x0000004a070a7223 */ /* 0x008fe20000000046 */
[-C--:B-----5:R-:W-:Y:S01]  /*50c0*/  FFMA R7, R233, R76.reuse, R0 ;  /* 0x0000004ce9077223 */ /* 0x0a0fe20000000000 */
[----:B------:R-:W-:Y:S01]  /*50d0*/  FFMA R0, R47, R75, R8 ;  /* 0x0000004b2f007223 */ /* 0x000fe20000000008 */
[----:B------:R-:W3:Y:S01]  /*50e0*/  LDS.128 R68, [UR7+0x130] ;  /* 0x00013007ff447984 */ /* 0x000ee20008000c00 */
[----:B----4-:R-:W-:-:S03]  /*50f0*/  FMUL R4, R35, R76 ;  /* 0x0000004c23047220 */ /* 0x010fc60000400000 */
[----:B------:R-:W-:Y:S01]  /*5100*/  STL [R1+0xdc], R10 ;  /* 0x0000dc0a01007387 */ /* 0x000fe20000100800 */
[----:B------:R-:W-:-:S03]  /*5110*/  FFMA R4, R37, R15, R4 ;  /* 0x0000000f25047223 */ /* 0x000fc60000000004 */
[----:B------:R4:W-:Y:S01]  /*5120*/  STL [R1+0xcc], R0 ;  /* 0x0000cc0001007387 */ /* 0x0009e20000100800 */
[----:B------:R-:W-:-:S03]  /*5130*/  FMUL R8, R35, R78 ;  /* 0x0000004e23087220 */ /* 0x000fc60000400000 */
[----:B------:R5:W-:Y:S04]  /*5140*/  STL [R1+0x10], R4 ;  /* 0x0000100401007387 */ /* 0x000be80000100800 */
[----:B------:R-:W3:Y:S01]  /*5150*/  LDS.128 R72, [UR7+0x830] ;  /* 0x00083007ff487984 */ /* 0x000ee20008000c00 */
[----:B----4-:R-:W-:-:S04]  /*5160*/  FFMA R0, R232, R77, R7 ;  /* 0x0000004de8007223 */ /* 0x010fc80000000007 */
[----:B------:R-:W-:Y:S01]  /*5170*/  FFMA R7, R231, R78, R0 ;  /* 0x0000004ee7077223 */ /* 0x000fe20000000000 */
[----:B-----5:R-:W-:Y:S01]  /*5180*/  FMUL R4, R35, R77 ;  /* 0x0000004d23047220 */ /* 0x020fe20000400000 */
[C---:B------:R-:W-:Y:S02]  /*5190*/  FFMA R141, R37.reuse, R141, R8 ;  /* 0x0000008d258d7223 */ /* 0x040fe40000000008 */
[----:B------:R-:W-:Y:S01]  /*51a0*/  FFMA R0, R230, R79, R7 ;  /* 0x0000004fe6007223 */ /* 0x000fe20000000007 */
[----:B------:R-:W-:Y:S01]  /*51b0*/  FFMA R142, R37, R142, R4 ;  /* 0x0000008e258e7223 */ /* 0x000fe20000000004 */
[C---:B-1----:R-:W-:Y:S01]  /*51c0*/  FMUL R7, R84.reuse, R52 ;  /* 0x0000003454077220 */ /* 0x042fe20000400000 */
[C---:B------:R-:W-:Y:S01]  /*51d0*/  FMUL R4, R84.reuse, R53 ;  /* 0x0000003554047220 */ /* 0x040fe20000400000 */
[----:B------:R-:W-:Y:S01]  /*51e0*/  FMUL R8, R84, R54 ;  /* 0x0000003654087220 */ /* 0x000fe20000400000 */
[----:B------:R-:W-:Y:S01]  /*51f0*/  FMUL R15, R35, R79 ;  /* 0x0000004f230f7220 */ /* 0x000fe20000400000 */
[----:B--2---:R-:W-:Y:S01]  /*5200*/  FFMA R7, R6, R80, R7 ;  /* 0x0000005006077223 */ /* 0x004fe20000000007 */
[----:B------:R-:W-:Y:S01]  /*5210*/  FFMA R6, R9, R81, R4 ;  /* 0x0000005109067223 */ /* 0x000fe20000000004 */
[----:B------:R-:W-:Y:S01]  /*5220*/  FMUL R10, R84, R55 ;  /* 0x00000037540a7220 */ /* 0x000fe20000400000 */
[----:B------:R-:W-:Y:S01]  /*5230*/  FFMA R4, R5, R82, R8 ;  /* 0x0000005205047223 */ /* 0x000fe20000000008 */
[----:B------:R-:W-:Y:S01]  /*5240*/  FMUL R8, R35, R56 ;  /* 0x0000003823087220 */ /* 0x000fe20000400000 */
[----:B------:R-:W-:Y:S01]  /*5250*/  FFMA R140, R37, R140, R15 ;  /* 0x0000008c258c7223 */ /* 0x000fe2000000000f */
[----:B------:R-:W1:Y:S01]  /*5260*/  LDS.128 R52, [UR7+0x440] ;  /* 0x00044007ff347984 */ /* 0x000e620008000c00 */
[----:B------:R-:W-:Y:S01]  /*5270*/  FFMA R15, R225, R56, R0 ;  /* 0x00000038e10f7223 */ /* 0x000fe20000000000 */
[----:B------:R-:W-:Y:S01]  /*5280*/  FFMA R0, R11, R83, R10 ;  /* 0x000000530b007223 */ /* 0x000fe2000000000a */
[C---:B------:R-:W-:Y:S01]  /*5290*/  FFMA R14, R37.reuse, R14, R8 ;  /* 0x0000000e250e7223 */ /* 0x040fe20000000008 */
[----:B------:R-:W-:Y:S04]  /*52a0*/  STL [R1+0x94], R7 ;  /* 0x0000940701007387 */ /* 0x000fe80000100800 */
[----:B------:R-:W-:Y:S04]  /*52b0*/  STL [R1+0x88], R6 ;  /* 0x0000880601007387 */ /* 0x000fe80000100800 */
[----:B------:R-:W-:Y:S04]  /*52c0*/  STL [R1+0x7c], R4 ;  /* 0x00007c0401007387 */ /* 0x000fe80000100800 */
[----:B------:R-:W2:Y:S04]  /*52d0*/  LDS.128 R4, [UR7+0x140] ;  /* 0x00014007ff047984 */ /* 0x000ea80008000c00 */
[----:B------:R4:W-:Y:S04]  /*52e0*/  STL [R1+0x98], R0 ;  /* 0x0000980001007387 */ /* 0x0009e80000100800 */
[----:B------:R5:W-:Y:S01]  /*52f0*/  STL [R1+0xc], R14 ;  /* 0x00000c0e01007387 */ /* 0x000be20000100800 */
[----:B------:R-:W-:Y:S01]  /*5300*/  FFMA R33, R37, R33, R16 ;  /* 0x0000002125217223 */ /* 0x000fe20000000010 */
[----:B------:R-:W-:-:S02]  /*5310*/  FMUL R47, R35, R58 ;  /* 0x0000003a232f7220 */ /* 0x000fc40000400000 */
[----:B------:R-:W2:Y:S01]  /*5320*/  LDS.128 R8, [UR7+0x840] ;  /* 0x00084007ff087984 */ /* 0x000ea20008000c00 */
[-C--:B----4-:R-:W-:Y:S01]  /*5330*/  FFMA R0, R224, R57.reuse, R15 ;  /* 0x00000039e0007223 */ /* 0x090fe2000000000f */
[----:B-----5:R-:W-:-:S03]  /*5340*/  FMUL R14, R35, R57 ;  /* 0x00000039230e7220 */ /* 0x020fc60000400000 */
[----:B------:R-:W-:Y:S01]  /*5350*/  FFMA R15, R223, R58, R0 ;  /* 0x0000003adf0f7223 */ /* 0x000fe20000000000 */
[----:B------:R-:W-:Y:S01]  /*5360*/  FMUL R16, R35, R59 ;  /* 0x0000003b23107220 */ /* 0x000fe20000400000 */
[C---:B0-----:R-:W-:Y:S01]  /*5370*/  FMUL R64, R84.reuse, R64 ;  /* 0x0000004054407220 */ /* 0x041fe20000400000 */
[C---:B------:R-:W-:Y:S01]  /*5380*/  FFMA R0, R37.reuse, R145, R14 ;  /* 0x0000009125007223 */ /* 0x040fe2000000000e */
[C---:B------:R-:W-:Y:S01]  /*5390*/  FFMA R14, R37.reuse, R144, R47 ;  /* 0x00000090250e7223 */ /* 0x040fe2000000002f */
[----:B------:R-:W-:Y:S01]  /*53a0*/  FFMA R143, R37, R143, R16 ;  /* 0x0000008f258f7223 */ /* 0x000fe20000000010 */
[----:B---3--:R-:W-:Y:S02]  /*53b0*/  FFMA R16, R51, R68, R64 ;  /* 0x0000004433107223 */ /* 0x008fe40000000040 */
[----:B------:R0:W-:Y:S01]  /*53c0*/  STL [R1+0x4], R0 ;  /* 0x0000040001007387 */ /* 0x0001e20000100800 */
[----:B------:R-:W-:-:S03]  /*53d0*/  FMUL R65, R84, R65 ;  /* 0x0000004154417220 */ /* 0x000fc60000400000 */
[----:B------:R3:W-:Y:S01]  /*53e0*/  STL [R1+0x8], R14 ;  /* 0x0000080e01007387 */ /* 0x0007e20000100800 */
[----:B0-----:R-:W-:Y:S01]  /*53f0*/  FFMA R0, R222, R59, R15 ;  /* 0x0000003bde007223 */ /* 0x001fe2000000000f */
[----:B------:R-:W-:Y:S02]  /*5400*/  FMUL R15, R84, R66 ;  /* 0x00000042540f7220 */ /* 0x000fe40000400000 */
[----:B------:R-:W0:Y:S01]  /*5410*/  LDS.128 R56, [UR7+0x450] ;  /* 0x00045007ff387984 */ /* 0x000e220008000c00 */
[----:B---3--:R-:W-:-:S03]  /*5420*/  FFMA R14, R60, R69, R65 ;  /* 0x000000453c0e7223 */ /* 0x008fc60000000041 */
[----:B------:R3:W-:Y:S01]  /*5430*/  STL [R1+0x64], R16 ;  /* 0x0000641001007387 */ /* 0x0007e20000100800 */
[----:B------:R-:W-:-:S03]  /*5440*/  FMUL R67, R84, R67 ;  /* 0x0000004354437220 */ /* 0x000fc60000400000 */
[----:B------:R4:W-:Y:S01]  /*5450*/  STL [R1+0x5c], R14 ;  /* 0x00005c0e01007387 */ /* 0x0009e20000100800 */
[----:B---3--:R-:W-:-:S03]  /*5460*/  FFMA R16, R50, R70, R15 ;  /* 0x0000004632107223 */ /* 0x008fc6000000000f */
[----:B------:R-:W3:Y:S01]  /*5470*/  LDS.128 R48, [UR7+0x150] ;  /* 0x00015007ff307984 */ /* 0x000ee20008000c00 */
[-C--:B------:R-:W-:Y:S01]  /*5480*/  FFMA R15, R217, R72.reuse, R0 ;  /* 0x00000048d90f7223 */ /* 0x080fe20000000000 */
[----:B----4-:R-:W-:Y:S01]  /*5490*/  FMUL R14, R35, R72 ;  /* 0x00000048230e7220 */ /* 0x010fe20000400000 */
[----:B------:R-:W-:Y:S01]  /*54a0*/  FFMA R0, R96, R71, R67 ;  /* 0x0000004760007223 */ /* 0x000fe20000000043 */
[----:B------:R-:W-:Y:S02]  /*54b0*/  STL [R1+0x4c], R16 ;  /* 0x00004c1001007387 */ /* 0x000fe40000100800 */
[----:B------:R-:W-:Y:S02]  /*54c0*/  FFMA R13, R37, R13, R14 ;  /* 0x0000000d250d7223 */ /* 0x000fe4000000000e */
[----:B------:R4:W-:Y:S01]  /*54d0*/  STL [R1+0x3c], R0 ;  /* 0x00003c0001007387 */ /* 0x0009e20000100800 */
[----:B-1----:R-:W-:-:S03]  /*54e0*/  FMUL R52, R84, R52 ;  /* 0x0000003454347220 */ /* 0x002fc60000400000 */
[----:B------:R1:W-:Y:S01]  /*54f0*/  STL [R1], R13 ;  /* 0x0000000d01007387 */ /* 0x0003e20000100800 */
[----:B------:R-:W-:Y:S01]  /*5500*/  FFMA R106, R37, R106, R61 ;  /* 0x0000006a256a7223 */ /* 0x000fe2000000003d */
[----:B------:R-:W-:Y:S02]  /*5510*/  FMUL R53, R84, R53 ;  /* 0x0000003554357220 */ /* 0x000fe40000400000 */
[----:B------:R-:W5:Y:S01]  /*5520*/  LDS.128 R60, [UR7+0x850] ;  /* 0x00085007ff3c7984 */ /* 0x000f620008000c00 */
[----:B----4-:R-:W-:Y:S01]  /*5530*/  FFMA R0, R216, R73, R15 ;  /* 0x00000049d8007223 */ /* 0x010fe2000000000f */
[----:B------:R-:W-:Y:S02]  /*5540*/  FMUL R15, R35, R75 ;  /* 0x0000004b230f7220 */ /* 0x000fe40000400000 */
[----:B------:R-:W-:Y:S01]  /*5550*/  LDS.128 R64, [UR7+0x160] ;  /* 0x00016007ff407984 */ /* 0x000fe20008000c00 */
[----:B-1----:R-:W-:Y:S01]  /*5560*/  FFMA R13, R215, R74, R0 ;  /* 0x0000004ad70d7223 */ /* 0x002fe20000000000 */
[----:B------:R-:W-:-:S03]  /*5570*/  FFMA R32, R37, R32, R15 ;  /* 0x0000002025207223 */ /* 0x000fc6000000000f */
[----:B------:R-:W-:Y:S01]  /*5580*/  FFMA R0, R214, R75, R13 ;  /* 0x0000004bd6007223 */ /* 0x000fe2000000000d */
[----:B--2---:R-:W-:Y:S01]  /*5590*/  FFMA R13, R97, R4, R52 ;  /* 0x00000004610d7223 */ /* 0x004fe20000000034 */
[C---:B------:R-:W-:Y:S01]  /*55a0*/  FMUL R14, R84.reuse, R54 ;  /* 0x00000036540e7220 */ /* 0x040fe20000400000 */
[----:B------:R-:W-:Y:S01]  /*55b0*/  FMUL R15, R84, R55 ;  /* 0x00000037540f7220 */ /* 0x000fe20000400000 */
[----:B------:R-:W-:Y:S02]  /*55c0*/  FFMA R4, R98, R5, R53 ;  /* 0x0000000562047223 */ /* 0x000fe40000000035 */
[----:B------:R1:W-:Y:S01]  /*55d0*/  STL [R1+0x20], R13 ;  /* 0x0000200d01007387 */ /* 0x0003e20000100800 */
[----:B------:R-:W-:-:S03]  /*55e0*/  FFMA R5, R99, R6, R14 ;  /* 0x0000000663057223 */ /* 0x000fc6000000000e */
[----:B------:R-:W2:Y:S01]  /*55f0*/  LDS.128 R52, [UR7+0x460] ;  /* 0x00046007ff347984 */ /* 0x000ea20008000c00 */
[-C--:B-1----:R-:W-:Y:S01]  /*5600*/  FFMA R13, R209, R8.reuse, R0 ;  /* 0x00000008d10d7223 */ /* 0x082fe20000000000 */
[----:B------:R-:W-:Y:S02]  /*5610*/  FFMA R0, R100, R7, R15 ;  /* 0x0000000764007223 */ /* 0x000fe4000000000f */
[----:B------:R1:W-:Y:S04]  /*5620*/  STL [R1+0x30], R4 ;  /* 0x0000300401007387 */ /* 0x0003e80000100800 */
[----:B------:R-:W-:Y:S04]  /*5630*/  STL [R1+0x2c], R5 ;  /* 0x00002c0501007387 */ /* 0x000fe80000100800 */
[----:B------:R4:W-:Y:S01]  /*5640*/  STL [R1+0x40], R0 ;  /* 0x0000400001007387 */ /* 0x0009e20000100800 */
[C---:B-1----:R-:W-:Y:S01]  /*5650*/  FMUL R4, R35.reuse, R8 ;  /* 0x0000000823047220 */ /* 0x042fe20000400000 */
[-C--:B------:R-:W-:Y:S01]  /*5660*/  FMUL R198, R35, R9.reuse ;  /* 0x0000000923c67220 */ /* 0x080fe20000400000 */
[----:B0-----:R-:W-:Y:S01]  /*5670*/  FMUL R56, R84, R56 ;  /* 0x0000003854387220 */ /* 0x001fe20000400000 */
[----:B----4-:R-:W-:Y:S01]  /*5680*/  FFMA R0, R208, R9, R13 ;  /* 0x00000009d0007223 */ /* 0x010fe2000000000d */
[----:B------:R-:W-:-:S02]  /*5690*/  FFMA R201, R37, R152, R4 ;  /* 0x0000009825c97223 */ /* 0x000fc40000000004 */
[----:B---3--:R-:W-:Y:S01]  /*56a0*/  FFMA R15, R101, R48, R56 ;  /* 0x00000030650f7223 */ /* 0x008fe20000000038 */
[----:B------:R-:W0:Y:S01]  /*56b0*/  LDS.128 R4, [UR7+0x860] ;  /* 0x00086007ff047984 */ /* 0x000e220008000c00 */
[----:B------:R-:W-:Y:S01]  /*56c0*/  FFMA R9, R207, R10, R0 ;  /* 0x0000000acf097223 */ /* 0x000fe20000000000 */
[C---:B------:R-:W-:Y:S01]  /*56d0*/  FMUL R57, R84.reuse, R57 ;  /* 0x0000003954397220 */ /* 0x040fe20000400000 */
[----:B------:R-:W-:Y:S01]  /*56e0*/  FMUL R58, R84, R58 ;  /* 0x0000003a543a7220 */ /* 0x000fe20000400000 */
[C---:B------:R-:W-:Y:S01]  /*56f0*/  FMUL R199, R35.reuse, R10 ;  /* 0x0000000a23c77220 */ /* 0x040fe20000400000 */
[-C--:B------:R-:W-:Y:S01]  /*5700*/  FMUL R200, R35, R11.reuse ;  /* 0x0000000b23c87220 */ /* 0x080fe20000400000 */
[----:B------:R-:W-:Y:S02]  /*5710*/  FFMA R0, R206, R11, R9 ;  /* 0x0000000bce007223 */ /* 0x000fe40000000009 */
[----:B------:R-:W1:Y:S01]  /*5720*/  LDS.128 R8, [UR7+0x470] ;  /* 0x00047007ff087984 */ /* 0x000e620008000c00 */
[----:B------:R-:W-:Y:S01]  /*5730*/  FMUL R13, R84, R59 ;  /* 0x0000003b540d7220 */ /* 0x000fe20000400000 */
[----:B------:R-:W-:-:S02]  /*5740*/  FFMA R14, R102, R49, R57 ;  /* 0x00000031660e7223 */ /* 0x000fc40000000039 */
[----:B------:R3:W-:Y:S02]  /*5750*/  STL [R1+0x18], R15 ;  /* 0x0000180f01007387 */ /* 0x0007e40000100800 */
[----:B---3--:R-:W-:Y:S02]  /*5760*/  FFMA R15, R105, R50, R58 ;  /* 0x00000032690f7223 */ /* 0x008fe4000000003a */
[----:B------:R-:W3:Y:S04]  /*5770*/  LDS.128 R56, [UR7+0x170] ;  /* 0x00017007ff387984 */ /* 0x000ee80008000c00 */
[----:B------:R4:W-:Y:S01]  /*5780*/  STL [R1+0x34], R14 ;  /* 0x0000340e01007387 */ /* 0x0009e20000100800 */
[----:B-----5:R-:W-:Y:S01]  /*5790*/  FFMA R0, R183, R60, R0 ;  /* 0x0000003cb7007223 */ /* 0x020fe20000000000 */
[----:B------:R-:W-:-:S02]  /*57a0*/  FFMA R16, R108, R51, R13 ;  /* 0x000000336c107223 */ /* 0x000fc4000000000d */
[----:B------:R-:W-:Y:S01]  /*57b0*/  STL [R1+0x50], R15 ;  /* 0x0000500f01007387 */ /* 0x000fe20000100800 */
[----:B----4-:R-:W-:Y:S01]  /*57c0*/  FMUL R14, R35, R60 ;  /* 0x0000003c230e7220 */ /* 0x010fe20000400000 */
[----:B--2---:R-:W-:-:S03]  /*57d0*/  FMUL R52, R84, R52 ;  /* 0x0000003454347220 */ /* 0x004fc60000400000 */
[----:B------:R-:W-:Y:S02]  /*57e0*/  FFMA R197, R37, R12, R14 ;  /* 0x0000000c25c57223 */ /* 0x000fe4000000000e */
[----:B------:R-:W-:Y:S01]  /*57f0*/  LDS.128 R12, [UR7+0x870] ;  /* 0x00087007ff0c7984 */ /* 0x000fe20008000c00 */
[----:B------:R-:W-:Y:S01]  /*5800*/  FMUL R49, R35, R62 ;  /* 0x0000003e23317220 */ /* 0x000fe20000400000 */
[-C--:B------:R-:W-:Y:S01]  /*5810*/  FFMA R47, R151, R61.reuse, R0 ;  /* 0x0000003d972f7223 */ /* 0x080fe20000000000 */
[C---:B------:R-:W-:Y:S01]  /*5820*/  FMUL R0, R35.reuse, R61 ;  /* 0x0000003d23007220 */ /* 0x040fe20000400000 */
[----:B------:R2:W-:Y:S01]  /*5830*/  STL [R1+0x44], R16 ;  /* 0x0000441001007387 */ /* 0x0005e20000100800 */
[C---:B------:R-:W-:Y:S01]  /*5840*/  FMUL R53, R84.reuse, R53 ;  /* 0x0000003554357220 */ /* 0x040fe20000400000 */
[----:B------:R-:W-:Y:S01]  /*5850*/  FMUL R196, R35, R63 ;  /* 0x0000003f23c47220 */ /* 0x000fe20000400000 */
[----:B------:R-:W-:Y:S01]  /*5860*/  FMUL R54, R84, R54 ;  /* 0x0000003654367220 */ /* 0x000fe20000400000 */
[C---:B------:R-:W-:Y:S01]  /*5870*/  FFMA R156, R37.reuse, R156, R49 ;  /* 0x0000009c259c7223 */ /* 0x040fe20000000031 */
[----:B------:R-:W-:Y:S01]  /*5880*/  FFMA R62, R150, R62, R47 ;  /* 0x0000003e963e7223 */ /* 0x000fe2000000002f */
[----:B------:R-:W-:Y:S01]  /*5890*/  FFMA R157, R37, R157, R0 ;  /* 0x0000009d259d7223 */ /* 0x000fe20000000000 */
[----:B------:R-:W4:Y:S01]  /*58a0*/  LDS.128 R48, [UR7+0x480] ;  /* 0x00048007ff307984 */ /* 0x000f220008000c00 */
[----:B--2---:R-:W-:Y:S01]  /*58b0*/  FFMA R16, R109, R64, R52 ;  /* 0x000000406d107223 */ /* 0x004fe20000000034 */
[----:B------:R-:W-:Y:S01]  /*58c0*/  FFMA R0, R110, R65, R53 ;  /* 0x000000416e007223 */ /* 0x000fe20000000035 */
[----:B------:R-:W-:Y:S01]  /*58d0*/  FFMA R196, R37, R31, R196 ;  /* 0x0000001f25c47223 */ /* 0x000fe200000000c4 */
[----:B------:R-:W-:-:S02]  /*58e0*/  FMUL R31, R84, R55 ;  /* 0x00000037541f7220 */ /* 0x000fc40000400000 */
[----:B------:R2:W-:Y:S01]  /*58f0*/  STL [R1+0x24], R16 ;  /* 0x0000241001007387 */ /* 0x0005e20000100800 */
[----:B------:R-:W-:-:S03]  /*5900*/  FFMA R63, R149, R63, R62 ;  /* 0x0000003f953f7223 */ /* 0x000fc6000000003e */
[----:B------:R0:W-:Y:S01]  /*5910*/  STL [R1+0x1c], R0 ;  /* 0x00001c0001007387 */ /* 0x0001e20000100800 */
[----:B--2---:R-:W-:-:S03]  /*5920*/  FFMA R16, R111, R66, R54 ;  /* 0x000000426f107223 */ /* 0x004fc60000000036 */
[----:B------:R-:W2:Y:S01]  /*5930*/  LDS.128 R52, [UR7+0x180] ;  /* 0x00018007ff347984 */ /* 0x000ea20008000c00 */
[-C--:B0-----:R-:W-:Y:S01]  /*5940*/  FMUL R0, R35, R4.reuse ;  /* 0x0000000423007220 */ /* 0x081fe20000400000 */
[----:B------:R-:W-:Y:S02]  /*5950*/  FFMA R4, R202, R4, R63 ;  /* 0x00000004ca047223 */ /* 0x000fe4000000003f */
[----:B------:R0:W-:Y:S01]  /*5960*/  STL [R1+0x54], R16 ;  /* 0x0000541001007387 */ /* 0x0001e20000100800 */
[C---:B-1----:R-:W-:Y:S01]  /*5970*/  FMUL R8, R84.reuse, R8 ;  /* 0x0000000854087220 */ /* 0x042fe20000400000 */
[----:B------:R-:W-:Y:S01]  /*5980*/  FFMA R46, R37, R46, R0 ;  /* 0x0000002e252e7223 */ /* 0x000fe20000000000 */
[----:B------:R-:W-:Y:S01]  /*5990*/  FMUL R0, R35, R5 ;  /* 0x0000000523007220 */ /* 0x000fe20000400000 */
[----:B------:R-:W-:Y:S01]  /*59a0*/  FMUL R9, R84, R9 ;  /* 0x0000000954097220 */ /* 0x000fe20000400000 */
[----:B---3--:R-:W-:Y:S01]  /*59b0*/  FFMA R8, R113, R56, R8 ;  /* 0x0000003871087223 */ /* 0x008fe20000000008 */
[----:B------:R-:W1:Y:S01]  /*59c0*/  LDS.128 R60, [UR7+0x880] ;  /* 0x00088007ff3c7984 */ /* 0x000e620008000c00 */
[----:B0-----:R-:W-:Y:S01]  /*59d0*/  FFMA R16, R112, R67, R31 ;  /* 0x0000004370107223 */ /* 0x001fe2000000001f */
[----:B------:R-:W-:Y:S01]  /*59e0*/  FFMA R31, R203, R5, R4 ;  /* 0x00000005cb1f7223 */ /* 0x000fe20000000004 */
[----:B------:R-:W-:Y:S01]  /*59f0*/  FMUL R5, R35, R6 ;  /* 0x0000000623057220 */ /* 0x000fe20000400000 */
[----:B------:R-:W-:Y:S01]  /*5a00*/  FMUL R10, R84, R10 ;  /* 0x0000000a540a7220 */ /* 0x000fe20000400000 */
[----:B------:R-:W-:Y:S01]  /*5a10*/  FFMA R160, R37, R160, R0 ;  /* 0x000000a025a07223 */ /* 0x000fe20000000000 */
[----:B------:R-:W-:Y:S01]  /*5a20*/  FFMA R6, R204, R6, R31 ;  /* 0x00000006cc067223 */ /* 0x000fe2000000001f */
[----:B------:R-:W-:Y:S01]  /*5a30*/  STL [R1+0x68], R16 ;  /* 0x0000681001007387 */ /* 0x000fe20000100800 */
[----:B------:R-:W-:Y:S01]  /*5a40*/  FFMA R0, R114, R57, R9 ;  /* 0x0000003972007223 */ /* 0x000fe20000000009 */
[----:B------:R-:W-:-:S02]  /*5a50*/  FMUL R195, R35, R7 ;  /* 0x0000000723c37220 */ /* 0x000fc40000400000 */
[----:B------:R0:W-:Y:S01]  /*5a60*/  STL [R1+0x28], R8 ;  /* 0x0000280801007387 */ /* 0x0001e20000100800 */
[----:B------:R-:W-:Y:S01]  /*5a70*/  FFMA R158, R37, R158, R5 ;  /* 0x0000009e259e7223 */ /* 0x000fe20000000005 */
[----:B------:R-:W-:Y:S02]  /*5a80*/  FFMA R31, R205, R7, R6 ;  /* 0x00000007cd1f7223 */ /* 0x000fe40000000006 */
[----:B------:R-:W3:Y:S01]  /*5a90*/  LDS.128 R4, [UR7+0x490] ;  /* 0x00049007ff047984 */ /* 0x000ee20008000c00 */
[C---:B------:R-:W-:Y:S01]  /*5aa0*/  FMUL R47, R84.reuse, R11 ;  /* 0x0000000b542f7220 */ /* 0x040fe20000400000 */
[C---:B----4-:R-:W-:Y:S01]  /*5ab0*/  FMUL R48, R84.reuse, R48 ;  /* 0x0000003054307220 */ /* 0x050fe20000400000 */
[C---:B------:R-:W-:Y:S01]  /*5ac0*/  FMUL R49, R84.reuse, R49 ;  /* 0x0000003154317220 */ /* 0x040fe20000400000 */
[----:B------:R-:W-:Y:S01]  /*5ad0*/  FMUL R50, R84, R50 ;  /* 0x0000003254327220 */ /* 0x000fe20000400000 */
[----:B------:R-:W-:Y:S01]  /*5ae0*/  LDS.128 R64, [UR7+0x1d0] ;  /* 0x0001d007ff407984 */ /* 0x000fe20008000c00 */
[----:B0-----:R-:W-:-:S03]  /*5af0*/  FFMA R8, R115, R58, R10 ;  /* 0x0000003a73087223 */ /* 0x001fc6000000000a */
[----:B------:R0:W-:Y:S04]  /*5b00*/  STL [R1+0x38], R0 ;  /* 0x0000380001007387 */ /* 0x0001e80000100800 */
[----:B------:R-:W-:Y:S04]  /*5b10*/  STL [R1+0x58], R8 ;  /* 0x0000580801007387 */ /* 0x000fe80000100800 */
[----:B------:R-:W4:Y:S01]  /*5b20*/  LDS.128 R8, [UR7+0x190] ;  /* 0x00019007ff087984 */ /* 0x000f220008000c00 */
[----:B------:R-:W-:Y:S01]  /*5b30*/  FFMA R16, R116, R59, R47 ;  /* 0x0000003b74107223 */ /* 0x000fe2000000002f */
[-C--:B0-----:R-:W-:Y:S01]  /*5b40*/  FMUL R0, R35, R12.reuse ;  /* 0x0000000c23007220 */ /* 0x081fe20000400000 */
[----:B------:R-:W-:Y:S01]  /*5b50*/  FFMA R12, R210, R12, R31 ;  /* 0x0000000cd20c7223 */ /* 0x000fe2000000001f */
[----:B------:R-:W0:Y:S02]  /*5b60*/  LDS.128 R56, [UR7+0x890] ;  /* 0x00089007ff387984 */ /* 0x000e240008000c00 */
[----:B------:R-:W-:Y:S01]  /*5b70*/  FFMA R162, R37, R162, R0 ;  /* 0x000000a225a27223 */ /* 0x000fe20000000000 */
[-C--:B------:R-:W-:Y:S01]  /*5b80*/  FFMA R31, R211, R13.reuse, R12 ;  /* 0x0000000dd31f7223 */ /* 0x080fe2000000000c */
[C---:B------:R-:W-:Y:S01]  /*5b90*/  FMUL R0, R35.reuse, R13 ;  /* 0x0000000d23007220 */ /* 0x040fe20000400000 */
[CC--:B------:R-:W-:Y:S01]  /*5ba0*/  FMUL R13, R35.reuse, R14.reuse ;  /* 0x0000000e230d7220 */ /* 0x0c0fe20000400000 */
[----:B------:R-:W-:Y:S01]  /*5bb0*/  FMUL R12, R35, R15 ;  /* 0x0000000f230c7220 */ /* 0x000fe20000400000 */
[----:B------:R-:W-:Y:S01]  /*5bc0*/  FFMA R14, R212, R14, R31 ;  /* 0x0000000ed40e7223 */ /* 0x000fe2000000001f */
[----:B------:R-:W-:Y:S01]  /*5bd0*/  FFMA R166, R37, R166, R0 ;  /* 0x000000a625a67223 */ /* 0x000fe20000000000 */
[----:B--2---:R-:W-:Y:S01]  /*5be0*/  FFMA R0, R117, R52, R48 ;  /* 0x0000003475007223 */ /* 0x004fe20000000030 */
[C---:B------:R-:W-:Y:S01]  /*5bf0*/  FFMA R164, R37.reuse, R164, R13 ;  /* 0x000000a425a47223 */ /* 0x040fe2000000000d */
[----:B------:R-:W-:Y:S01]  /*5c00*/  FFMA R163, R37, R163, R12 ;  /* 0x000000a325a37223 */ /* 0x000fe2000000000c */
[----:B------:R-:W-:Y:S01]  /*5c10*/  FFMA R31, R213, R15, R14 ;  /* 0x0000000fd51f7223 */ /* 0x000fe2000000000e */
[----:B------:R2:W-:Y:S01]  /*5c20*/  STL [R1+0x6c], R16 ;  /* 0x00006c1001007387 */ /* 0x0005e20000100800 */
[----:B------:R-:W-:-:S03]  /*5c30*/  FMUL R47, R84, R51 ;  /* 0x00000033542f7220 */ /* 0x000fc60000400000 */
[----:B------:R-:W5:Y:S04]  /*5c40*/  LDS.128 R12, [UR7+0x4a0] ;  /* 0x0004a007ff0c7984 */ /* 0x000f680008000c00 */
[----:B------:R3:W-:Y:S01]  /*5c50*/  STL [R1+0x48], R0 ;  /* 0x0000480001007387 */ /* 0x0007e20000100800 */
[----:B--2---:R-:W-:Y:S01]  /*5c60*/  FFMA R16, R118, R53, R49 ;  /* 0x0000003576107223 */ /* 0x004fe20000000031 */
[----:B-1----:R-:W-:Y:S01]  /*5c70*/  FMUL R194, R35, R60 ;  /* 0x0000003c23c27220 */ /* 0x002fe20000400000 */
[----:B---3--:R-:W-:Y:S02]  /*5c80*/  FFMA R0, R119, R54, R50 ;  /* 0x0000003677007223 */ /* 0x008fe40000000032 */
[----:B------:R-:W1:Y:S01]  /*5c90*/  LDS.128 R48, [UR7+0x1a0] ;  /* 0x0001a007ff307984 */ /* 0x000e620008000c00 */
[----:B------:R-:W-:-:S03]  /*5ca0*/  FFMA R60, R218, R60, R31 ;  /* 0x0000003cda3c7223 */ /* 0x000fc6000000001f */
[----:B------:R-:W-:Y:S04]  /*5cb0*/  STL [R1+0x60], R16 ;  /* 0x0000601001007387 */ /* 0x000fe80000100800 */
[----:B------:R2:W-:Y:S01]  /*5cc0*/  STL [R1+0x80], R0 ;  /* 0x0000800001007387 */ /* 0x0005e20000100800 */
[----:B------:R-:W-:Y:S01]  /*5cd0*/  FFMA R31, R219, R61, R60 ;  /* 0x0000003ddb1f7223 */ /* 0x000fe2000000003c */
[----:B------:R-:W-:Y:S01]  /*5ce0*/  FMUL R4, R84, R4 ;  /* 0x0000000454047220 */ /* 0x000fe20000400000 */
[----:B--2---:R-:W-:Y:S02]  /*5cf0*/  FFMA R0, R120, R55, R47 ;  /* 0x0000003778007223 */ /* 0x004fe4000000002f */
[----:B------:R-:W2:Y:S01]  /*5d00*/  LDS.128 R52, [UR7+0x8a0] ;  /* 0x0008a007ff347984 */ /* 0x000ea20008000c00 */
[----:B------:R-:W-:-:S03]  /*5d10*/  FMUL R47, R35, R62 ;  /* 0x0000003e232f7220 */ /* 0x000fc60000400000 */
[----:B------:R3:W-:Y:S01]  /*5d20*/  STL [R1+0x9c], R0 ;  /* 0x00009c0001007387 */ /* 0x0007e20000100800 */
[----:B------:R-:W-:Y:S01]  /*5d30*/  FFMA R62, R220, R62, R31 ;  /* 0x0000003edc3e7223 */ /* 0x000fe2000000001f */
[----:B------:R-:W-:Y:S01]  /*5d40*/  FMUL R5, R84, R5 ;  /* 0x0000000554057220 */ /* 0x000fe20000400000 */
[----:B----4-:R-:W-:Y:S01]  /*5d50*/  FFMA R8, R121, R8, R4 ;  /* 0x0000000879087223 */ /* 0x010fe20000000004 */
[C---:B------:R-:W-:Y:S01]  /*5d60*/  FMUL R16, R35.reuse, R63 ;  /* 0x0000003f23107220 */ /* 0x040fe20000400000 */
[----:B---3--:R-:W-:Y:S01]  /*5d70*/  FMUL R0, R35, R61 ;  /* 0x0000003d23007220 */ /* 0x008fe20000400000 */
[----:B------:R-:W-:-:S03]  /*5d80*/  FFMA R63, R221, R63, R62 ;  /* 0x0000003fdd3f7223 */ /* 0x000fc6000000003e */
[----:B------:R-:W-:Y:S01]  /*5d90*/  FFMA R191, R37, R171, R0 ;  /* 0x000000ab25bf7223 */ /* 0x000fe20000000000 */
[C---:B------:R-:W-:Y:S01]  /*5da0*/  FMUL R0, R84.reuse, R6 ;  /* 0x0000000654007220 */ /* 0x040fe20000400000 */
[----:B------:R-:W-:Y:S01]  /*5db0*/  FMUL R31, R84, R7 ;  /* 0x00000007541f7220 */ /* 0x000fe20000400000 */
[----:B------:R-:W-:Y:S01]  /*5dc0*/  FFMA R9, R122, R9, R5 ;  /* 0x000000097a097223 */ /* 0x000fe20000000005 */
[----:B------:R3:W-:Y:S04]  /*5dd0*/  STL [R1+0x70], R8 ;  /* 0x0000700801007387 */ /* 0x0007e80000100800 */
[----:B------:R-:W4:Y:S01]  /*5de0*/  LDS.128 R4, [UR7+0x4b0] ;  /* 0x0004b007ff047984 */ /* 0x000f220008000c00 */
[----:B---3--:R-:W-:Y:S01]  /*5df0*/  FFMA R8, R123, R10, R0 ;  /* 0x0000000a7b087223 */ /* 0x008fe20000000000 */
[-C--:B0-----:R-:W-:Y:S01]  /*5e00*/  FMUL R0, R35, R56.reuse ;  /* 0x0000003823007220 */ /* 0x081fe20000400000 */
[----:B------:R-:W-:-:S02]  /*5e10*/  FFMA R56, R226, R56, R63 ;  /* 0x00000038e2387223 */ /* 0x000fc4000000003f */
[----:B------:R-:W0:Y:S01]  /*5e20*/  LDS.128 R60, [UR7+0x1b0] ;  /* 0x0001b007ff3c7984 */ /* 0x000e220008000c00 */
[----:B------:R-:W-:Y:S01]  /*5e30*/  FFMA R193, R37, R169, R16 ;  /* 0x000000a925c17223 */ /* 0x000fe20000000010 */
[----:B------:R-:W-:Y:S02]  /*5e40*/  FFMA R16, R124, R11, R31 ;  /* 0x0000000b7c107223 */ /* 0x000fe4000000001f */
[----:B------:R-:W-:Y:S01]  /*5e50*/  STL [R1+0x74], R9 ;  /* 0x0000740901007387 */ /* 0x000fe20000100800 */
[----:B------:R-:W-:-:S03]  /*5e60*/  FFMA R31, R227, R57, R56 ;  /* 0x00000039e31f7223 */ /* 0x000fc60000000038 */
[----:B------:R-:W-:Y:S01]  /*5e70*/  STL [R1+0xac], R8 ;  /* 0x0000ac0801007387 */ /* 0x000fe20000100800 */
[----:B------:R-:W-:Y:S01]  /*5e80*/  FFMA R167, R37, R167, R0 ;  /* 0x000000a725a77223 */ /* 0x000fe20000000000 */
[C---:B-----5:R-:W-:Y:S02]  /*5e90*/  FMUL R12, R84.reuse, R12 ;  /* 0x0000000c540c7220 */ /* 0x060fe40000400000 */
[----:B------:R3:W-:Y:S01]  /*5ea0*/  STL [R1+0xa0], R16 ;  /* 0x0000a01001007387 */ /* 0x0007e20000100800 */
[----:B------:R-:W-:Y:S01]  /*5eb0*/  FMUL R0, R35, R57 ;  /* 0x0000003923007220 */ /* 0x000fe20000400000 */
[----:B------:R-:W-:Y:S01]  /*5ec0*/  FFMA R195, R37, R30, R195 ;  /* 0x0000001e25c37223 */ /* 0x000fe200000000c3 */
[C---:B------:R-:W-:Y:S01]  /*5ed0*/  FMUL R30, R35.reuse, R59 ;  /* 0x0000003b231e7220 */ /* 0x040fe20000400000 */
[----:B------:R-:W5:Y:S01]  /*5ee0*/  LDS.128 R8, [UR7+0x8b0] ;  /* 0x0008b007ff087984 */ /* 0x000f620008000c00 */
[----:B------:R-:W-:Y:S01]  /*5ef0*/  FMUL R13, R84, R13 ;  /* 0x0000000d540d7220 */ /* 0x000fe20000400000 */
[-C--:B---3--:R-:W-:Y:S01]  /*5f00*/  FMUL R16, R35, R58.reuse ;  /* 0x0000003a23107220 */ /* 0x088fe20000400000 */
[----:B------:R-:W-:Y:S01]  /*5f10*/  FFMA R58, R228, R58, R31 ;  /* 0x0000003ae43a7223 */ /* 0x000fe2000000001f */
[----:B------:R-:W-:-:S02]  /*5f20*/  FFMA R165, R37, R165, R0 ;  /* 0x000000a525a57223 */ /* 0x000fc40000000000 */
[----:B------:R-:W-:Y:S01]  /*5f30*/  FFMA R161, R37, R161, R16 ;  /* 0x000000a125a17223 */ /* 0x000fe20000000010 */
[----:B-1----:R-:W-:Y:S01]  /*5f40*/  FFMA R16, R125, R48, R12 ;  /* 0x000000307d107223 */ /* 0x002fe2000000000c */
[C---:B------:R-:W-:Y:S01]  /*5f50*/  FMUL R0, R84.reuse, R14 ;  /* 0x0000000e54007220 */ /* 0x040fe20000400000 */
[----:B------:R-:W-:Y:S01]  /*5f60*/  FFMA R159, R37, R159, R30 ;  /* 0x0000009f259f7223 */ /* 0x000fe2000000001e */
[----:B------:R-:W-:Y:S01]  /*5f70*/  FFMA R59, R229, R59, R58 ;  /* 0x0000003be53b7223 */ /* 0x000fe2000000003a */
[----:B------:R-:W-:Y:S01]  /*5f80*/  FMUL R31, R84, R15 ;  /* 0x0000000f541f7220 */ /* 0x000fe20000400000 */
[----:B------:R-:W-:Y:S01]  /*5f90*/  FFMA R30, R126, R49, R13 ;  /* 0x000000317e1e7223 */ /* 0x000fe2000000000d */
[----:B------:R1:W-:Y:S04]  /*5fa0*/  STL [R1+0x78], R16 ;  /* 0x0000781001007387 */ /* 0x0003e80000100800 */
[----:B------:R-:W3:Y:S01]  /*5fb0*/  LDS.128 R12, [UR7+0x4c0] ;  /* 0x0004c007ff0c7984 */ /* 0x000ee20008000c00 */
[----:B-1----:R-:W-:Y:S01]  /*5fc0*/  FFMA R16, R127, R50, R0 ;  /* 0x000000327f107223 */ /* 0x002fe20000000000 */
[-C--:B--2---:R-:W-:Y:S01]  /*5fd0*/  FMUL R0, R35, R52.reuse ;  /* 0x0000003423007220 */ /* 0x084fe20000400000 */
[----:B------:R-:W-:-:S02]  /*5fe0*/  FFMA R52, R234, R52, R59 ;  /* 0x00000034ea347223 */ /* 0x000fc4000000003b */
[----:B------:R-:W1:Y:S01]  /*5ff0*/  LDS.128 R56, [UR7+0x1c0] ;  /* 0x0001c007ff387984 */ /* 0x000e620008000c00 */
[----:B----4-:R-:W-:-:S03]  /*6000*/  FMUL R4, R84, R4 ;  /* 0x0000000454047220 */ /* 0x010fc60000400000 */
[----:B------:R-:W-:Y:S04]  /*6010*/  STL [R1+0x8c], R30 ;  /* 0x00008c1e01007387 */ /* 0x000fe80000100800 */
[----:B------:R2:W-:Y:S01]  /*6020*/  STL [R1+0x84], R16 ;  /* 0x0000841001007387 */ /* 0x0005e20000100800 */
[----:B------:R-:W-:Y:S01]  /*6030*/  FFMA R3, R37, R3, R0 ;  /* 0x0000000325037223 */ /* 0x000fe20000000000 */
[C---:B------:R-:W-:Y:S01]  /*6040*/  FMUL R0, R35.reuse, R53 ;  /* 0x0000003523007220 */ /* 0x040fe20000400000 */
[----:B------:R-:W-:Y:S01]  /*6050*/  FMUL R100, R35, R55 ;  /* 0x0000003723647220 */ /* 0x000fe20000400000 */
[----:B------:R-:W-:Y:S01]  /*6060*/  FMUL R5, R84, R5 ;  /* 0x0000000554057220 */ /* 0x000fe20000400000 */
[----:B0-----:R-:W-:Y:S01]  /*6070*/  FFMA R4, R129, R60, R4 ;  /* 0x0000003c81047223 */ /* 0x001fe20000000004 */
[----:B--2---:R-:W-:-:S02]  /*6080*/  FFMA R16, R128, R51, R31 ;  /* 0x0000003380107223 */ /* 0x004fc4000000001f */
[----:B------:R-:W0:Y:S01]  /*6090*/  LDS.128 R48, [UR7+0x8c0] ;  /* 0x0008c007ff307984 */ /* 0x000e220008000c00 */
[----:B------:R-:W-:Y:S01]  /*60a0*/  FFMA R105, R37, R29, R0 ;  /* 0x0000001d25697223 */ /* 0x000fe20000000000 */
[----:B------:R-:W-:Y:S01]  /*60b0*/  FFMA R31, R235, R53, R52 ;  /* 0x00000035eb1f7223 */ /* 0x000fe20000000034 */
[C---:B------:R-:W-:Y:S01]  /*60c0*/  FFMA R100, R37.reuse, R27, R100 ;  /* 0x0000001b25647223 */ /* 0x040fe20000000064 */
[----:B------:R2:W-:Y:S01]  /*60d0*/  STL [R1+0xb8], R16 ;  /* 0x0000b81001007387 */ /* 0x0005e20000100800 */
[C---:B------:R-:W-:Y:S01]  /*60e0*/  FMUL R0, R84.reuse, R6 ;  /* 0x0000000654007220 */ /* 0x040fe20000400000 */
[----:B------:R-:W-:Y:S01]  /*60f0*/  FMUL R27, R84, R7 ;  /* 0x00000007541b7220 */ /* 0x000fe20000400000 */
[----:B------:R-:W-:Y:S01]  /*6100*/  FFMA R192, R37, R170, R47 ;  /* 0x000000aa25c07223 */ /* 0x000fe2000000002f */
[----:B------:R-:W-:Y:S01]  /*6110*/  STL [R1+0xa4], R4 ;  /* 0x0000a40401007387 */ /* 0x000fe20000100800 */
[-C--:B------:R-:W-:Y:S01]  /*6120*/  FMUL R47, R35, R54.reuse ;  /* 0x00000036232f7220 */ /* 0x080fe20000400000 */
[----:B------:R-:W-:Y:S01]  /*6130*/  FFMA R54, R236, R54, R31 ;  /* 0x00000036ec367223 */ /* 0x000fe2000000001f */
[----:B------:R-:W-:Y:S01]  /*6140*/  FFMA R0, R131, R62, R0 ;  /* 0x0000003e83007223 */ /* 0x000fe20000000000 */
[----:B--2---:R-:W-:-:S02]  /*6150*/  FFMA R16, R130, R61, R5 ;  /* 0x0000003d82107223 */ /* 0x004fc40000000005 */
[----:B------:R-:W2:Y:S01]  /*6160*/  LDS.128 R4, [UR7+0x4d0] ;  /* 0x0004d007ff047984 */ /* 0x000ea20008000c00 */
[----:B------:R-:W-:-:S03]  /*6170*/  FFMA R55, R237, R55, R54 ;  /* 0x00000037ed377223 */ /* 0x000fc60000000036 */
[----:B------:R-:W-:Y:S01]  /*6180*/  STL [R1+0x90], R16 ;  /* 0x0000901001007387 */ /* 0x000fe20000100800 */
[----:B-----5:R-:W-:-:S03]  /*6190*/  FMUL R172, R35, R8 ;  /* 0x0000000823ac7220 */ /* 0x020fc60000400000 */
[----:B------:R4:W-:Y:S01]  /*61a0*/  STL [R1+0xe0], R0 ;  /* 0x0000e00001007387 */ /* 0x0009e20000100800 */
[----:B------:R-:W-:Y:S01]  /*61b0*/  FFMA R8, R242, R8, R55 ;  /* 0x00000008f2087223 */ /* 0x000fe20000000037 */
[----:B------:R-:W-:Y:S01]  /*61c0*/  MOV R85, R174 ;  /* 0x000000ae00557202 */ /* 0x000fe20000000f00 */
[----:B------:R-:W-:Y:S01]  /*61d0*/  FMUL R174, R35, R10 ;  /* 0x0000000a23ae7220 */ /* 0x000fe20000400000 */
[----:B------:R-:W-:Y:S01]  /*61e0*/  LDS.128 R52, [UR7+0x8d0] ;  /* 0x0008d007ff347984 */ /* 0x000fe20008000c00 */
[----:B----4-:R-:W-:Y:S01]  /*61f0*/  FFMA R0, R132, R63, R27 ;  /* 0x0000003f84007223 */ /* 0x010fe2000000001b */
[----:B------:R-:W-:-:S04]  /*6200*/  FFMA R27, R243, R9, R8 ;  /* 0x00000009f31b7223 */ /* 0x000fc80000000008 */
[----:B------:R4:W-:Y:S01]  /*6210*/  STL [R1+0xd0], R0 ;  /* 0x0000d00001007387 */ /* 0x0009e20000100800 */
[----:B------:R-:W-:Y:S01]  /*6220*/  FFMA R174, R37, R23, R174 ;  /* 0x0000001725ae7223 */ /* 0x000fe200000000ae */
[C---:B---3--:R-:W-:Y:S01]  /*6230*/  FMUL R23, R84.reuse, R14 ;  /* 0x0000000e54177220 */ /* 0x048fe20000400000 */
[C---:B------:R-:W-:Y:S01]  /*6240*/  FMUL R8, R84.reuse, R15 ;  /* 0x0000000f54087220 */ /* 0x040fe20000400000 */
[----:B----4-:R-:W-:Y:S01]  /*6250*/  FMUL R0, R35, R9 ;  /* 0x0000000923007220 */ /* 0x010fe20000400000 */
[----:B------:R-:W-:-:S03]  /*6260*/  FMUL R9, R84, R12 ;  /* 0x0000000c54097220 */ /* 0x000fc60000400000 */
[----:B------:R-:W-:Y:S01]  /*6270*/  FFMA R173, R37, R28, R0 ;  /* 0x0000001c25ad7223 */ /* 0x000fe20000000000 */
[----:B-1----:R-:W-:Y:S01]  /*6280*/  FFMA R9, R92, R56, R9 ;  /* 0x000000385c097223 */ /* 0x002fe20000000009 */
[----:B------:R-:W-:Y:S01]  /*6290*/  FMUL R0, R84, R13 ;  /* 0x0000000d54007220 */ /* 0x000fe20000400000 */
[----:B------:R-:W-:Y:S01]  /*62a0*/  FFMA R10, R244, R10, R27 ;  /* 0x0000000af40a7223 */ /* 0x000fe2000000001b */
[----:B------:R-:W1:Y:S01]  /*62b0*/  LDS.128 R12, [UR7+0x4e0] ;  /* 0x0004e007ff0c7984 */ /* 0x000e620008000c00 */
[----:B------:R-:W-:Y:S01]  /*62c0*/  FMUL R175, R35, R11 ;  /* 0x0000000b23af7220 */ /* 0x000fe20000400000 */
[----:B------:R-:W-:Y:S02]  /*62d0*/  FFMA R0, R93, R57, R0 ;  /* 0x000000395d007223 */ /* 0x000fe40000000000 */
[----:B------:R3:W-:Y:S01]  /*62e0*/  STL [R1+0xbc], R9 ;  /* 0x0000bc0901007387 */ /* 0x0007e20000100800 */
[----:B------:R-:W-:Y:S01]  /*62f0*/  FFMA R11, R245, R11, R10 ;  /* 0x0000000bf50b7223 */ /* 0x000fe2000000000a */
[----:B------:R-:W-:-:S02]  /*6300*/  FFMA R8, R95, R59, R8 ;  /* 0x0000003b5f087223 */ /* 0x000fc40000000008 */
[----:B------:R-:W4:Y:S01]  /*6310*/  LDS.128 R28, [UR7+0x1e0] ;  /* 0x0001e007ff1c7984 */ /* 0x000f220008000c00 */
[----:B---3--:R-:W-:-:S03]  /*6320*/  FFMA R9, R94, R58, R23 ;  /* 0x0000003a5e097223 */ /* 0x008fc60000000017 */
[----:B------:R0:W-:Y:S04]  /*6330*/  STL [R1+0xec], R0 ;  /* 0x0000ec0001007387 */ /* 0x0001e80000100800 */
[----:B------:R-:W-:Y:S04]  /*6340*/  STL [R1+0xe4], R9 ;  /* 0x0000e40901007387 */ /* 0x000fe80000100800 */
[----:B------:R-:W-:Y:S01]  /*6350*/  STL [R1+0xf4], R8 ;  /* 0x0000f40801007387 */ /* 0x000fe20000100800 */
[-C--:B0-----:R-:W-:Y:S01]  /*6360*/  FMUL R0, R35, R48.reuse ;  /* 0x0000003023007220 */ /* 0x081fe20000400000 */
[----:B------:R-:W-:-:S02]  /*6370*/  FFMA R48, R246, R48, R11 ;  /* 0x00000030f6307223 */ /* 0x000fc4000000000b */
[----:B------:R-:W0:Y:S01]  /*6380*/  LDS.128 R8, [UR7+0x8e0] ;  /* 0x0008e007ff087984 */ /* 0x000e220008000c00 */
[C---:B--2---:R-:W-:Y:S01]  /*6390*/  FMUL R4, R84.reuse, R4 ;  /* 0x0000000454047220 */ /* 0x044fe20000400000 */
[----:B------:R-:W-:Y:S01]  /*63a0*/  FFMA R2, R37, R2, R0 ;  /* 0x0000000225027223 */ /* 0x000fe20000000000 */
[----:B------:R-:W-:Y:S01]  /*63b0*/  FFMA R23, R247, R49, R48 ;  /* 0x00000031f7177223 */ /* 0x000fe20000000030 */
[----:B------:R-:W-:Y:S01]  /*63c0*/  FMUL R0, R35, R51 ;  /* 0x0000003323007220 */ /* 0x000fe20000400000 */
[----:B------:R-:W-:Y:S01]  /*63d0*/  FMUL R5, R84, R5 ;  /* 0x0000000554057220 */ /* 0x000fe20000400000 */
[----:B------:R-:W-:Y:S01]  /*63e0*/  FFMA R4, R133, R64, R4 ;  /* 0x0000004085047223 */ /* 0x000fe20000000004 */
[----:B------:R-:W-:Y:S01]  /*63f0*/  FFMA R200, R37, R153, R200 ;  /* 0x0000009925c87223 */ /* 0x000fe200000000c8 */
[-C--:B------:R-:W-:Y:S01]  /*6400*/  FMUL R27, R35, R50.reuse ;  /* 0x00000032231b7220 */ /* 0x080fe20000400000 */
[----:B------:R-:W-:Y:S01]  /*6410*/  MOV R153, R177 ;  /* 0x000000b100997202 */ /* 0x000fe20000000f00 */
[----:B------:R-:W-:Y:S01]  /*6420*/  FFMA R50, R248, R50, R23 ;  /* 0x00000032f8327223 */ /* 0x000fe20000000017 */
[----:B------:R-:W-:Y:S01]  /*6430*/  FFMA R177, R37, R19, R0 ;  /* 0x0000001325b17223 */ /* 0x000fe20000000000 */
[----:B------:R-:W-:Y:S01]  /*6440*/  FFMA R0, R134, R65, R5 ;  /* 0x0000004186007223 */ /* 0x000fe20000000005 */
[C---:B------:R-:W-:Y:S01]  /*6450*/  FMUL R16, R84.reuse, R6 ;  /* 0x0000000654107220 */ /* 0x040fe20000400000 */
[----:B------:R-:W-:Y:S01]  /*6460*/  FMUL R23, R84, R7 ;  /* 0x0000000754177220 */ /* 0x000fe20000400000 */
[----:B------:R-:W-:Y:S01]  /*6470*/  STL [R1+0xd4], R4 ;  /* 0x0000d40401007387 */ /* 0x000fe20000100800 */
[----:B------:R-:W-:-:S03]  /*6480*/  FFMA R19, R249, R51, R50 ;  /* 0x00000033f9137223 */ /* 0x000fc60000000032 */
[----:B------:R-:W2:Y:S01]  /*6490*/  LDS.128 R4, [UR7+0x8f0] ;  /* 0x0008f007ff047984 */ /* 0x000ea20008000c00 */
[----:B------:R-:W-:-:S03]  /*64a0*/  MOV R101, R178 ;  /* 0x000000b200657202 */ /* 0x000fc60000000f00 */
[----:B------:R3:W-:Y:S01]  /*64b0*/  STL [R1+0xc8], R0 ;  /* 0x0000c80001007387 */ /* 0x0007e20000100800 */
[----:B-1----:R-:W-:Y:S01]  /*64c0*/  FMUL R12, R84, R12 ;  /* 0x0000000c540c7220 */ /* 0x002fe20000400000 */
[----:B------:R-:W-:Y:S01]  /*64d0*/  FMUL R251, R35, R74 ;  /* 0x0000004a23fb7220 */ /* 0x000fe20000400000 */
[----:B---3--:R-:W-:Y:S01]  /*64e0*/  FFMA R0, R252, R52, R19 ;  /* 0x00000034fc007223 */ /* 0x008fe20000000013 */
[----:B------:R-:W-:Y:S01]  /*64f0*/  FFMA R19, R135, R66, R16 ;  /* 0x0000004287137223 */ /* 0x000fe20000000010 */
[----:B------:R-:W-:Y:S01]  /*6500*/  FMUL R13, R84, R13 ;  /* 0x0000000d540d7220 */ /* 0x000fe20000400000 */
[----:B------:R-:W-:-:S03]  /*6510*/  FFMA R199, R37, R154, R199 ;  /* 0x0000009a25c77223 */ /* 0x000fc600000000c7 */
[----:B------:R1:W-:Y:S01]  /*6520*/  STL [R1+0xc4], R19 ;  /* 0x0000c41301007387 */ /* 0x0003e20000100800 */
[----:B------:R-:W-:Y:S01]  /*6530*/  FFMA R16, R136, R67, R23 ;  /* 0x0000004388107223 */ /* 0x000fe20000000017 */
[----:B------:R-:W-:Y:S01]  /*6540*/  MOV R154, R85 ;  /* 0x00000055009a7202 */ /* 0x000fe20000000f00 */
[----:B------:R-:W-:Y:S01]  /*6550*/  FMUL R23, R35, R54 ;  /* 0x0000003623177220 */ /* 0x000fe20000400000 */
[----:B----4-:R-:W-:Y:S01]  /*6560*/  FFMA R12, R137, R28, R12 ;  /* 0x0000001c890c7223 */ /* 0x010fe2000000000c */
[----:B------:R-:W-:Y:S01]  /*6570*/  FFMA R251, R37, R146, R251 ;  /* 0x0000009225fb7223 */ /* 0x000fe200000000fb */
[----:B-1----:R-:W-:Y:S01]  /*6580*/  FFMA R19, R101, R53, R0 ;  /* 0x0000003565137223 */ /* 0x002fe20000000000 */
[----:B------:R-:W-:Y:S01]  /*6590*/  FFMA R0, R138, R29, R13 ;  /* 0x0000001d8a007223 */ /* 0x000fe2000000000d */
[----:B------:R-:W-:Y:S02]  /*65a0*/  FFMA R198, R37, R155, R198 ;  /* 0x0000009b25c67223 */ /* 0x000fe400000000c6 */
[----:B------:R-:W-:Y:S01]  /*65b0*/  FFMA R54, R153, R54, R19 ;  /* 0x0000003699367223 */ /* 0x000fe20000000013 */
[----:B------:R-:W-:Y:S01]  /*65c0*/  MOV R146, R182 ;  /* 0x000000b600927202 */ /* 0x000fe20000000f00 */
[-C--:B------:R-:W-:Y:S01]  /*65d0*/  FMUL R182, R35, R55.reuse ;  /* 0x0000003723b67220 */ /* 0x080fe20000400000 */
[----:B------:R-:W-:Y:S01]  /*65e0*/  MOV R155, R190 ;  /* 0x000000be009b7202 */ /* 0x000fe20000000f00 */
[----:B------:R-:W-:Y:S01]  /*65f0*/  STL [R1+0xd8], R16 ;  /* 0x0000d81001007387 */ /* 0x000fe20000100800 */
[----:B------:R-:W-:-:S03]  /*6600*/  FFMA R55, R154, R55, R54 ;  /* 0x000000379a377223 */ /* 0x000fc60000000036 */
[----:B------:R-:W-:Y:S01]  /*6610*/  STL [R1+0xc0], R12 ;  /* 0x0000c00c01007387 */ /* 0x000fe20000100800 */
[----:B------:R-:W-:Y:S01]  /*6620*/  MOV R152, R189 ;  /* 0x000000bd00987202 */ /* 0x000fe20000000f00 */
[C---:B0-----:R-:W-:Y:S02]  /*6630*/  FMUL R13, R35.reuse, R9 ;  /* 0x00000009230d7220 */ /* 0x041fe40000400000 */
[----:B------:R0:W-:Y:S01]  /*6640*/  STL [R1+0xb4], R0 ;  /* 0x0000b40001007387 */ /* 0x0001e20000100800 */
[----:B------:R-:W-:Y:S01]  /*6650*/  FMUL R250, R35, R73 ;  /* 0x0000004923fa7220 */ /* 0x000fe20000400000 */
[----:B------:R-:W-:Y:S01]  /*6660*/  MOV R103, R186 ;  /* 0x000000ba00677202 */ /* 0x000fe20000000f00 */
[----:B------:R-:W-:Y:S01]  /*6670*/  FFMA R186, R37, R18, R13 ;  /* 0x0000001225ba7223 */ /* 0x000fe2000000000d */
[-C--:B0-----:R-:W-:Y:S01]  /*6680*/  FMUL R0, R35, R8.reuse ;  /* 0x0000000823007220 */ /* 0x081fe20000400000 */
[----:B------:R-:W-:Y:S01]  /*6690*/  FFMA R8, R155, R8, R55 ;  /* 0x000000089b087223 */ /* 0x000fe20000000037 */
[----:B------:R-:W-:Y:S01]  /*66a0*/  MOV R148, R187 ;  /* 0x000000bb00947202 */ /* 0x000fe20000000f00 */
[----:B------:R-:W-:-:S02]  /*66b0*/  FFMA R250, R37, R147, R250 ;  /* 0x0000009325fa7223 */ /* 0x000fc400000000fa */
[----:B------:R-:W-:Y:S01]  /*66c0*/  FFMA R13, R152, R9, R8 ;  /* 0x00000009980d7223 */ /* 0x000fe20000000008 */
[----:B------:R-:W-:Y:S01]  /*66d0*/  FFMA R187, R37, R17, R0 ;  /* 0x0000001125bb7223 */ /* 0x000fe20000000000 */
[----:B------:R-:W0:Y:S01]  /*66e0*/  LDC.64 R8, c[0x0][0x3f8] ;  /* 0x0000fe00ff087b82 */ /* 0x000e220000000a00 */
[----:B------:R-:W-:Y:S01]  /*66f0*/  MOV R147, R188 ;  /* 0x000000bc00937202 */ /* 0x000fe20000000f00 */
[CC--:B------:R-:W-:Y:S01]  /*6700*/  FMUL R0, R35.reuse, R10.reuse ;  /* 0x0000000a23007220 */ /* 0x0c0fe20000400000 */
[C---:B------:R-:W-:Y:S01]  /*6710*/  FMUL R178, R35.reuse, R49 ;  /* 0x0000003123b27220 */ /* 0x040fe20000400000 */
[----:B------:R-:W-:Y:S01]  /*6720*/  FFMA R10, R146, R10, R13 ;  /* 0x0000000a920a7223 */ /* 0x000fe2000000000d */
[----:B------:R-:W1:Y:S01]  /*6730*/  LDS.128 R48, [UR7+0x4f0] ;  /* 0x0004f007ff307984 */ /* 0x000e620008000c00 */
[----:B------:R-:W-:Y:S01]  /*6740*/  MOV R145, R184 ;  /* 0x000000b800917202 */ /* 0x000fe20000000f00 */
[----:B------:R-:W-:Y:S01]  /*6750*/  FMUL R184, R35, R11 ;  /* 0x0000000b23b87220 */ /* 0x000fe20000400000 */
[----:B------:R-:W-:Y:S01]  /*6760*/  MOV R144, R185 ;  /* 0x000000b900907202 */ /* 0x000fe20000000f00 */
[C---:B------:R-:W-:Y:S01]  /*6770*/  FFMA R102, R37.reuse, R26, R47 ;  /* 0x0000001a25667223 */ /* 0x040fe2000000002f */
[C---:B------:R-:W-:Y:S01]  /*6780*/  FFMA R175, R37.reuse, R24, R175 ;  /* 0x0000001825af7223 */ /* 0x040fe200000000af */
[C---:B------:R-:W-:Y:S01]  /*6790*/  FFMA R178, R37.reuse, R25, R178 ;  /* 0x0000001925b27223 */ /* 0x040fe200000000b2 */
[----:B------:R-:W-:Y:S01]  /*67a0*/  FFMA R34, R37, R34, R27 ;  /* 0x0000002225227223 */ /* 0x000fe2000000001b */
[----:B------:R-:W-:Y:S01]  /*67b0*/  FFMA R11, R147, R11, R10 ;  /* 0x0000000b930b7223 */ /* 0x000fe2000000000a */
[----:B------:R-:W3:Y:S03]  /*67c0*/  LDS.128 R24, [UR7+0x1f0] ;  /* 0x0001f007ff187984 */ /* 0x000ee60008000c00 */
[----:B--2---:R-:W-:Y:S01]  /*67d0*/  FFMA R10, R144, R4, R11 ;  /* 0x00000004900a7223 */ /* 0x004fe2000000000b */
[----:B------:R-:W-:Y:S01]  /*67e0*/  FMUL R14, R84, R14 ;  /* 0x0000000e540e7220 */ /* 0x000fe20000400000 */
[----:B------:R-:W-:-:S02]  /*67f0*/  FMUL R4, R35, R4 ;  /* 0x0000000423047220 */ /* 0x000fc40000400000 */
[----:B------:R-:W-:Y:S01]  /*6800*/  FFMA R11, R145, R5, R10 ;  /* 0x00000005910b7223 */ /* 0x000fe2000000000a */
[----:B------:R-:W-:Y:S01]  /*6810*/  FFMA R12, R139, R30, R14 ;  /* 0x0000001e8b0c7223 */ /* 0x000fe2000000000e */
[----:B------:R-:W-:Y:S01]  /*6820*/  FFMA R189, R37, R42, R4 ;  /* 0x0000002a25bd7223 */ /* 0x000fe20000000004 */
[----:B------:R-:W-:Y:S01]  /*6830*/  FMUL R15, R84, R15 ;  /* 0x0000000f540f7220 */ /* 0x000fe20000400000 */
[----:B------:R-:W-:Y:S01]  /*6840*/  FFMA R4, R103, R6, R11 ;  /* 0x0000000667047223 */ /* 0x000fe2000000000b */
[----:B------:R-:W-:Y:S01]  /*6850*/  FFMA R185, R37, R20, R0 ;  /* 0x0000001425b97223 */ /* 0x000fe20000000000 */
[C---:B------:R-:W-:Y:S01]  /*6860*/  FMUL R52, R35.reuse, R52 ;  /* 0x0000003423347220 */ /* 0x040fe20000400000 */
[C---:B------:R-:W-:Y:S01]  /*6870*/  FMUL R188, R35.reuse, R53 ;  /* 0x0000003523bc7220 */ /* 0x040fe20000400000 */
[----:B------:R-:W2:Y:S01]  /*6880*/  LDC R0, c[0x0][0x384] ;  /* 0x0000e100ff007b82 */ /* 0x000ea20000000800 */
[C---:B------:R-:W-:Y:S01]  /*6890*/  FMUL R190, R35.reuse, R5 ;  /* 0x0000000523be7220 */ /* 0x040fe20000400000 */
[C---:B------:R-:W-:Y:S01]  /*68a0*/  FMUL R6, R35.reuse, R6 ;  /* 0x0000000623067220 */ /* 0x040fe20000400000 */
[-C--:B------:R-:W-:Y:S01]  /*68b0*/  FMUL R35, R35, R7.reuse ;  /* 0x0000000723237220 */ /* 0x080fe20000400000 */
[----:B------:R4:W-:Y:S01]  /*68c0*/  STL [R1+0xb0], R12 ;  /* 0x0000b00c01007387 */ /* 0x0009e20000100800 */
[----:B------:R-:W-:Y:S01]  /*68d0*/  FFMA R7, R148, R7, R4 ;  /* 0x0000000794077223 */ /* 0x000fe20000000004 */
[----:B0-----:R-:W-:-:S04]  /*68e0*/  IMAD.WIDE R4, R36, 0x4, R8 ;  /* 0x0000000424047825 */ /* 0x001fc800078e0208 */
[----:B----4-:R-:W-:Y:S01]  /*68f0*/  FFMA R12, R104, R31, R15 ;  /* 0x0000001f680c7223 */ /* 0x010fe2000000000f */
[----:B------:R0:W-:Y:S04]  /*6900*/  STG.E desc[UR14][R4.64], R7 ;  /* 0x0000000704007986 */ /* 0x0001e8000c10190e */
[----:B------:R0:W-:Y:S01]  /*6910*/  STL [R1+0xa8], R12 ;  /* 0x0000a80c01007387 */ /* 0x0001e20000100800 */
[----:B------:R-:W-:Y:S01]  /*6920*/  UISETP.GT.U32.AND UP0, UPT, UR16, 0x1, UPT ;  /* 0x000000011000788c */ /* 0x000fe2000bf04070 */
[C---:B-1----:R-:W-:Y:S01]  /*6930*/  FMUL R48, R84.reuse, R48 ;  /* 0x0000003054307220 */ /* 0x042fe20000400000 */
[C---:B------:R-:W-:Y:S01]  /*6940*/  FMUL R49, R84.reuse, R49 ;  /* 0x0000003154317220 */ /* 0x040fe20000400000 */
[C---:B------:R-:W-:Y:S01]  /*6950*/  FMUL R50, R84.reuse, R50 ;  /* 0x0000003254327220 */ /* 0x040fe20000400000 */
[----:B------:R-:W-:Y:S01]  /*6960*/  FMUL R51, R84, R51 ;  /* 0x0000003354337220 */ /* 0x000fe20000400000 */
[----:B--2---:R-:W-:Y:S01]  /*6970*/  IADD3 R9, PT, PT, -R0, RZ, RZ ;  /* 0x000000ff00097210 */ /* 0x004fe20007ffe1ff */
[----:B------:R-:W-:Y:S01]  /*6980*/  FFMA R45, R37, R45, R52 ;  /* 0x0000002d252d7223 */ /* 0x000fe20000000034 */
[----:B---3--:R-:W-:Y:S01]  /*6990*/  FFMA R179, R179, R24, R48 ;  /* 0x00000018b3b37223 */ /* 0x008fe20000000030 */
[----:B------:R-:W-:Y:S01]  /*69a0*/  FFMA R180, R180, R25, R49 ;  /* 0x00000019b4b47223 */ /* 0x000fe20000000031 */
[----:B------:R-:W-:Y:S01]  /*69b0*/  FFMA R181, R181, R26, R50 ;  /* 0x0000001ab5b57223 */ /* 0x000fe20000000032 */
[----:B------:R-:W-:Y:S01]  /*69c0*/  FFMA R176, R176, R27, R51 ;  /* 0x0000001bb0b07223 */ /* 0x000fe20000000033 */
        /* <DEDUP_REMOVED lines=76> */
[----:B0-----:R-:W-:Y:S11]  /*6e90*/  BRA.U UP0, `(.L_x_168) ;  /* 0xffffff9d00d47547 */ /* 0x001ff6000b83ffff */
.L_x_160:
[----:B------:R-:W3:Y:S01]  /*6ea0*/  LDL.LU R4, [R1+0xc8] ;  /* 0x0000c80001047983 */ /* 0x000ee20000300800 */
[----:B------:R-:W0:Y:S01]  /*6eb0*/  S2R R40, SR_TID.X ;  /* 0x0000000000287919 */ /* 0x000e220000002100 */
[----:B------:R-:W1:Y:S01]  /*6ec0*/  S2R R3, SR_CTAID.X ;  /* 0x0000000000037919 */ /* 0x000e620000002500 */
[----:B------:R-:W1:Y:S01]  /*6ed0*/  S2UR UR5, SR_CTAID.Y ;  /* 0x00000000000579c3 */ /* 0x000e620000002600 */
[----:B------:R-:W4:Y:S01]  /*6ee0*/  LDCU.64 UR6, c[0x0][0x3d0] ;  /* 0x00007a00ff0677ac */ /* 0x000f220008000a00 */
[----:B------:R-:W5:Y:S04]  /*6ef0*/  LDL.LU R5, [R1+0xd4] ;  /* 0x0000d40001057983 */ /* 0x000f680000300800 */
[----:B------:R-:W2:Y:S04]  /*6f00*/  LDL.LU R11, [R1+0xf4] ;  /* 0x0000f400010b7983 */ /* 0x000ea80000300800 */
[----:B------:R-:W4:Y:S04]  /*6f10*/  LDL.LU R6, [R1+0xa8] ;  /* 0x0000a80001067983 */ /* 0x000f280000300800 */
[----:B------:R-:W4:Y:S04]  /*6f20*/  LDL.LU R7, [R1+0xb0] ;  /* 0x0000b00001077983 */ /* 0x000f280000300800 */
[----:B------:R-:W4:Y:S04]  /*6f30*/  LDL.LU R8, [R1+0xb4] ;  /* 0x0000b40001087983 */ /* 0x000f280000300800 */
[----:B------:R-:W4:Y:S04]  /*6f40*/  LDL.LU R9, [R1+0xc0] ;  /* 0x0000c00001097983 */ /* 0x000f280000300800 */
[----:B------:R-:W4:Y:S04]  /*6f50*/  LDL.LU R10, [R1+0xd8] ;  /* 0x0000d800010a7983 */ /* 0x000f280000300800 */
[----:B------:R-:W3:Y:S04]  /*6f60*/  LDL.LU R37, [R1+0x104] ;  /* 0x0001040001257983 */ /* 0x000ee80000300800 */
[----:B------:R-:W5:Y:S04]  /*6f70*/  LDL.LU R35, [R1+0x58] ;  /* 0x0000580001237983 */ /* 0x000f680000300800 */
[----:B------:R-:W2:Y:S04]  /*6f80*/  LDL.LU R31, [R1+0x6c] ;  /* 0x00006c00011f7983 */ /* 0x000ea80000300800 */
[----:B------:R-:W4:Y:S04]  /*6f90*/  LDL.LU R30, [R1+0x48] ;  /* 0x00004800011e7983 */ /* 0x000f280000300800 */
        /* <DEDUP_REMOVED lines=17> */
[----:B------:R-:W4:Y:S01]  /*70b0*/  LDL.LU R12, [R1+0xe4] ;  /* 0x0000e400010c7983 */ /* 0x000f220000300800 */
[----:B0-----:R-:W-:-:S02]  /*70c0*/  SHF.L.U32 R2, R40, 0x6, RZ ;  /* 0x0000000628027819 */ /* 0x001fc400000006ff */
[----:B---3--:R-:W-:Y:S02]  /*70d0*/  MOV R42, R37 ;  /* 0x00000025002a7202 */ /* 0x008fe40000000f00 */
[----:B-----5:R-:W-:Y:S02]  /*70e0*/  MOV R41, R35 ;  /* 0x0000002300297202 */ /* 0x020fe40000000f00 */
[----:B--2---:R-:W-:Y:S02]  /*70f0*/  MOV R40, R31 ;  /* 0x0000001f00287202 */ /* 0x004fe40000000f00 */
[----:B----4-:R-:W-:Y:S02]  /*7100*/  MOV R37, R30 ;  /* 0x0000001e00257202 */ /* 0x010fe40000000f00 */
        /* <DEDUP_REMOVED lines=18> */
[----:B------:R-:W2:Y:S01]  /*7230*/  LDL.LU R11, [R1+0xc4] ;  /* 0x0000c400010b7983 */ /* 0x000ea20000300800 */
[----:B------:R-:W-:Y:S01]  /*7240*/  MOV R13, R5 ;  /* 0x00000005000d7202 */ /* 0x000fe20000000f00 */
[----:B-1----:R-:W-:Y:S01]  /*7250*/  IMAD R5, R0, UR5, R3 ;  /* 0x0000000500057c24 */ /* 0x002fe2000f8e0203 */
[----:B------:R-:W-:-:S02]  /*7260*/  MOV R3, RZ ;  /* 0x000000ff00037202 */ /* 0x000fc40000000f00 */
[----:B------:R-:W-:Y:S02]  /*7270*/  MOV R15, R12 ;  /* 0x0000000c000f7202 */ /* 0x000fe40000000f00 */
[----:B------:R-:W-:Y:S01]  /*7280*/  MOV R12, R4 ;  /* 0x00000004000c7202 */ /* 0x000fe20000000f00 */
[----:B------:R-:W-:-:S03]  /*7290*/  IMAD.WIDE R2, R5, 0x1000, R2 ;  /* 0x0000100005027825 */ /* 0x000fc600078e0202 */
[----:B------:R-:W-:-:S04]  /*72a0*/  LEA R4, P0, R2, UR6, 0x2 ;  /* 0x0000000602047c11 */ /* 0x000fc8000f8010ff */
[----:B------:R-:W-:-:S05]  /*72b0*/  LEA.HI.X R5, R2, UR7, R3, 0x2, P0 ;  /* 0x0000000702057c11 */ /* 0x000fca00080f1403 */
[----:B------:R0:W-:Y:S04]  /*72c0*/  STG.E desc[UR14][R4.64], R42 ;  /* 0x0000002a04007986 */ /* 0x0001e8000c10190e */
[----:B0-----:R-:W3:Y:S04]  /*72d0*/  LDL.LU R42, [R1+0x100] ;  /* 0x00010000012a7983 */ /* 0x001ee80000300800 */
[----:B---3--:R0:W-:Y:S04]  /*72e0*/  STG.E desc[UR14][R4.64+0x4], R42 ;  /* 0x0000042a04007986 */ /* 0x0081e8000c10190e */
        /* <DEDUP_REMOVED lines=79> */
[----:B--2---:R-:W-:Y:S04]  /*77e0*/  STG.E desc[UR14][R4.64+0xd8], R11 ;  /* 0x0000d80b04007986 */ /* 0x004fe8000c10190e */
        /* <DEDUP_REMOVED lines=9> */
[----:B---3--:R-:W-:Y:S01]  /*7880*/  STG.E desc[UR14][R4.64+0x74], R42 ;  /* 0x0000742a04007986 */ /* 0x008fe2000c10190e */
[----:B------:R-:W-:Y:S05]  /*7890*/  EXIT ;  /* 0x000000000000794d */ /* 0x000fea0003800000 */
        .weak           $__internal_12_$__cuda_sm20_rcp_rn_f32_slowpath
        .type           $__internal_12_$__cuda_sm20_rcp_rn_f32_slowpath,@function
        .size           $__internal_12_$__cuda_sm20_rcp_rn_f32_slowpath,(.L_x_570 - $__internal_12_$__cuda_sm20_rcp_rn_f32_slowpath)
$__internal_12_$__cuda_sm20_rcp_rn_f32_slowpath:
        /* <DEDUP_REMOVED lines=15> */
.L_x_170:
        /* <DEDUP_REMOVED lines=19> */
[-CC-:B------:R-:W-:Y:S02]  /*7ac0*/  LOP3.LUT P1, RZ, R203, R15.reuse, R13.reuse, 0xf8, !PT ;  /* 0x0000000fcbff7212 */ /* 0x180fe4000782f80d */
        /* <DEDUP_REMOVED lines=13> */
.L_x_172:
[----:B------:R-:W0:Y:S02]  /*7ba0*/  MUFU.RCP R0, R0 ;  /* 0x0000000000007308 */ /* 0x000e240000001000 */
.L_x_171:
[----:B------:R-:W-:Y:S05]  /*7bb0*/  BSYNC.RECONVERGENT B1 ;  /* 0x0000000000017941 */ /* 0x000fea0003800200 */
.L_x_169:
[----:B------:R-:W-:-:S04]  /*7bc0*/  MOV R13, 0x0 ;  /* 0x00000000000d7802 */ /* 0x000fc80000000f00 */
[----:B0-----:R-:W-:Y:S05]  /*7bd0*/  RET.REL.NODEC R12 `(_Z34rwkv7_state_clampw_backward_kernelIfLi64ELi16EEviiPT_S1_S1_S1_S1_S1_S1_PfS2_S2_S1_S1_S1_S1_S1_S1_) ;  /* 0xffffff840c087950 */ /* 0x001fea0003c3ffff */
.L_x_173:
        /* <DEDUP_REMOVED lines=10> */
.L_x_570:


//--------------------- .text._Z34rwkv7_state_clampw_backward_kernelIfLi32ELi16EEviiPT_S1_S1_S1_S1_S1_S1_PfS2_S2_S1_S1_S1_S1_S1_S1_ --------------------------
	.section	.text._Z34rwkv7_state_clampw_backward_kernelIfLi32ELi16EEviiPT_S1_S1_S1_S1_S1_S1_PfS2_S2_S1_S1_S1_S1_S1_S1_,"ax",@progbits
	.align	128
        .global         _Z34rwkv7_state_clampw_backward_kernelIfLi32ELi16EEviiPT_S1_S1_S1_S1_S1_S1_PfS2_S2_S1_S1_S1_S1_S1_S1_
        .type           _Z34rwkv7_state_clampw_backward_kernelIfLi32ELi16EEviiPT_S1_S1_S1_S1_S1_S1_PfS2_S2_S1_S1_S1_S1_S1_S1_,@function
        .size           _Z34rwkv7_state_clampw_backward_kernelIfLi32ELi16EEviiPT_S1_S1_S1_S1_S1_S1_PfS2_S2_S1_S1_S1_S1_S1_S1_,(.L_x_571 - _Z34rwkv7_state_clampw_backward_kernelIfLi32ELi16EEviiPT_S1_S1_S1_S1_S1_S1_PfS2_S2_S1_S1_S1_S1_S1_S1_)
        .other          _Z34rwkv7_state_clampw_backward_kernelIfLi32ELi16EEviiPT_S1_S1_S1_S1_S1_S1_PfS2_S2_S1_S1_S1_S1_S1_S1_,@"STO_CUDA_ENTRY STV_DEFAULT"
_Z34rwkv7_state_clampw_backward_kernelIfLi32ELi16EEviiPT_S1_S1_S1_S1_S1_S1_PfS2_S2_S1_S1_S1_S1_S1_S1_:
.text._Z34rwkv7_state_clampw_backward_kernelIfLi32ELi16EEviiPT_S1_S1_S1_S1_S1_S1_PfS2_S2_S1_S1_S1_S1_S1_S1_:
[----:B------:R-:W-:Y:S01]  /*0000*/  LDC R1, c[0x0][0x37c] ;  /* 0x0000df00ff017b82 */ /* 0x000fe20000000800 */
[----:B------:R-:W0:Y:S01]  /*0010*/  LDCU.64 UR6, c[0x0][0x380] ;  /* 0x00007000ff0677ac */ /* 0x000e220008000a00 */
[----:B------:R-:W1:Y:S01]  /*0020*/  S2R R141, SR_TID.X ;  /* 0x00000000008d7919 */ /* 0x000e620000002100 */
[----:B------:R-:W-:Y:S01]  /*0030*/  HFMA2 R158, -RZ, RZ, 0, 0 ;  /* 0x00000000ff9e7431 */ /* 0x000fe200000001ff */
[----:B------:R-:W-:Y:S01]  /*0040*/  CS2R R156, SRZ ;  /* 0x00000000009c7805 */ /* 0x000fe2000001ff00 */
[----:B------:R-:W-:Y:S01]  /*0050*/  HFMA2 R136, -RZ, RZ, 0, 0 ;  /* 0x00000000ff887431 */ /* 0x000fe200000001ff */
[----:B------:R-:W-:Y:S02]  /*0060*/  MOV R155, RZ ;  /* 0x000000ff009b7202 */ /* 0x000fe40000000f00 */
[----:B------:R-:W-:Y:S02]  /*0070*/  CS2R R148, SRZ ;  /* 0x0000000000947805 */ /* 0x000fe4000001ff00 */
[----:B------:R-:W-:-:S02]  /*0080*/  CS2R R150, SRZ ;  /* 0x0000000000967805 */ /* 0x000fc4000001ff00 */
[----:B------:R-:W-:Y:S02]  /*0090*/  CS2R R144, SRZ ;  /* 0x0000000000907805 */ /* 0x000fe4000001ff00 */
[----:B------:R-:W-:Y:S02]  /*00a0*/  CS2R R142, SRZ ;  /* 0x00000000008e7805 */ /* 0x000fe4000001ff00 */
[----:B------:R-:W-:Y:S02]  /*00b0*/  CS2R R134, SRZ ;  /* 0x0000000000867805 */ /* 0x000fe4000001ff00 */
[----:B------:R-:W-:Y:S02]  /*00c0*/  CS2R R132, SRZ ;  /* 0x0000000000847805 */ /* 0x000fe4000001ff00 */
[----:B------:R-:W-:Y:S02]  /*00d0*/  MOV R113, RZ ;  /* 0x000000ff00717202 */ /* 0x000fe40000000f00 */
[----:B------:R-:W-:-:S02]  /*00e0*/  CS2R R130, SRZ ;  /* 0x0000000000827805 */ /* 0x000fc4000001ff00 */
[----:B------:R-:W-:Y:S02]  /*00f0*/  CS2R R114, SRZ ;  /* 0x0000000000727805 */ /* 0x000fe4000001ff00 */
[----:B------:R-:W-:Y:S02]  /*0100*/  CS2R R116, SRZ ;  /* 0x0000000000747805 */ /* 0x000fe4000001ff00 */
[----:B------:R-:W-:Y:S02]  /*0110*/  CS2R R118, SRZ ;  /* 0x0000000000767805 */ /* 0x000fe4000001ff00 */
[----:B------:R-:W-:Y:S01]  /*0120*/  CS2R R120, SRZ ;  /* 0x0000000000787805 */ /* 0x000fe2000001ff00 */
[----:B0-----:R-:W-:Y:S01]  /*0130*/  UISETP.GE.AND UP0, UPT, UR6, 0x1, UPT ;  /* 0x000000010600788c */ /* 0x001fe2000bf06270 */
[----:B------:R-:W-:Y:S02]  /*0140*/  CS2R R122, SRZ ;  /* 0x00000000007a7805 */ /* 0x000fe4000001ff00 */
[----:B------:R-:W-:-:S02]  /*0150*/  CS2R R124, SRZ ;  /* 0x00000000007c7805 */ /* 0x000fc4000001ff00 */
[----:B------:R-:W-:Y:S01]  /*0160*/  MOV R10, UR7 ;  /* 0x00000007000a7c02 */ /* 0x000fe20008000f00 */
[----:B------:R-:W0:Y:S03]  /*0170*/  LDCU.64 UR14, c[0x0][0x358] ;  /* 0x00006b00ff0e77ac */ /* 0x000e260008000a00 */
[----:B-1----:R-:W-:Y:S05]  /*0180*/  BRA.U !UP0, `(.L_x_174) ;  /* 0x0000003508307547 */ /* 0x002fea000b800000 */
[----:B------:R-:W1:Y:S01]  /*0190*/  S2R R3, SR_CTAID.X ;  /* 0x0000000000037919 */ /* 0x000e620000002500 */
[----:B------:R-:W2:Y:S01]  /*01a0*/  S2UR UR5, SR_CTAID.Y ;  /* 0x00000000000579c3 */ /* 0x000ea20000002600 */
[----:B------:R-:W-:Y:S01]  /*01b0*/  UIADD3 UR4, UPT, UPT, UR6, -0x1, URZ ;  /* 0xffffffff06047890 */ /* 0x000fe2000fffe0ff */
[----:B------:R-:W-:Y:S01]  /*01c0*/  CS2R R156, SRZ ;  /* 0x00000000009c7805 */ /* 0x000fe2000001ff00 */
[----:B------:R-:W-:Y:S01]  /*01d0*/  USHF.L.U32 UR17, UR6, 0x6, URZ ;  /* 0x0000000606117899 */ /* 0x000fe200080006ff */
[----:B------:R-:W-:Y:S02]  /*01e0*/  CS2R R158, SRZ ;  /* 0x00000000009e7805 */ /* 0x000fe4000001ff00 */
[----:B------:R-:W-:Y:S02]  /*01f0*/  CS2R R154, SRZ ;  /* 0x00000000009a7805 */ /* 0x000fe4000001ff00 */
        /* <DEDUP_REMOVED lines=16> */
[----:B------:R-:W-:Y:S02]  /*0300*/  CS2R R106, SRZ ;  /* 0x00000000006a7805 */ /* 0x000fe4000001ff00 */
[----:B------:R-:W-:Y:S01]  /*0310*/  CS2R R104, SRZ ;  /* 0x0000000000687805 */ /* 0x000fe2000001ff00 */
[C---:B--2---:R-:W-:Y:S01]  /*0320*/  IMAD R0, R10.reuse, UR5, RZ ;  /* 0x000000050a007c24 */ /* 0x044fe2000f8e02ff */
[----:B------:R-:W-:Y:S01]  /*0330*/  UMOV UR5, 0x400 ;  /* 0x0000040000057882 */ /* 0x000fe20000000000 */
[----:B------:R-:W-:Y:S01]  /*0340*/  IMAD R10, R10, UR4, RZ ;  /* 0x000000040a0a7c24 */ /* 0x000fe2000f8e02ff */
[----:B------:R-:W-:Y:S01]  /*0350*/  USHF.R.S32.HI UR4, URZ, 0x1f, UR6 ;  /* 0x0000001fff047899 */ /* 0x000fe20008011406 */
[----:B------:R-:W-:-:S02]  /*0360*/  CS2R R102, SRZ ;  /* 0x0000000000667805 */ /* 0x000fc4000001ff00 */
[----:B------:R-:W-:Y:S02]  /*0370*/  CS2R R100, SRZ ;  /* 0x0000000000647805 */ /* 0x000fe4000001ff00 */
[----:B------:R-:W-:Y:S01]  /*0380*/  CS2R R30, SRZ ;  /* 0x00000000001e7805 */ /* 0x000fe2000001ff00 */
[----:B-1----:R-:W-:Y:S01]  /*0390*/  IMAD R0, R0, UR6, R3 ;  /* 0x0000000600007c24 */ /* 0x002fe2000f8e0203 */
[----:B------:R-:W-:Y:S01]  /*03a0*/  ULEA.HI UR4, UR4, UR6, URZ, 0x4 ;  /* 0x0000000604047291 */ /* 0x000fe2000f8f20ff */
[----:B------:R-:W1:Y:S01]  /*03b0*/  S2UR UR6, SR_CgaCtaId ;  /* 0x00000000000679c3 */ /* 0x000e620000008800 */
[----:B------:R-:W-:Y:S02]  /*03c0*/  LEA R3, R10, R141, 0x5 ;  /* 0x0000008d0a037211 */ /* 0x000fe400078e28ff */
[----:B------:R-:W-:Y:S01]  /*03d0*/  CS2R R164, SRZ ;  /* 0x0000000000a47805 */ /* 0x000fe2000001ff00 */
[----:B------:R-:W-:Y:S01]  /*03e0*/  USHF.R.S32.HI UR4, URZ, 0x4, UR4 ;  /* 0x00000004ff047899 */ /* 0x000fe20008011404 */
[----:B------:R-:W-:-:S02]  /*03f0*/  MOV R29, RZ ;  /* 0x000000ff001d7202 */ /* 0x000fc40000000f00 */
[----:B------:R-:W-:Y:S02]  /*0400*/  CS2R R162, SRZ ;  /* 0x0000000000a27805 */ /* 0x000fe4000001ff00 */
[----:B------:R-:W-:Y:S02]  /*0410*/  LEA R28, R0, R3, 0x5 ;  /* 0x00000003001c7211 */ /* 0x000fe400078e28ff */
[----:B------:R-:W-:Y:S02]  /*0420*/  CS2R R160, SRZ ;  /* 0x0000000000a07805 */ /* 0x000fe4000001ff00 */
[----:B------:R-:W-:Y:S02]  /*0430*/  MOV R0, RZ ;  /* 0x000000ff00007202 */ /* 0x000fe40000000f00 */
        /* <DEDUP_REMOVED lines=13> */
[----:B------:R-:W-:-:S02]  /*0510*/  CS2R R62, SRZ ;  /* 0x00000000003e7805 */ /* 0x000fc4000001ff00 */
[----:B------:R-:W-:Y:S01]  /*0520*/  CS2R R60, SRZ ;  /* 0x00000000003c7805 */ /* 0x000fe2000001ff00 */
[----:B-1----:R-:W-:Y:S01]  /*0530*/  ULEA UR5, UR6, UR5, 0x18 ;  /* 0x0000000506057291 */ /* 0x002fe2000f8ec0ff */
[----:B------:R-:W-:Y:S02]  /*0540*/  CS2R R42, SRZ ;  /* 0x00000000002a7805 */ /* 0x000fe4000001ff00 */
[----:B------:R-:W-:Y:S02]  /*0550*/  CS2R R40, SRZ ;  /* 0x0000000000287805 */ /* 0x000fe4000001ff00 */
[----:B------:R-:W-:Y:S02]  /*0560*/  CS2R R46, SRZ ;  /* 0x00000000002e7805 */ /* 0x000fe4000001ff00 */
[----:B------:R-:W-:Y:S02]  /*0570*/  CS2R R44, SRZ ;  /* 0x00000000002c7805 */ /* 0x000fe4000001ff00 */
[----:B------:R-:W-:-:S02]  /*0580*/  CS2R R50, SRZ ;  /* 0x0000000000327805 */ /* 0x000fc4000001ff00 */
[----:B------:R-:W-:Y:S02]  /*0590*/  CS2R R48, SRZ ;  /* 0x0000000000307805 */ /* 0x000fe4000001ff00 */
[----:B------:R-:W-:Y:S01]  /*05a0*/  LEA R27, R141, UR5, 0x2 ;  /* 0x000000058d1b7c11 */ /* 0x000fe2000f8e10ff */
[----:B------:R-:W1:Y:S01]  /*05b0*/  LDCU UR16, c[0x0][0x380] ;  /* 0x00007000ff1077ac */ /* 0x000e620008000800 */
[----:B------:R-:W2:Y:S01]  /*05c0*/  LDCU.64 UR18, c[0x0][0x3c0] ;  /* 0x00007800ff1277ac */ /* 0x000ea20008000a00 */
[----:B------:R-:W-:-:S12]  /*05d0*/  USHF.L.U32 UR4, UR4, 0xa, URZ ;  /* 0x0000000a04047899 */ /* 0x000fd800080006ff */
.L_x_182:
[----:B------:R-:W3:Y:S02]  /*05e0*/  LDC.64 R4, c[0x0][0x390] ;  /* 0x0000e400ff047b82 */ /* 0x000ee40000000a00 */
[----:B---3--:R-:W-:-:S06]  /*05f0*/  IMAD.WIDE R6, R28, 0x4, R4 ;  /* 0x000000041c067825 */ /* 0x008fcc00078e0204 */
[----:B------:R-:W3:Y:S01]  /*0600*/  LDC.64 R4, c[0x0][0x388] ;  /* 0x0000e200ff047b82 */ /* 0x000ee20000000a00 */
[----:B0-----:R-:W4:Y:S01]  /*0610*/  LDG.E.CONSTANT R6, desc[UR14][R6.64] ;  /* 0x0000000e06067981 */ /* 0x001f22000c1e9900 */
[----:B---3--:R-:W-:-:S05]  /*0620*/  IMAD.WIDE R4, R28, 0x4, R4 ;  /* 0x000000041c047825 */ /* 0x008fca00078e0204 */
[----:B------:R-:W3:Y:S01]  /*0630*/  LDG.E.CONSTANT R140, desc[UR14][R4.64] ;  /* 0x0000000e048c7981 */ /* 0x000ee2000c1e9900 */
[----:B------:R-:W-:Y:S01]  /*0640*/  BSSY.RECONVERGENT B0, `(.L_x_175) ;  /* 0x0000015000007945 */ /* 0x000fe20003800200 */
[----:B------:R-:W-:Y:S01]  /*0650*/  BAR.SYNC.DEFER_BLOCKING 0x0 ;  /* 0x0000000000007b1d */ /* 0x000fe20000010000 */
[----:B----4-:R-:W-:-:S05]  /*0660*/  FMUL R2, R6, -1.4426950216293334961 ;  /* 0xbfb8aa3b06027820 */ /* 0x010fca0000400000 */
[----:B------:R-:W-:-:S13]  /*0670*/  FSETP.GEU.AND P0, PT, R2, -126, PT ;  /* 0xc2fc00000200780b */ /* 0x000fda0003f0e000 */
[----:B------:R-:W-:-:S04]  /*0680*/  @!P0 FMUL R2, R2, 0.5 ;  /* 0x3f00000002028820 */ /* 0x000fc80000400000 */
[----:B------:R-:W0:Y:S01]  /*0690*/  MUFU.EX2 R8, R2 ;  /* 0x0000000200087308 */ /* 0x000e220000000800 */
[----:B---3--:R3:W-:Y:S01]  /*06a0*/  STS [R27], R140 ;  /* 0x0000008c1b007388 */ /* 0x0087e20000000800 */
[----:B0-----:R-:W-:-:S04]  /*06b0*/  @!P0 FMUL R8, R8, R8 ;  /* 0x0000000808088220 */ /* 0x001fc80000400000 */
[----:B------:R-:W-:-:S05]  /*06c0*/  FADD R26, R8, 1 ;  /* 0x3f800000081a7421 */ /* 0x000fca0000000000 */
[----:B------:R-:W-:-:S04]  /*06d0*/  IADD3 R6, PT, PT, R26, 0x1800000, RZ ;  /* 0x018000001a067810 */ /* 0x000fc80007ffe0ff */
[----:B------:R-:W-:-:S04]  /*06e0*/  LOP3.LUT R6, R6, 0x7f800000, RZ, 0xc0, !PT ;  /* 0x7f80000006067812 */ /* 0x000fc800078ec0ff */
[----:B------:R-:W-:-:S13]  /*06f0*/  ISETP.GT.U32.AND P0, PT, R6, 0x1ffffff, PT ;  /* 0x01ffffff0600780c */ /* 0x000fda0003f04070 */
[----:B---3--:R-:W-:Y:S05]  /*0700*/  @P0 BRA `(.L_x_176) ;  /* 0x0000000000100947 */ /* 0x008fea0003800000 */
[----:B------:R-:W-:-:S07]  /*0710*/  MOV R66, 0x730 ;  /* 0x0000073000427802 */ /* 0x000fce0000000f00 */
[----:B-12---:R-:W-:Y:S05]  /*0720*/  CALL.REL.NOINC `($__internal_13_$__cuda_sm20_rcp_rn_f32_slowpath) ;  /* 0x0000003000707944 */ /* 0x006fea0003c00000 */
[----:B------:R-:W-:Y:S01]  /*0730*/  MOV R127, R126 ;  /* 0x0000007e007f7202 */ /* 0x000fe20000000f00 */
[----:B------:R-:W-:Y:S06]  /*0740*/  BRA `(.L_x_177) ;  /* 0x0000000000107947 */ /* 0x000fec0003800000 */
.L_x_176:
[----:B------:R-:W0:Y:S02]  /*0750*/  MUFU.RCP R127, R26 ;  /* 0x0000001a007f7308 */ /* 0x000e240000001000 */
[----:B0-----:R-:W-:-:S04]  /*0760*/  FFMA R2, R26, R127, -1 ;  /* 0xbf8000001a027423 */ /* 0x001fc8000000007f */
[----:B------:R-:W-:-:S04]  /*0770*/  FADD.FTZ R2, -R2, -RZ ;  /* 0x800000ff02027221 */ /* 0x000fc80000010100 */
[----:B------:R-:W-:-:S07]  /*0780*/  FFMA R127, R127, R2, R127 ;  /* 0x000000027f7f7223 */ /* 0x000fce000000007f */
.L_x_177:
[----:B-12---:R-:W-:Y:S05]  /*0790*/  BSYNC.RECONVERGENT B0 ;  /* 0x0000000000007941 */ /* 0x006fea0003800200 */
.L_x_175:
[----:B------:R-:W0:Y:S08]  /*07a0*/  LDC.64 R12, c[0x0][0x398] ;  /* 0x0000e600ff0c7b82 */ /* 0x000e300000000a00 */
[----:B------:R-:W1:Y:S08]  /*07b0*/  LDC.64 R10, c[0x0][0x3a0] ;  /* 0x0000e800ff0a7b82 */ /* 0x000e700000000a00 */
[----:B------:R-:W2:Y:S08]  /*07c0*/  LDC.64 R8, c[0x0][0x3a8] ;  /* 0x0000ea00ff087b82 */ /* 0x000eb00000000a00 */
[----:B------:R-:W3:Y:S01]  /*07d0*/  LDC.64 R6, c[0x0][0x3b0] ;  /* 0x0000ec00ff067b82 */ /* 0x000ee20000000a00 */
[----:B0-----:R-:W-:-:S05]  /*07e0*/  IMAD.WIDE R12, R28, 0x4, R12 ;  /* 0x000000041c0c7825 */ /* 0x001fca00078e020c */
[----:B------:R0:W4:Y:S02]  /*07f0*/  LDG.E.CONSTANT R129, desc[UR14][R12.64] ;  /* 0x0000000e0c817981 */ /* 0x000124000c1e9900 */
[----:B------:R-:W5:Y:S08]  /*0800*/  LDC.64 R138, c[0x0][0x3b8] ;  /* 0x0000ee00ff8a7b82 */ /* 0x000f700000000a00 */
[----:B------:R-:W0:Y:S01]  /*0810*/  LDC.64 R4, c[0x0][0x3c8] ;  /* 0x0000f200ff047b82 */ /* 0x000e220000000a00 */
[----:B-1----:R-:W-:-:S04]  /*0820*/  IMAD.WIDE R10, R28, 0x4, R10 ;  /* 0x000000041c0a7825 */ /* 0x002fc800078e020a */
[C---:B--2---:R-:W-:Y:S02]  /*0830*/  IMAD.WIDE R8, R28.reuse, 0x4, R8 ;  /* 0x000000041c087825 */ /* 0x044fe400078e0208 */
[----:B------:R-:W2:Y:S02]  /*0840*/  LDG.E.CONSTANT R10, desc[UR14][R10.64] ;  /* 0x0000000e0a0a7981 */ /* 0x000ea4000c1e9900 */
[C---:B---3--:R-:W-:Y:S02]  /*0850*/  IMAD.WIDE R6, R28.reuse, 0x4, R6 ;  /* 0x000000041c067825 */ /* 0x048fe400078e0206 */
[----:B------:R-:W3:Y:S04]  /*0860*/  LDG.E.CONSTANT R2, desc[UR14][R8.64] ;  /* 0x0000000e08027981 */ /* 0x000ee8000c1e9900 */
[----:B------:R-:W3:Y:S01]  /*0870*/  LDG.E.CONSTANT R128, desc[UR14][R6.64] ;  /* 0x0000000e06807981 */ /* 0x000ee2000c1e9900 */
[----:B-----5:R-:W-:-:S06]  /*0880*/  IMAD.WIDE R138, R28, 0x4, R138 ;  /* 0x000000041c8a7825 */ /* 0x020fcc00078e028a */
[----:B------:R-:W5:Y:S01]  /*0890*/  LDG.E.CONSTANT R138, desc[UR14][R138.64] ;  /* 0x0000000e8a8a7981 */ /* 0x000f62000c1e9900 */
[----:B0-----:R-:W-:-:S05]  /*08a0*/  IMAD.WIDE R4, R28, 0x4, R4 ;  /* 0x000000041c047825 */ /* 0x001fca00078e0204 */
        /* <DEDUP_REMOVED lines=20> */
[C---:B0-----:R-:W-:Y:S01]  /*09f0*/  LEA R5, R141.reuse, UR5, 0x2 ;  /* 0x000000058d057c11 */ /* 0x041fe2000f8e10ff */
        /* <DEDUP_REMOVED lines=12> */
[----:B----4-:R0:W-:Y:S04]  /*0ac0*/  STS [R4], R129 ;  /* 0x0000008104007388 */ /* 0x0101e80000000800 */
[----:B--2---:R0:W-:Y:S04]  /*0ad0*/  STS [R7], R10 ;  /* 0x0000000a07007388 */ /* 0x0041e80000000800 */
[----:B---3--:R0:W-:Y:S04]  /*0ae0*/  STS [R9], R2 ;  /* 0x0000000209007388 */ /* 0x0081e80000000800 */
[----:B------:R0:W-:Y:S04]  /*0af0*/  STS [R11], R128 ;  /* 0x000000800b007388 */ /* 0x0001e80000000800 */
[----:B-----5:R0:W-:Y:S04]  /*0b00*/  STS [R65], R138 ;  /* 0x0000008a41007388 */ /* 0x0201e80000000800 */
        /* <DEDUP_REMOVED lines=26> */
.L_x_178:
[----:B01---5:R-:W-:Y:S01]  /*0cb0*/  FFMA R4, R12, R48, RZ ;  /* 0x000000300c047223 */ /* 0x023fe200000000ff */
[----:B------:R-:W0:Y:S01]  /*0cc0*/  LDS.128 R80, [UR12+0x330] ;  /* 0x0003300cff507984 */ /* 0x000e220008000c00 */
[----:B------:R-:W-:Y:S02]  /*0cd0*/  BSSY.RECONVERGENT B0, `(.L_x_179) ;  /* 0x0000032000007945 */ /* 0x000fe40003800200 */
[----:B------:R-:W-:Y:S01]  /*0ce0*/  FFMA R5, R49, R13, R4 ;  /* 0x0000000d31057223 */ /* 0x000fe20000000004 */
[----:B------:R-:W1:Y:S03]  /*0cf0*/  LDS.128 R84, [UR12+0x340] ;  /* 0x0003400cff547984 */ /* 0x000e660008000c00 */
[----:B------:R-:W-:Y:S01]  /*0d00*/  FFMA R4, R50, R14, R5 ;  /* 0x0000000e32047223 */ /* 0x000fe20000000005 */
[----:B------:R-:W-:Y:S03]  /*0d10*/  LDS.128 R92, [UR12+0x360] ;  /* 0x0003600cff5c7984 */ /* 0x000fe60008000c00 */
[----:B------:R-:W-:-:S04]  /*0d20*/  FFMA R5, R51, R15, R4 ;  /* 0x0000000f33057223 */ /* 0x000fc80000000004 */
[----:B--2---:R-:W-:-:S04]  /*0d30*/  FFMA R4, R20, R44, R5 ;  /* 0x0000002c14047223 */ /* 0x004fc80000000005 */
[----:B------:R-:W-:-:S04]  /*0d40*/  FFMA R5, R45, R21, R4 ;  /* 0x000000152d057223 */ /* 0x000fc80000000004 */
[----:B------:R-:W-:-:S04]  /*0d50*/  FFMA R4, R46, R22, R5 ;  /* 0x000000162e047223 */ /* 0x000fc80000000005 */
[----:B------:R-:W-:-:S04]  /*0d60*/  FFMA R5, R47, R23, R4 ;  /* 0x000000172f057223 */ /* 0x000fc80000000004 */
[----:B---3--:R-:W-:-:S04]  /*0d70*/  FFMA R4, R16, R40, R5 ;  /* 0x0000002810047223 */ /* 0x008fc80000000005 */
[----:B------:R-:W-:Y:S02]  /*0d80*/  FFMA R9, R41, R17, R4 ;  /* 0x0000001129097223 */ /* 0x000fe40000000004 */
[----:B------:R-:W2:Y:S02]  /*0d90*/  LDS.128 R4, [UR12+0x350] ;  /* 0x0003500cff047984 */ /* 0x000ea40008000c00 */
[----:B------:R-:W-:-:S04]  /*0da0*/  FFMA R8, R42, R18, R9 ;  /* 0x000000122a087223 */ /* 0x000fc80000000009 */
[----:B------:R-:W-:-:S04]  /*0db0*/  FFMA R9, R43, R19, R8 ;  /* 0x000000132b097223 */ /* 0x000fc80000000008 */
[----:B0-----:R-:W-:-:S04]  /*0dc0*/  FFMA R8, R80, R60, R9 ;  /* 0x0000003c50087223 */ /* 0x001fc80000000009 */
[----:B------:R-:W-:-:S04]  /*0dd0*/  FFMA R9, R61, R81, R8 ;  /* 0x000000513d097223 */ /* 0x000fc80000000008 */
[----:B------:R-:W-:-:S04]  /*0de0*/  FFMA R8, R62, R82, R9 ;  /* 0x000000523e087223 */ /* 0x000fc80000000009 */
[----:B------:R-:W-:-:S04]  /*0df0*/  FFMA R9, R63, R83, R8 ;  /* 0x000000533f097223 */ /* 0x000fc80000000008 */
[----:B-1----:R-:W-:-:S04]  /*0e00*/  FFMA R8, R84, R36, R9 ;  /* 0x0000002454087223 */ /* 0x002fc80000000009 */
[----:B------:R-:W-:Y:S02]  /*0e10*/  FFMA R65, R37, R85, R8 ;  /* 0x0000005525417223 */ /* 0x000fe40000000008 */
[----:B------:R-:W0:Y:S02]  /*0e20*/  LDS.128 R8, [UR12+0x370] ;  /* 0x0003700cff087984 */ /* 0x000e240008000c00 */
[----:B------:R-:W-:-:S04]  /*0e30*/  FFMA R64, R38, R86, R65 ;  /* 0x0000005626407223 */ /* 0x000fc80000000041 */
[----:B------:R-:W-:-:S04]  /*0e40*/  FFMA R65, R39, R87, R64 ;  /* 0x0000005727417223 */ /* 0x000fc80000000040 */
[----:B--2---:R-:W-:-:S04]  /*0e50*/  FFMA R64, R4, R56, R65 ;  /* 0x0000003804407223 */ /* 0x004fc80000000041 */
[----:B------:R-:W-:-:S04]  /*0e60*/  FFMA R65, R57, R5, R64 ;  /* 0x0000000539417223 */ /* 0x000fc80000000040 */
[----:B------:R-:W-:-:S04]  /*0e70*/  FFMA R64, R58, R6, R65 ;  /* 0x000000063a407223 */ /* 0x000fc80000000041 */
[----:B------:R-:W-:-:S04]  /*0e80*/  FFMA R65, R59, R7, R64 ;  /* 0x000000073b417223 */ /* 0x000fc80000000040 */
[----:B------:R-:W-:Y:S02]  /*0e90*/  FFMA R66, R92, R32, R65 ;  /* 0x000000205c427223 */ /* 0x000fe40000000041 */
[----:B------:R-:W1:Y:S02]  /*0ea0*/  LDC.64 R64, c[0x0][0x3d8] ;  /* 0x0000f600ff407b82 */ /* 0x000e640000000a00 */
[----:B------:R-:W-:-:S04]  /*0eb0*/  FFMA R67, R33, R93, R66 ;  /* 0x0000005d21437223 */ /* 0x000fc80000000042 */
[----:B------:R-:W-:-:S04]  /*0ec0*/  FFMA R66, R34, R94, R67 ;  /* 0x0000005e22427223 */ /* 0x000fc80000000043 */
[----:B------:R-:W-:-:S04]  /*0ed0*/  FFMA R67, R35, R95, R66 ;  /* 0x0000005f23437223 */ /* 0x000fc80000000042 */
[----:B0-----:R-:W-:-:S04]  /*0ee0*/  FFMA R66, R8, R52, R67 ;  /* 0x0000003408427223 */ /* 0x001fc80000000043 */
[----:B------:R-:W-:-:S04]  /*0ef0*/  FFMA R67, R53, R9, R66 ;  /* 0x0000000935437223 */ /* 0x000fc80000000042 */
[----:B------:R-:W-:Y:S01]  /*0f00*/  FFMA R66, R54, R10, R67 ;  /* 0x0000000a36427223 */ /* 0x000fe20000000043 */
[----:B-1----:R-:W-:-:S04]  /*0f10*/  IMAD.WIDE R64, R28, 0x4, R64 ;  /* 0x000000041c407825 */ /* 0x002fc800078e0240 */
[----:B------:R-:W-:Y:S01]  /*0f20*/  FFMA R67, R55, R11, R66 ;  /* 0x0000000b37437223 */ /* 0x000fe20000000042 */
[----:B------:R-:W-:-:S04]  /*0f30*/  IADD3 R66, PT, PT, R26, 0x1800000, RZ ;  /* 0x018000001a427810 */ /* 0x000fc80007ffe0ff */
[----:B------:R0:W-:Y:S01]  /*0f40*/  STG.E desc[UR14][R64.64], R67 ;  /* 0x0000004340007986 */ /* 0x0001e2000c10190e */
[----:B------:R-:W-:-:S04]  /*0f50*/  LOP3.LUT R66, R66, 0x7f800000, RZ, 0xc0, !PT ;  /* 0x7f80000042427812 */ /* 0x000fc800078ec0ff */
[----:B------:R-:W-:-:S13]  /*0f60*/  ISETP.GT.U32.AND P0, PT, R66, 0x1ffffff, PT ;  /* 0x01ffffff4200780c */ /* 0x000fda0003f04070 */
[----:B0-----:R-:W-:Y:S05]  /*0f70*/  @P0 BRA `(.L_x_180) ;  /* 0x00000000000c0947 */ /* 0x001fea0003800000 */
[----:B------:R-:W-:-:S07]  /*0f80*/  MOV R66, 0xfa0 ;  /* 0x00000fa000427802 */ /* 0x000fce0000000f00 */
[----:B------:R-:W-:Y:S05]  /*0f90*/  CALL.REL.NOINC `($__internal_13_$__cuda_sm20_rcp_rn_f32_slowpath) ;  /* 0x0000002800547944 */ /* 0x000fea0003c00000 */
[----:B------:R-:W-:Y:S05]  /*0fa0*/  BRA `(.L_x_181) ;  /* 0x0000000000107947 */ /* 0x000fea0003800000 */
.L_x_180:
[----:B------:R-:W0:Y:S02]  /*0fb0*/  MUFU.RCP R65, R26 ;  /* 0x0000001a00417308 */ /* 0x000e240000001000 */
[----:B0-----:R-:W-:-:S04]  /*0fc0*/  FFMA R64, R26, R65, -1 ;  /* 0xbf8000001a407423 */ /* 0x001fc80000000041 */
[----:B------:R-:W-:-:S04]  /*0fd0*/  FADD.FTZ R64, -R64, -RZ ;  /* 0x800000ff40407221 */ /* 0x000fc80000010100 */
[----:B------:R-:W-:-:S07]  /*0fe0*/  FFMA R126, R65, R64, R65 ;  /* 0x00000040417e7223 */ /* 0x000fce0000000041 */
.L_x_181:
[----:B------:R-:W-:Y:S05]  /*0ff0*/  BSYNC.RECONVERGENT B0 ;  /* 0x0000000000007941 */ /* 0x000fea0003800200 */
.L_x_179:
        /* <DEDUP_REMOVED lines=33> */
[----:B------:R-:W0:Y:S01]  /*1210*/  LDS.128 R64, [UR7+0x10] ;  /* 0x00001007ff407984 */ /* 0x000e220008000c00 */
[C---:B------:R-:W-:Y:S01]  /*1220*/  FFMA R103, R140.reuse, R94, R103 ;  /* 0x0000005e8c677223 */ /* 0x040fe20000000067 */
[----:B------:R-:W-:Y:S01]  /*1230*/  FFMA R104, R140, R95, R104 ;  /* 0x0000005f8c687223 */ /* 0x000fe20000000068 */
[----:B------:R-:W-:Y:S01]  /*1240*/  UIADD3 UR5, UPT, UPT, UR5, 0x400, URZ ;  /* 0x0000040005057890 */ /* 0x000fe2000fffe0ff */
[----:B------:R-:W1:Y:S01]  /*1250*/  LDS.128 R68, [UR7+0x20] ;  /* 0x00002007ff447984 */ /* 0x000e620008000c00 */
[----:B------:R-:W-:-:S02]  /*1260*/  UISETP.GT.U32.AND UP0, UPT, UR16, 0x1, UPT ;  /* 0x000000011000788c */ /* 0x000fc4000bf04070 */
[----:B------:R-:W-:Y:S01]  /*1270*/  ULEA UR5, UR6, UR5, 0x18 ;  /* 0x0000000506057291 */ /* 0x000fe2000f8ec0ff */
[----:B------:R-:W2:Y:S01]  /*1280*/  LDS.128 R96, [UR7] ;  /* 0x00000007ff607984 */ /* 0x000ea20008000c00 */
        /* <DEDUP_REMOVED lines=8> */
[----:B------:R-:W5:Y:S04]  /*1310*/  LDS.128 R8, [UR7+0x380] ;  /* 0x00038007ff087984 */ /* 0x000f680008000c00 */
[----:B------:R-:W5:Y:S01]  /*1320*/  LDS.128 R92, [UR7+0x190] ;  /* 0x00019007ff5c7984 */ /* 0x000f620008000c00 */
        /* <DEDUP_REMOVED lines=15> */
[C---:B----4-:R-:W-:Y:S01]  /*1420*/  FFMA R97, R138.reuse, R76, R135 ;  /* 0x0000004c8a617223 */ /* 0x050fe20000000087 */
[C---:B------:R-:W-:Y:S01]  /*1430*/  FFMA R76, R138.reuse, R77, R136 ;  /* 0x0000004d8a4c7223 */ /* 0x040fe20000000088 */
[C---:B------:R-:W-:Y:S01]  /*1440*/  FFMA R77, R138.reuse, R78, R133 ;  /* 0x0000004e8a4d7223 */ /* 0x040fe20000000085 */
[----:B------:R-:W-:Y:S01]  /*1450*/  FFMA R78, R138, R79, R134 ;  /* 0x0000004f8a4e7223 */ /* 0x000fe20000000086 */
[----:B-----5:R-:W-:Y:S01]  /*1460*/  FFMA R73, R4, R111, RZ ;  /* 0x0000006f04497223 */ /* 0x020fe200000000ff */
[C---:B------:R-:W-:Y:S01]  /*1470*/  FFMA R99, R138.reuse, R72, R131 ;  /* 0x000000488a637223 */ /* 0x040fe20000000083 */
[C---:B------:R-:W-:Y:S01]  /*1480*/  FFMA R113, R138.reuse, R74, R113 ;  /* 0x0000004a8a717223 */ /* 0x040fe20000000071 */
[C---:B------:R-:W-:Y:S01]  /*1490*/  FFMA R96, R138.reuse, R75, R132 ;  /* 0x0000004b8a607223 */ /* 0x040fe20000000084 */
[----:B------:R-:W-:Y:S01]  /*14a0*/  FFMA R79, R138, R80, R143 ;  /* 0x000000508a4f7223 */ /* 0x000fe2000000008f */
[----:B------:R-:W-:Y:S01]  /*14b0*/  FFMA R130, R112, R5, R73 ;  /* 0x0000000570827223 */ /* 0x000fe20000000049 */
[C---:B------:R-:W-:Y:S01]  /*14c0*/  FFMA R80, R138.reuse, R81, R142 ;  /* 0x000000518a507223 */ /* 0x040fe2000000008e */
[C---:B------:R-:W-:Y:S01]  /*14d0*/  FFMA R81, R138.reuse, R82, R145 ;  /* 0x000000528a517223 */ /* 0x040fe20000000091 */
[C---:B------:R-:W-:Y:S01]  /*14e0*/  FFMA R82, R138.reuse, R83, R144 ;  /* 0x000000538a527223 */ /* 0x040fe20000000090 */
[----:B------:R-:W2:Y:S01]  /*14f0*/  LDS.128 R72, [UR7+0x3a0] ;  /* 0x0003a007ff487984 */ /* 0x000ea20008000c00 */
[C---:B------:R-:W-:Y:S01]  /*1500*/  FFMA R83, R138.reuse, R84, R151 ;  /* 0x000000548a537223 */ /* 0x040fe20000000097 */
[----:B------:R-:W-:Y:S01]  /*1510*/  FFMA R131, R109, R6, R130 ;  /* 0x000000066d837223 */ /* 0x000fe20000000082 */
[C---:B------:R-:W-:Y:S01]  /*1520*/  FFMA R84, R138.reuse, R85, R150 ;  /* 0x000000558a547223 */ /* 0x040fe20000000096 */
[C---:B------:R-:W-:Y:S01]  /*1530*/  FFMA R85, R138.reuse, R86, R149 ;  /* 0x000000568a557223 */ /* 0x040fe20000000095 */
[C---:B------:R-:W-:Y:S01]  /*1540*/  FFMA R86, R138.reuse, R87, R148 ;  /* 0x000000578a567223 */ /* 0x040fe20000000094 */
[----:B------:R-:W-:Y:S01]  /*1550*/  FFMA R87, R138, R88, R155 ;  /* 0x000000588a577223 */ /* 0x000fe2000000009b */
[----:B------:R-:W-:Y:S01]  /*1560*/  FFMA R131, R110, R7, R131 ;  /* 0x000000076e837223 */ /* 0x000fe20000000083 */
[C---:B------:R-:W-:Y:S01]  /*1570*/  FFMA R88, R138.reuse, R89, R158 ;  /* 0x000000598a587223 */ /* 0x040fe2000000009e */
[C---:B------:R-:W-:Y:S01]  /*1580*/  FFMA R130, -R129.reuse, R5, R49 ;  /* 0x0000000581827223 */ /* 0x040fe20000000131 */
[----:B------:R-:W-:Y:S01]  /*1590*/  FFMA R89, R138, R90, R157 ;  /* 0x0000005a8a597223 */ /* 0x000fe2000000009d */
[----:B------:R-:W-:Y:S01]  /*15a0*/  FFMA R49, R8, R111, RZ ;  /* 0x0000006f08317223 */ /* 0x000fe200000000ff */
[----:B------:R-:W-:Y:S01]  /*15b0*/  FFMA R90, R138, R91, R156 ;  /* 0x0000005b8a5a7223 */ /* 0x000fe2000000009c */
[C---:B------:R-:W-:Y:S01]  /*15c0*/  FFMA R91, -R129.reuse, R4, R48 ;  /* 0x00000004815b7223 */ /* 0x040fe20000000130 */
[C---:B------:R-:W-:Y:S01]  /*15d0*/  FFMA R147, -R129.reuse, R6, R50 ;  /* 0x0000000681937223 */ /* 0x040fe20000000132 */
[C---:B------:R-:W-:Y:S01]  /*15e0*/  FFMA R132, -R129.reuse, R7, R51 ;  /* 0x0000000781847223 */ /* 0x040fe20000000133 */
[----:B------:R-:W-:Y:S01]  /*15f0*/  FFMA R131, R92, R15, R131 ;  /* 0x0000000f5c837223 */ /* 0x000fe20000000083 */
[----:B------:R-:W3:Y:S01]  /*1600*/  LDS.128 R4, [UR7+0x1b0] ;  /* 0x0001b007ff047984 */ /* 0x000ee20008000c00 */
[----:B------:R-:W-:Y:S01]  /*1610*/  FFMA R48, R112, R9, R49 ;  /* 0x0000000970307223 */ /* 0x000fe20000000031 */
[C---:B------:R-:W-:Y:S01]  /*1620*/  FFMA R143, -R129.reuse, R92, R44 ;  /* 0x0000005c818f7223 */ /* 0x040fe2000000012c */
[-C--:B------:R-:W-:Y:S01]  /*1630*/  FFMA R44, R24, R93.reuse, R131 ;  /* 0x0000005d182c7223 */ /* 0x080fe20000000083 */
[----:B------:R-:W-:Y:S01]  /*1640*/  FFMA R131, -R129, R93, R45 ;  /* 0x0000005d81837223 */ /* 0x000fe2000000012d */
[----:B------:R-:W-:Y:S01]  /*1650*/  FFMA R93, R109, R10, R48 ;  /* 0x0000000a6d5d7223 */ /* 0x000fe20000000030 */
[----:B------:R-:W-:Y:S01]  /*1660*/  FFMA R92, -R128, R8, R91 ;  /* 0x00000008805c7223 */ /* 0x000fe2000000015b */
[----:B------:R-:W4:Y:S01]  /*1670*/  LDS.128 R48, [UR7+0x3b0] ;  /* 0x0003b007ff307984 */ /* 0x000f220008000c00 */
[----:B------:R-:W-:Y:S01]  /*1680*/  FFMA R133, R25, R94, R44 ;  /* 0x0000005e19857223 */ /* 0x000fe2000000002c */
[----:B------:R-:W-:Y:S01]  /*1690*/  FFMA R93, R110, R11, R93 ;  /* 0x0000000b6e5d7223 */ /* 0x000fe2000000005d */
[C---:B------:R-:W-:Y:S01]  /*16a0*/  FFMA R165, -R128.reuse, R9, R130 ;  /* 0x0000000980a57223 */ /* 0x040fe20000000182 */
[----:B------:R-:W-:Y:S01]  /*16b0*/  FFMA R147, -R128, R10, R147 ;  /* 0x0000000a80937223 */ /* 0x000fe20000000193 */
[----:B------:R-:W-:Y:S01]  /*16c0*/  FFMA R133, R20, R95, R133 ;  /* 0x0000005f14857223 */ /* 0x000fe20000000085 */
[----:B0-----:R-:W-:Y:S01]  /*16d0*/  FFMA R93, R64, R15, R93 ;  /* 0x0000000f405d7223 */ /* 0x001fe2000000005d */
[----:B------:R-:W-:Y:S01]  /*16e0*/  FFMA R145, -R128, R11, R132 ;  /* 0x0000000b80917223 */ /* 0x000fe20000000184 */
[C---:B------:R-:W-:Y:S01]  /*16f0*/  FFMA R45, -R129.reuse, R94, R46 ;  /* 0x0000005e812d7223 */ /* 0x040fe2000000012e */
[----:B------:R-:W0:Y:S01]  /*1700*/  LDS.128 R8, [UR7+0x1c0] ;  /* 0x0001c007ff087984 */ /* 0x000e220008000c00 */
[----:B------:R-:W-:Y:S01]  /*1710*/  FFMA R46, R24, R65, R93 ;  /* 0x00000041182e7223 */ /* 0x000fe2000000005d */
[----:B-1----:R-:W-:Y:S01]  /*1720*/  FFMA R133, R68, R3, R133 ;  /* 0x0000000344857223 */ /* 0x002fe20000000085 */
[----:B------:R-:W-:Y:S01]  /*1730*/  FFMA R44, -R129, R95, R47 ;  /* 0x0000005f812c7223 */ /* 0x000fe2000000012f */
[----:B------:R-:W-:Y:S01]  /*1740*/  FFMA R143, -R128, R64, R143 ;  /* 0x00000040808f7223 */ /* 0x000fe2000000018f */
[-C--:B------:R-:W-:Y:S01]  /*1750*/  FFMA R47, R25, R66.reuse, R46 ;  /* 0x00000042192f7223 */ /* 0x080fe2000000002e */
[----:B------:R-:W-:Y:S01]  /*1760*/  FFMA R64, R22, R69, R133 ;  /* 0x0000004516407223 */ /* 0x000fe20000000085 */
[C---:B------:R-:W-:Y:S01]  /*1770*/  FFMA R91, -R128.reuse, R67, R44 ;  /* 0x00000043805b7223 */ /* 0x040fe2000000012c */
[----:B------:R-:W-:Y:S01]  /*1780*/  FFMA R93, -R129, R69, R41 ;  /* 0x00000045815d7223 */ /* 0x000fe20000000129 */
[----:B------:R-:W-:Y:S01]  /*1790*/  FFMA R95, -R128, R66, R45 ;  /* 0x00000042805f7223 */ /* 0x000fe2000000012d */
[----:B------:R-:W-:Y:S01]  /*17a0*/  FFMA R67, R20, R67, R47 ;  /* 0x0000004314437223 */ /* 0x000fe2000000002f */
[----:B------:R-:W-:Y:S01]  /*17b0*/  FFMA R41, R21, R70, R64 ;  /* 0x0000004615297223 */ /* 0x000fe20000000040 */
[----:B------:R-:W1:Y:S01]  /*17c0*/  LDS.128 R44, [UR7+0x3c0] ;  /* 0x0003c007ff2c7984 */ /* 0x000e620008000c00 */
[----:B------:R-:W-:Y:S01]  /*17d0*/  FFMA R131, -R128, R65, R131 ;  /* 0x0000004180837223 */ /* 0x000fe20000000183 */
[----:B--2---:R-:W-:Y:S01]  /*17e0*/  FFMA R67, R72, R3, R67 ;  /* 0x0000000348437223 */ /* 0x004fe20000000043 */
[CC--:B------:R-:W-:Y:S01]  /*17f0*/  FFMA R64, -R129.reuse, R71.reuse, R43 ;  /* 0x0000004781407223 */ /* 0x0c0fe2000000012b */
[C---:B------:R-:W-:Y:S01]  /*1800*/  FFMA R163, -R129.reuse, R68, R40 ;  /* 0x0000004481a37223 */ /* 0x040fe20000000128 */
[----:B------:R-:W-:Y:S01]  /*1810*/  FFMA R65, -R129, R70, R42 ;  /* 0x0000004681417223 */ /* 0x000fe2000000012a */
[----:B------:R-:W-:Y:S01]  /*1820*/  FFMA R71, R16, R71, R41 ;  /* 0x0000004710477223 */ /* 0x000fe20000000029 */
[-C--:B------:R-:W-:Y:S01]  /*1830*/  FFMA R66, R22, R73.reuse, R67 ;  /* 0x0000004916427223 */ /* 0x080fe20000000043 */
[----:B------:R-:W2:Y:S01]  /*1840*/  LDS.128 R40, [UR7+0x1d0] ;  /* 0x0001d007ff287984 */ /* 0x000ea20008000c00 */
[C---:B------:R-:W-:Y:S01]  /*1850*/  FFMA R93, -R128.reuse, R73, R93 ;  /* 0x00000049805d7223 */ /* 0x040fe2000000015d */
[----:B------:R-:W-:Y:S01]  /*1860*/  FFMA R69, -R128, R75, R64 ;  /* 0x0000004b80457223 */ /* 0x000fe20000000140 */
[-C--:B------:R-:W-:Y:S01]  /*1870*/  FFMA R67, R21, R74.reuse, R66 ;  /* 0x0000004a15437223 */ /* 0x080fe20000000042 */
[----:B---3--:R-:W-:Y:S01]  /*1880*/  FFMA R73, R4, R19, R71 ;  /* 0x0000001304497223 */ /* 0x008fe20000000047 */
[----:B------:R-:W-:Y:S01]  /*1890*/  FFMA R71, -R128, R74, R65 ;  /* 0x0000004a80477223 */ /* 0x000fe20000000141 */
[C---:B------:R-:W-:Y:S01]  /*18a0*/  FFMA R159, -R129.reuse, R5, R61 ;  /* 0x00000005819f7223 */ /* 0x040fe2000000013d */
[----:B------:R-:W-:Y:S01]  /*18b0*/  FFMA R75, R16, R75, R67 ;  /* 0x0000004b104b7223 */ /* 0x000fe20000000043 */
[----:B------:R-:W-:Y:S01]  /*18c0*/  FFMA R68, R18, R5, R73 ;  /* 0x0000000512447223 */ /* 0x000fe20000000049 */
[----:B------:R-:W3:Y:S01]  /*18d0*/  LDS.128 R64, [UR7+0x3d0] ;  /* 0x0003d007ff407984 */ /* 0x000ee20008000c00 */
[----:B------:R-:W-:Y:S01]  /*18e0*/  FFMA R161, -R129, R4, R60 ;  /* 0x0000000481a17223 */ /* 0x000fe2000000013c */
[----:B----4-:R-:W-:Y:S01]  /*18f0*/  FFMA R5, R48, R19, R75 ;  /* 0x0000001330057223 */ /* 0x010fe2000000004b */
[-C--:B------:R-:W-:Y:S01]  /*1900*/  FFMA R61, R13, R6.reuse, R68 ;  /* 0x000000060d3d7223 */ /* 0x080fe20000000044 */
[C---:B------:R-:W-:Y:S01]  /*1910*/  FFMA R75, -R129.reuse, R6, R62 ;  /* 0x00000006814b7223 */ /* 0x040fe2000000013e */
[----:B------:R-:W-:Y:S01]  /*1920*/  FFMA R60, -R129, R7, R63 ;  /* 0x00000007813c7223 */ /* 0x000fe2000000013f */
[----:B------:R-:W-:Y:S01]  /*1930*/  FFMA R62, R18, R49, R5 ;  /* 0x00000031123e7223 */ /* 0x000fe20000000005 */
[----:B------:R-:W-:Y:S01]  /*1940*/  FFMA R61, R12, R7, R61 ;  /* 0x000000070c3d7223 */ /* 0x000fe2000000003d */
[----:B------:R-:W-:Y:S01]  /*1950*/  FFMA R159, -R128, R49, R159 ;  /* 0x00000031809f7223 */ /* 0x000fe2000000019f */
[----:B------:R-:W4:Y:S01]  /*1960*/  LDS.128 R4, [UR7+0x1e0] ;  /* 0x0001e007ff047984 */ /* 0x000f220008000c00 */
[----:B------:R-:W-:Y:S01]  /*1970*/  FFMA R49, R13, R50, R62 ;  /* 0x000000320d317223 */ /* 0x000fe2000000003e */
[----:B0-----:R-:W-:Y:S01]  /*1980*/  FFMA R63, R8, R17, R61 ;  /* 0x00000011083f7223 */ /* 0x001fe2000000003d */
[C---:B------:R-:W-:Y:S01]  /*1990*/  FFMA R157, -R129.reuse, R8, R36 ;  /* 0x00000008819d7223 */ /* 0x040fe20000000124 */
[----:B------:R-:W-:Y:S01]  /*19a0*/  FFMA R155, -R129, R9, R37 ;  /* 0x00000009819b7223 */ /* 0x000fe20000000125 */
[----:B------:R-:W-:Y:S01]  /*19b0*/  FFMA R61, R12, R51, R49 ;  /* 0x000000330c3d7223 */ /* 0x000fe20000000031 */
[----:B------:R-:W-:Y:S01]  /*19c0*/  FFMA R8, R14, R9, R63 ;  /* 0x000000090e087223 */ /* 0x000fe2000000003f */
[C---:B------:R-:W-:Y:S01]  /*19d0*/  FFMA R161, -R128.reuse, R48, R161 ;  /* 0x0000003080a17223 */ /* 0x040fe200000001a1 */
[C---:B------:R-:W-:Y:S01]  /*19e0*/  FFMA R75, -R128.reuse, R50, R75 ;  /* 0x00000032804b7223 */ /* 0x040fe2000000014b */
[----:B------:R-:W-:Y:S01]  /*19f0*/  FFMA R73, -R128, R51, R60 ;  /* 0x0000003380497223 */ /* 0x000fe2000000013c */
[-C--:B------:R-:W-:Y:S01]  /*1a00*/  FFMA R9, R23, R10.reuse, R8 ;  /* 0x0000000a17097223 */ /* 0x080fe20000000008 */
[----:B------:R-:W0:Y:S01]  /*1a10*/  LDS.128 R48, [UR7+0x3e0] ;  /* 0x0003e007ff307984 */ /* 0x000e220008000c00 */
[C---:B------:R-:W-:Y:S01]  /*1a20*/  FFMA R141, -R129.reuse, R10, R38 ;  /* 0x0000000a818d7223 */ /* 0x040fe20000000126 */
[----:B------:R-:W-:Y:S01]  /*1a30*/  FFMA R60, -R129, R11, R39 ;  /* 0x0000000b813c7223 */ /* 0x000fe20000000127 */
[----:B-1----:R-:W-:Y:S01]  /*1a40*/  FFMA R61, R44, R17, R61 ;  /* 0x000000112c3d7223 */ /* 0x002fe2000000003d */
[----:B------:R-:W1:Y:S01]  /*1a50*/  LDS.128 R36, [UR7+0x100] ;  /* 0x00010007ff247984 */ /* 0x000e620008000c00 */
[----:B------:R-:W-:Y:S01]  /*1a60*/  FFMA R63, R0, R11, R9 ;  /* 0x0000000b003f7223 */ /* 0x000fe20000000009 */
[----:B------:R-:W-:Y:S01]  /*1a70*/  FFMA R157, -R128, R44, R157 ;  /* 0x0000002c809d7223 */ /* 0x000fe2000000019d */
[-C--:B------:R-:W-:Y:S01]  /*1a80*/  FFMA R44, R14, R45.reuse, R61 ;  /* 0x0000002d0e2c7223 */ /* 0x080fe2000000003d */
[----:B------:R-:W5:Y:S01]  /*1a90*/  LDS.128 R8, [UR7+0x1f0] ;  /* 0x0001f007ff087984 */ /* 0x000f620008000c00 */
[C---:B------:R-:W-:Y:S01]  /*1aa0*/  FFMA R155, -R128.reuse, R45, R155 ;  /* 0x0000002d809b7223 */ /* 0x040fe2000000019b */
[----:B------:R-:W-:Y:S01]  /*1ab0*/  FFMA R137, -R128, R47, R60 ;  /* 0x0000002f80897223 */ /* 0x000fe2000000013c */
[----:B--2---:R-:W-:Y:S01]  /*1ac0*/  FFMA R63, R40, R29, R63 ;  /* 0x0000001d283f7223 */ /* 0x004fe2000000003f */
[----:B------:R-:W-:Y:S01]  /*1ad0*/  FFMA R45, R23, R46, R44 ;  /* 0x0000002e172d7223 */ /* 0x000fe2000000002c */
[CC--:B------:R-:W-:Y:S01]  /*1ae0*/  FFMA R153, -R129.reuse, R41.reuse, R57 ;  /* 0x0000002981997223 */ /* 0x0c0fe20000000139 */
[C---:B------:R-:W-:Y:S01]  /*1af0*/  FFMA R139, -R129.reuse, R42, R58 ;  /* 0x0000002a818b7223 */ /* 0x040fe2000000013a */
[----:B------:R-:W-:Y:S01]  /*1b00*/  FFMA R44, R30, R41, R63 ;  /* 0x000000291e2c7223 */ /* 0x000fe2000000003f */
[----:B------:R-:W-:Y:S01]  /*1b10*/  FFMA R47, R0, R47, R45 ;  /* 0x0000002f002f7223 */ /* 0x000fe2000000002d */
[C---:B------:R-:W-:Y:S01]  /*1b20*/  FFMA R45, -R129.reuse, R40, R56 ;  /* 0x00000028812d7223 */ /* 0x040fe20000000138 */
[----:B------:R-:W-:Y:S01]  /*1b30*/  FFMA R56, -R129, R43, R59 ;  /* 0x0000002b81387223 */ /* 0x000fe2000000013b */
[C---:B------:R-:W-:Y:S01]  /*1b40*/  FFMA R41, R31.reuse, R42, R44 ;  /* 0x0000002a1f297223 */ /* 0x040fe2000000002c */
[----:B---3--:R-:W-:Y:S01]  /*1b50*/  FFMA R47, R64, R29, R47 ;  /* 0x0000001d402f7223 */ /* 0x008fe2000000002f */
[C---:B------:R-:W-:Y:S01]  /*1b60*/  FFMA R141, -R128.reuse, R46, R141 ;  /* 0x0000002e808d7223 */ /* 0x040fe2000000018d */
[----:B------:R-:W-:Y:S01]  /*1b70*/  FFMA R94, -R128, R64, R45 ;  /* 0x00000040805e7223 */ /* 0x000fe2000000012d */
[----:B------:R-:W-:Y:S01]  /*1b80*/  FFMA R59, R100, R43, R41 ;  /* 0x0000002b643b7223 */ /* 0x000fe20000000029 */
[----:B------:R-:W-:Y:S01]  /*1b90*/  FFMA R58, R30, R65, R47 ;  /* 0x000000411e3a7223 */ /* 0x000fe2000000002f */
[----:B------:R-:W2:Y:S01]  /*1ba0*/  LDS.128 R40, [UR7+0x110] ;  /* 0x00011007ff287984 */ /* 0x000ea20008000c00 */
[----:B------:R-:W-:Y:S01]  /*1bb0*/  FFMA R135, -R128, R67, R56 ;  /* 0x0000004380877223 */ /* 0x000fe20000000138 */
[----:B------:R-:W-:Y:S01]  /*1bc0*/  FMUL R60, R92, R126 ;  /* 0x0000007e5c3c7220 */ /* 0x000fe20000400000 */
[----:B------:R-:W-:Y:S01]  /*1bd0*/  FFMA R57, R31, R66, R58 ;  /* 0x000000421f397223 */ /* 0x000fe2000000003a */
[----:B------:R-:W3:Y:S01]  /*1be0*/  LDS.128 R44, [UR7+0x3f0] ;  /* 0x0003f007ff2c7984 */ /* 0x000ee20008000c00 */
[----:B----4-:R-:W-:Y:S01]  /*1bf0*/  FFMA R59, R4, R101, R59 ;  /* 0x00000065043b7223 */ /* 0x010fe2000000003b */
[C---:B------:R-:W-:Y:S01]  /*1c00*/  FFMA R134, -R129.reuse, R5, R33 ;  /* 0x0000000581867223 */ /* 0x040fe20000000121 */
[----:B------:R-:W-:Y:S01]  /*1c10*/  FFMA R67, R100, R67, R57 ;  /* 0x0000004364437223 */ /* 0x000fe20000000039 */
[C---:B------:R-:W-:Y:S01]  /*1c20*/  FFMA R57, -R129.reuse, R4, R32 ;  /* 0x0000000481397223 */ /* 0x040fe20000000120 */
[----:B------:R-:W-:Y:S01]  /*1c30*/  FFMA R56, R102, R5, R59 ;  /* 0x0000000566387223 */ /* 0x000fe2000000003b */
[C---:B------:R-:W-:Y:S01]  /*1c40*/  FFMA R151, -R129.reuse, R6, R34 ;  /* 0x0000000681977223 */ /* 0x040fe20000000122 */
[----:B------:R-:W-:Y:S01]  /*1c50*/  FFMA R149, -R129, R7, R35 ;  /* 0x0000000781957223 */ /* 0x000fe20000000123 */
[----:B------:R-:W-:Y:S01]  /*1c60*/  FMUL R62, R165, R126 ;  /* 0x0000007ea53e7220 */ /* 0x000fe20000400000 */
[----:B------:R-:W-:Y:S01]  /*1c70*/  FFMA R5, R103, R6, R56 ;  /* 0x0000000667057223 */ /* 0x000fe20000000038 */
[----:B------:R-:W4:Y:S01]  /*1c80*/  LDS.128 R32, [UR7+0x280] ;  /* 0x00028007ff207984 */ /* 0x000f220008000c00 */
[----:B0-----:R-:W-:Y:S01]  /*1c90*/  FFMA R67, R48, R101, R67 ;  /* 0x0000006530437223 */ /* 0x001fe20000000043 */
[----:B------:R-:W-:Y:S01]  /*1ca0*/  FFMA R132, -R128, R48, R57 ;  /* 0x0000003080847223 */ /* 0x000fe20000000139 */
[----:B------:R-:W-:Y:S01]  /*1cb0*/  FFMA R59, R104, R7, R5 ;  /* 0x00000007683b7223 */ /* 0x000fe20000000005 */
[-C--:B------:R-:W-:Y:S01]  /*1cc0*/  FFMA R134, -R128, R49.reuse, R134 ;  /* 0x0000003180867223 */ /* 0x080fe20000000186 */
[----:B-1----:R-:W-:Y:S01]  /*1cd0*/  FFMA R5, R125, R36, RZ ;  /* 0x000000247d057223 */ /* 0x002fe200000000ff */
[----:B------:R-:W-:Y:S01]  /*1ce0*/  FFMA R4, R102, R49, R67 ;  /* 0x0000003166047223 */ /* 0x000fe20000000043 */
[CC--:B------:R-:W-:Y:S01]  /*1cf0*/  FFMA R151, -R128.reuse, R50.reuse, R151 ;  /* 0x0000003280977223 */ /* 0x0c0fe20000000197 */
[----:B------:R-:W-:Y:S01]  /*1d00*/  FFMA R149, -R128, R51, R149 ;  /* 0x0000003380957223 */ /* 0x000fe20000000195 */
[----:B-----5:R-:W-:Y:S01]  /*1d10*/  FFMA R59, R8, R105, R59 ;  /* 0x00000069083b7223 */ /* 0x020fe2000000003b */
[----:B------:R-:W-:Y:S01]  /*1d20*/  FFMA R36, R124, R37, R5 ;  /* 0x000000257c247223 */ /* 0x000fe20000000005 */
[----:B------:R-:W-:Y:S01]  /*1d30*/  FFMA R133, R103, R50, R4 ;  /* 0x0000003267857223 */ /* 0x000fe20000000004 */
[----:B------:R-:W-:Y:S01]  /*1d40*/  FFMA R57, -R129, R8, R52 ;  /* 0x0000000881397223 */ /* 0x000fe20000000134 */
[-C--:B------:R-:W-:Y:S01]  /*1d50*/  FFMA R48, R106, R9.reuse, R59 ;  /* 0x000000096a307223 */ /* 0x080fe2000000003b */
[----:B------:R-:W-:Y:S01]  /*1d60*/  FFMA R37, R123, R38, R36 ;  /* 0x000000267b257223 */ /* 0x000fe20000000024 */
[----:B------:R-:W0:Y:S01]  /*1d70*/  LDS.128 R4, [UR7+0x120] ;  /* 0x00012007ff047984 */ /* 0x000e220008000c00 */
[----:B------:R-:W-:Y:S01]  /*1d80*/  FFMA R8, -R129, R9, R53 ;  /* 0x0000000981087223 */ /* 0x000fe20000000135 */
[-C--:B------:R-:W-:Y:S01]  /*1d90*/  FFMA R49, R107, R10.reuse, R48 ;  /* 0x0000000a6b317223 */ /* 0x080fe20000000030 */
[----:B------:R-:W-:Y:S01]  /*1da0*/  FFMA R48, R122, R39, R37 ;  /* 0x000000277a307223 */ /* 0x000fe20000000025 */
[C---:B------:R-:W-:Y:S01]  /*1db0*/  FFMA R9, -R129.reuse, R10, R54 ;  /* 0x0000000a81097223 */ /* 0x040fe20000000136 */
[----:B------:R-:W1:Y:S01]  /*1dc0*/  LDS.128 R36, [UR7+0x290] ;  /* 0x00029007ff247984 */ /* 0x000e620008000c00 */
[-C--:B------:R-:W-:Y:S01]  /*1dd0*/  FFMA R10, -R129, R11.reuse, R55 ;  /* 0x0000000b810a7223 */ /* 0x080fe20000000137 */
[----:B------:R-:W-:Y:S01]  /*1de0*/  FFMA R130, R108, R11, R49 ;  /* 0x0000000b6c827223 */ /* 0x000fe20000000031 */
[----:B------:R-:W-:Y:S01]  /*1df0*/  FFMA R11, R60, R111, RZ ;  /* 0x0000006f3c0b7223 */ /* 0x000fe200000000ff */
[----:B------:R-:W-:Y:S01]  /*1e00*/  FMUL R59, R147, R126 ;  /* 0x0000007e933b7220 */ /* 0x000fe20000400000 */
[----:B------:R-:W-:Y:S01]  /*1e10*/  FFMA R133, R104, R51, R133 ;  /* 0x0000003368857223 */ /* 0x000fe20000000085 */
[----:B--2---:R-:W-:Y:S01]  /*1e20*/  FFMA R53, R121, R40, R48 ;  /* 0x0000002879357223 */ /* 0x004fe20000000030 */
[----:B------:R-:W-:Y:S01]  /*1e30*/  FFMA R40, R62, R112, R11 ;  /* 0x000000703e287223 */ /* 0x000fe2000000000b */
[----:B------:R-:W-:Y:S01]  /*1e40*/  FMUL R56, R145, R126 ;  /* 0x0000007e91387220 */ /* 0x000fe20000400000 */
[----:B------:R-:W2:Y:S01]  /*1e50*/  LDS.128 R48, [UR7+0x130] ;  /* 0x00013007ff307984 */ /* 0x000ea20008000c00 */
[----:B---3--:R-:W-:Y:S01]  /*1e60*/  FFMA R147, -R128, R46, R9 ;  /* 0x0000002e80937223 */ /* 0x008fe20000000109 */
[----:B------:R-:W-:Y:S01]  /*1e70*/  FFMA R9, R59, R109, R40 ;  /* 0x0000006d3b097223 */ /* 0x000fe20000000028 */
[----:B------:R-:W-:Y:S01]  /*1e80*/  FFMA R52, R120, R41, R53 ;  /* 0x0000002978347223 */ /* 0x000fe20000000035 */
[----:B------:R-:W-:Y:S01]  /*1e90*/  FMUL R58, R143, R126 ;  /* 0x0000007e8f3a7220 */ /* 0x000fe20000400000 */
[----:B------:R-:W-:Y:S01]  /*1ea0*/  FFMA R138, -R128, R44, R57 ;  /* 0x0000002c808a7223 */ /* 0x000fe20000000139 */
[----:B------:R-:W-:Y:S01]  /*1eb0*/  FFMA R53, R56, R110, R9 ;  /* 0x0000006e38357223 */ /* 0x000fe20000000009 */
[----:B------:R-:W-:Y:S01]  /*1ec0*/  FMUL R57, R131, R126 ;  /* 0x0000007e83397220 */ /* 0x000fe20000400000 */
[C---:B------:R-:W-:Y:S01]  /*1ed0*/  FFMA R165, -R128.reuse, R45, R8 ;  /* 0x0000002d80a57223 */ /* 0x040fe20000000108 */
[----:B------:R-:W-:Y:S01]  /*1ee0*/  FFMA R145, -R128, R47, R10 ;  /* 0x0000002f80917223 */ /* 0x000fe2000000010a */
[----:B------:R-:W-:Y:S01]  /*1ef0*/  FFMA R40, R58, R15, R53 ;  /* 0x0000000f3a287223 */ /* 0x000fe20000000035 */
[----:B------:R-:W3:Y:S01]  /*1f00*/  LDS.128 R8, [UR7+0x2a0] ;  /* 0x0002a007ff087984 */ /* 0x000ee20008000c00 */
[----:B----4-:R-:W-:Y:S01]  /*1f10*/  FFMA R41, R125, R32, RZ ;  /* 0x000000207d297223 */ /* 0x010fe200000000ff */
[----:B------:R-:W-:Y:S01]  /*1f20*/  FMUL R61, R95, R126 ;  /* 0x0000007e5f3d7220 */ /* 0x000fe20000400000 */
[----:B------:R-:W-:Y:S01]  /*1f30*/  FFMA R40, R57, R24, R40 ;  /* 0x0000001839287223 */ /* 0x000fe20000000028 */
[----:B------:R-:W-:Y:S01]  /*1f40*/  FFMA R53, R119, R42, R52 ;  /* 0x0000002a77357223 */ /* 0x000fe20000000034 */
[----:B------:R-:W-:Y:S01]  /*1f50*/  FFMA R32, R124, R33, R41 ;  /* 0x000000217c207223 */ /* 0x000fe20000000029 */
[C---:B------:R-:W-:Y:S01]  /*1f60*/  FFMA R163, -R128.reuse, R72, R163 ;  /* 0x0000004880a37223 */ /* 0x040fe200000001a3 */
[----:B------:R-:W-:Y:S01]  /*1f70*/  FMUL R64, R91, R126 ;  /* 0x0000007e5b407220 */ /* 0x000fe20000400000 */
[----:B------:R-:W-:Y:S01]  /*1f80*/  FFMA R41, R61, R25, R40 ;  /* 0x000000193d297223 */ /* 0x000fe20000000028 */
[----:B------:R-:W-:Y:S01]  /*1f90*/  FFMA R139, -R128, R66, R139 ;  /* 0x00000042808b7223 */ /* 0x000fe2000000018b */
[----:B------:R-:W-:Y:S01]  /*1fa0*/  FFMA R42, R118, R43, R53 ;  /* 0x0000002b762a7223 */ /* 0x000fe20000000035 */
[----:B------:R-:W-:Y:S01]  /*1fb0*/  FMUL R66, R163, R126 ;  /* 0x0000007ea3427220 */ /* 0x000fe20000400000 */
[----:B------:R-:W-:Y:S01]  /*1fc0*/  FFMA R53, R64, R20, R41 ;  /* 0x0000001440357223 */ /* 0x000fe20000000029 */
[----:B------:R-:W-:Y:S01]  /*1fd0*/  FFMA R33, R123, R34, R32 ;  /* 0x000000227b217223 */ /* 0x000fe20000000020 */
[----:B------:R-:W-:Y:S01]  /*1fe0*/  FMUL R63, R93, R126 ;  /* 0x0000007e5d3f7220 */ /* 0x000fe20000400000 */
[----:B0-----:R-:W-:Y:S01]  /*1ff0*/  FFMA R55, R117, R4, R42 ;  /* 0x0000000475377223 */ /* 0x001fe2000000002a */
[----:B------:R-:W-:Y:S01]  /*2000*/  FFMA R52, R66, R3, R53 ;  /* 0x0000000342347223 */ /* 0x000fe20000000035 */
[----:B------:R-:W-:Y:S01]  /*2010*/  FFMA R4, R122, R35, R33 ;  /* 0x000000237a047223 */ /* 0x000fe20000000021 */
[----:B------:R-:W-:Y:S01]  /*2020*/  FFMA R153, -R128, R65, R153 ;  /* 0x0000004180997223 */ /* 0x000fe20000000199 */
[----:B------:R-:W0:Y:S01]  /*2030*/  LDS.128 R32, [UR7+0x140] ;  /* 0x00014007ff207984 */ /* 0x000e220008000c00 */
[----:B------:R-:W-:Y:S01]  /*2040*/  FMUL R65, R71, R126 ;  /* 0x0000007e47417220 */ /* 0x000fe20000400000 */
[----:B------:R-:W-:Y:S01]  /*2050*/  FFMA R52, R63, R22, R52 ;  /* 0x000000163f347223 */ /* 0x000fe20000000034 */
[----:B------:R-:W-:Y:S01]  /*2060*/  FFMA R54, R116, R5, R55 ;  /* 0x0000000574367223 */ /* 0x000fe20000000037 */
[----:B------:R-:W4:Y:S01]  /*2070*/  LDS.128 R40, [UR7+0x2b0] ;  /* 0x0002b007ff287984 */ /* 0x000f220008000c00 */
[----:B-1----:R-:W-:Y:S01]  /*2080*/  FFMA R5, R121, R36, R4 ;  /* 0x0000002479057223 */ /* 0x002fe20000000004 */
[----:B------:R-:W-:Y:S01]  /*2090*/  FMUL R67, R69, R126 ;  /* 0x0000007e45437220 */ /* 0x000fe20000400000 */
[----:B------:R-:W-:Y:S01]  /*20a0*/  FFMA R52, R65, R21, R52 ;  /* 0x0000001541347223 */ /* 0x000fe20000000034 */
[----:B------:R-:W-:Y:S01]  /*20b0*/  FFMA R53, R115, R6, R54 ;  /* 0x0000000673357223 */ /* 0x000fe20000000036 */
[----:B------:R-:W-:Y:S01]  /*20c0*/  FFMA R4, R120, R37, R5 ;  /* 0x0000002578047223 */ /* 0x000fe20000000005 */
[----:B------:R-:W-:Y:S01]  /*20d0*/  FMUL R69, R161, R126 ;  /* 0x0000007ea1457220 */ /* 0x000fe20000400000 */
[----:B------:R-:W-:Y:S01]  /*20e0*/  FFMA R52, R67, R16, R52 ;  /* 0x0000001043347223 */ /* 0x000fe20000000034 */
[----:B------:R-:W-:Y:S01]  /*20f0*/  FFMA R6, R114, R7, R53 ;  /* 0x0000000772067223 */ /* 0x000fe20000000035 */
[----:B------:R-:W-:Y:S01]  /*2100*/  FFMA R5, R119, R38, R4 ;  /* 0x0000002677057223 */ /* 0x000fe20000000004 */
[----:B------:R-:W-:Y:S01]  /*2110*/  FMUL R71, R159, R126 ;  /* 0x0000007e9f477220 */ /* 0x000fe20000400000 */
[----:B------:R-:W-:Y:S01]  /*2120*/  FFMA R52, R69, R19, R52 ;  /* 0x0000001345347223 */ /* 0x000fe20000000034 */
[----:B--2---:R-:W-:Y:S01]  /*2130*/  FFMA R53, R99, R48, R6 ;  /* 0x0000003063357223 */ /* 0x004fe20000000006 */
[----:B------:R-:W-:Y:S01]  /*2140*/  FFMA R48, R118, R39, R5 ;  /* 0x0000002776307223 */ /* 0x000fe20000000005 */
[----:B------:R-:W-:Y:S01]  /*2150*/  FMUL R68, R75, R126 ;  /* 0x0000007e4b447220 */ /* 0x000fe20000400000 */
[----:B------:R-:W1:Y:S01]  /*2160*/  LDS.128 R36, [UR7+0x2c0] ;  /* 0x0002c007ff247984 */ /* 0x000e620008000c00 */
[----:B------:R-:W-:Y:S01]  /*2170*/  FFMA R55, R71, R18, R52 ;  /* 0x0000001247377223 */ /* 0x000fe20000000034 */
[----:B------:R-:W-:Y:S01]  /*2180*/  FMUL R70, R73, R126 ;  /* 0x0000007e49467220 */ /* 0x000fe20000400000 */
[----:B------:R-:W-:Y:S01]  /*2190*/  FFMA R52, R98, R49, R53 ;  /* 0x0000003162347223 */ /* 0x000fe20000000035 */
[----:B------:R-:W2:Y:S01]  /*21a0*/  LDS.128 R4, [UR7+0x150] ;  /* 0x00015007ff047984 */ /* 0x000ea20008000c00 */
[----:B------:R-:W-:Y:S01]  /*21b0*/  FFMA R55, R68, R13, R55 ;  /* 0x0000000d44377223 */ /* 0x000fe20000000037 */
[----:B---3--:R-:W-:Y:S01]  /*21c0*/  FFMA R49, R117, R8, R48 ;  /* 0x0000000875317223 */ /* 0x008fe20000000030 */
[-C--:B------:R-:W-:Y:S01]  /*21d0*/  FMUL R72, R157, R126.reuse ;  /* 0x0000007e9d487220 */ /* 0x080fe20000400000 */
        /* <DEDUP_REMOVED lines=10> */
[----:B------:R-:W3:Y:S01]  /*2280*/  LDS.128 R48, [UR7+0x2d0] ;  /* 0x0002d007ff307984 */ /* 0x000ee20008000c00 */
[----:B------:R-:W-:Y:S01]  /*2290*/  FFMA R8, R114, R11, R9 ;  /* 0x0000000b72087223 */ /* 0x000fe20000000009 */
[----:B------:R-:W-:Y:S01]  /*22a0*/  FMUL R93, R94, R126 ;  /* 0x0000007e5e5d7220 */ /* 0x000fe20000400000 */
[----:B------:R-:W-:Y:S01]  /*22b0*/  FFMA R10, R73, R23, R10 ;  /* 0x00000017490a7223 */ /* 0x000fe2000000000a */
[----:B0-----:R-:W-:Y:S01]  /*22c0*/  FFMA R11, R97, R32, R52 ;  /* 0x00000020610b7223 */ /* 0x001fe20000000034 */
[-C--:B------:R-:W-:Y:S01]  /*22d0*/  FMUL R92, R153, R126.reuse ;  /* 0x0000007e995c7220 */ /* 0x080fe20000400000 */
[----:B------:R-:W-:Y:S01]  /*22e0*/  FMUL R91, R139, R126 ;  /* 0x0000007e8b5b7220 */ /* 0x000fe20000400000 */
[----:B----4-:R-:W-:Y:S01]  /*22f0*/  FFMA R9, R99, R40, R8 ;  /* 0x0000002863097223 */ /* 0x010fe20000000008 */
[----:B------:R-:W-:Y:S01]  /*2300*/  FFMA R52, R75, R0, R10 ;  /* 0x000000004b347223 */ /* 0x000fe2000000000a */
[----:B------:R-:W-:Y:S01]  /*2310*/  FFMA R40, R76, R33, R11 ;  /* 0x000000214c287223 */ /* 0x000fe2000000000b */
[----:B------:R-:W-:Y:S01]  /*2320*/  FMUL R94, R135, R126 ;  /* 0x0000007e875e7220 */ /* 0x000fe20000400000 */
[----:B------:R-:W-:Y:S01]  /*2330*/  FFMA R32, R98, R41, R9 ;  /* 0x0000002962207223 */ /* 0x000fe20000000009 */
[----:B------:R-:W-:Y:S01]  /*2340*/  FFMA R95, R93, R29, R52 ;  /* 0x0000001d5d5f7223 */ /* 0x000fe20000000034 */
[----:B------:R-:W0:Y:S01]  /*2350*/  LDS.128 R8, [UR7+0x160] ;  /* 0x00016007ff087984 */ /* 0x000e220008000c00 */
[----:B------:R-:W-:Y:S01]  /*2360*/  FFMA R41, R77, R34, R40 ;  /* 0x000000224d297223 */ /* 0x000fe20000000028 */
[----:B------:R-:W-:Y:S01]  /*2370*/  FFMA R33, R113, R42, R32 ;  /* 0x0000002a71217223 */ /* 0x000fe20000000020 */
[----:B------:R-:W-:Y:S01]  /*2380*/  FFMA R40, R92, R30, R95 ;  /* 0x0000001e5c287223 */ /* 0x000fe2000000005f */
[----:B------:R-:W4:Y:S01]  /*2390*/  LDS.128 R52, [UR7+0x2e0] ;  /* 0x0002e007ff347984 */ /* 0x000f220008000c00 */
[----:B------:R-:W-:Y:S01]  /*23a0*/  FFMA R34, R78, R35, R41 ;  /* 0x000000234e227223 */ /* 0x000fe20000000029 */
[----:B------:R-:W-:Y:S01]  /*23b0*/  FFMA R32, R96, R43, R33 ;  /* 0x0000002b60207223 */ /* 0x000fe20000000021 */
[----:B------:R-:W-:Y:S01]  /*23c0*/  FFMA R41, R91, R31, R40 ;  /* 0x0000001f5b297223 */ /* 0x000fe20000000028 */
[-C--:B------:R-:W-:Y:S01]  /*23d0*/  FMUL R95, R132, R126.reuse ;  /* 0x0000007e845f7220 */ /* 0x080fe20000400000 */
[----:B------:R-:W-:Y:S01]  /*23e0*/  FMUL R137, R134, R126 ;  /* 0x0000007e86897220 */ /* 0x000fe20000400000 */
[----:B-1----:R-:W-:Y:S01]  /*23f0*/  FFMA R33, R97, R36, R32 ;  /* 0x0000002461217223 */ /* 0x002fe20000000020 */
[----:B------:R-:W-:Y:S01]  /*2400*/  FFMA R32, R94, R100, R41 ;  /* 0x000000645e207223 */ /* 0x000fe20000000029 */
[----:B------:R-:W-:Y:S01]  /*2410*/  FMUL R129, R151, R126 ;  /* 0x0000007e97817220 */ /* 0x000fe20000400000 */
[----:B--2---:R-:W-:Y:S01]  /*2420*/  FFMA R35, R79, R4, R34 ;  /* 0x000000044f237223 */ /* 0x004fe20000000022 */
[----:B------:R-:W-:Y:S01]  /*2430*/  FFMA R4, R76, R37, R33 ;  /* 0x000000254c047223 */ /* 0x000fe20000000021 */
[----:B------:R-:W-:Y:S01]  /*2440*/  FFMA R36, R95, R101, R32 ;  /* 0x000000655f247223 */ /* 0x000fe20000000020 */
[----:B------:R-:W-:Y:S01]  /*2450*/  FMUL R128, R149, R126 ;  /* 0x0000007e95807220 */ /* 0x000fe20000400000 */
[----:B------:R-:W-:Y:S01]  /*2460*/  FFMA R40, R80, R5, R35 ;  /* 0x0000000550287223 */ /* 0x000fe20000000023 */
[----:B------:R-:W-:Y:S01]  /*2470*/  FFMA R5, R77, R38, R4 ;  /* 0x000000264d057223 */ /* 0x000fe20000000004 */
[----:B------:R-:W-:Y:S01]  /*2480*/  FFMA R42, R137, R102, R36 ;  /* 0x00000066892a7223 */ /* 0x000fe20000000024 */
[----:B------:R-:W1:Y:S01]  /*2490*/  LDS.128 R32, [UR7+0x170] ;  /* 0x00017007ff207984 */ /* 0x000e620008000c00 */
[-C--:B------:R-:W-:Y:S01]  /*24a0*/  FMUL R138, R138, R126.reuse ;  /* 0x0000007e8a8a7220 */ /* 0x080fe20000400000 */
[----:B------:R-:W-:Y:S01]  /*24b0*/  FFMA R4, R78, R39, R5 ;  /* 0x000000274e047223 */ /* 0x000fe20000000005 */
[----:B------:R-:W-:Y:S01]  /*24c0*/  FFMA R43, R129, R103, R42 ;  /* 0x00000067812b7223 */ /* 0x000fe2000000002a */
[----:B------:R-:W2:Y:S01]  /*24d0*/  LDS.128 R36, [UR7+0x2f0] ;  /* 0x0002f007ff247984 */ /* 0x000ea20008000c00 */
[----:B------:R-:W-:Y:S01]  /*24e0*/  FMUL R140, R165, R126 ;  /* 0x0000007ea58c7220 */ /* 0x000fe20000400000 */
[----:B------:R-:W-:Y:S01]  /*24f0*/  FFMA R41, R81, R6, R40 ;  /* 0x0000000651297223 */ /* 0x000fe20000000028 */
[----:B------:R-:W-:Y:S01]  /*2500*/  FFMA R43, R128, R104, R43 ;  /* 0x00000068802b7223 */ /* 0x000fe2000000002b */
[----:B---3--:R-:W-:Y:S01]  /*2510*/  FFMA R5, R79, R48, R4 ;  /* 0x000000304f057223 */ /* 0x008fe20000000004 */
[-C--:B------:R-:W-:Y:S01]  /*2520*/  FMUL R139, R147, R126.reuse ;  /* 0x0000007e938b7220 */ /* 0x080fe20000400000 */
[----:B------:R-:W-:Y:S01]  /*2530*/  FFMA R6, R82, R7, R41 ;  /* 0x0000000752067223 */ /* 0x000fe20000000029 */
[----:B------:R-:W-:Y:S01]  /*2540*/  FFMA R43, R138, R105, R43 ;  /* 0x000000698a2b7223 */ /* 0x000fe2000000002b */
[----:B------:R-:W-:Y:S01]  /*2550*/  FFMA R4, R80, R49, R5 ;  /* 0x0000003150047223 */ /* 0x000fe20000000005 */
[----:B------:R-:W-:Y:S01]  /*2560*/  FMUL R126, R145, R126 ;  /* 0x0000007e917e7220 */ /* 0x000fe20000400000 */
[----:B------:R-:W-:Y:S01]  /*2570*/  FFMA R133, R44, R105, R133 ;  /* 0x000000692c857223 */ /* 0x000fe20000000085 */
[----:B------:R-:W-:Y:S01]  /*2580*/  FFMA R40, R140, R106, R43 ;  /* 0x0000006a8c287223 */ /* 0x000fe2000000002b */
[----:B------:R-:W-:Y:S01]  /*2590*/  FFMA R5, R81, R50, R4 ;  /* 0x0000003251057223 */ /* 0x000fe20000000004 */
[----:B------:R-:W3:Y:S01]  /*25a0*/  S2R R141, SR_TID.X ;  /* 0x00000000008d7919 */ /* 0x000ee20000002100 */
[----:B------:R-:W-:Y:S01]  /*25b0*/  FFMA R44, R106, R45, R133 ;  /* 0x0000002d6a2c7223 */ /* 0x000fe20000000085 */
[----:B------:R-:W-:Y:S01]  /*25c0*/  FFMA R41, R139, R107, R40 ;  /* 0x0000006b8b297223 */ /* 0x000fe20000000028 */
[----:B0-----:R-:W-:Y:S01]  /*25d0*/  FFMA R7, R83, R8, R6 ;  /* 0x0000000853077223 */ /* 0x001fe20000000006 */
[----:B------:R-:W-:Y:S01]  /*25e0*/  FFMA R6, R82, R51, R5 ;  /* 0x0000003352067223 */ /* 0x000fe20000000005 */
[----:B------:R-:W-:Y:S01]  /*25f0*/  FFMA R45, R107, R46, R44 ;  /* 0x0000002e6b2d7223 */ /* 0x000fe2000000002c */
[----:B------:R-:W-:Y:S01]  /*2600*/  FFMA R41, R126, R108, R41 ;  /* 0x0000006c7e297223 */ /* 0x000fe20000000029 */
[C---:B------:R-:W-:Y:S01]  /*2610*/  FFMA R8, R84.reuse, R9, R7 ;  /* 0x0000000954087223 */ /* 0x040fe20000000007 */
[----:B----4-:R-:W-:Y:S01]  /*2620*/  FFMA R7, R83, R52, R6 ;  /* 0x0000003453077223 */ /* 0x010fe20000000006 */
[----:B------:R-:W0:Y:S01]  /*2630*/  LDC.64 R4, c[0x0][0x3e0] ;  /* 0x0000f800ff047b82 */ /* 0x000e220000000a00 */
[----:B------:R-:W-:Y:S01]  /*2640*/  FMUL R49, R41, -0.60653066635131835938 ;  /* 0xbf1b459829317820 */ /* 0x000fe20000400000 */
[C---:B------:R-:W-:Y:S01]  /*2650*/  FFMA R43, R85.reuse, R10, R8 ;  /* 0x0000000a552b7223 */ /* 0x040fe20000000008 */
[----:B------:R-:W-:Y:S01]  /*2660*/  FFMA R10, R84, R53, R7 ;  /* 0x00000035540a7223 */ /* 0x000fe20000000007 */
[----:B------:R-:W-:Y:S01]  /*2670*/  FFMA R131, R108, R47, R45 ;  /* 0x0000002f6c837223 */ /* 0x000fe2000000002d */
[----:B------:R-:W-:Y:S01]  /*2680*/  FMUL R48, R26, R49 ;  /* 0x000000311a307220 */ /* 0x000fe20000400000 */
[----:B------:R-:W-:Y:S01]  /*2690*/  FFMA R42, R86, R11, R43 ;  /* 0x0000000b562a7223 */ /* 0x000fe2000000002b */
[----:B------:R-:W-:Y:S01]  /*26a0*/  FFMA R11, R85, R54, R10 ;  /* 0x00000036550b7223 */ /* 0x000fe2000000000a */
[----:B------:R-:W4:Y:S01]  /*26b0*/  LDC.64 R40, c[0x0][0x3e8] ;  /* 0x0000fa00ff287b82 */ /* 0x000f220000000a00 */
[----:B------:R-:W-:Y:S01]  /*26c0*/  FMUL R48, R48, R127 ;  /* 0x0000007f30307220 */ /* 0x000fe20000400000 */
[----:B------:R-:W-:Y:S01]  /*26d0*/  FADD R127, -R127, 1 ;  /* 0x3f8000007f7f7421 */ /* 0x000fe20000000100 */
[----:B------:R-:W-:Y:S01]  /*26e0*/  FFMA R10, R86, R55, R11 ;  /* 0x00000037560a7223 */ /* 0x000fe2000000000b */
[----:B-1----:R-:W-:-:S02]  /*26f0*/  FFMA R43, R87, R32, R42 ;  /* 0x00000020572b7223 */ /* 0x002fc4000000002a */
[----:B------:R-:W-:Y:S02]  /*2700*/  FMUL R49, R48, R127 ;  /* 0x0000007f30317220 */ /* 0x000fe40000400000 */
[----:B------:R-:W1:Y:S01]  /*2710*/  LDC.64 R8, c[0x0][0x3f0] ;  /* 0x0000fc00ff087b82 */ /* 0x000e620000000a00 */
[----:B--2---:R-:W-:Y:S01]  /*2720*/  FFMA R11, R87, R36, R10 ;  /* 0x00000024570b7223 */ /* 0x004fe2000000000a */
[----:B------:R-:W-:-:S03]  /*2730*/  FFMA R32, R88, R33, R43 ;  /* 0x0000002158207223 */ /* 0x000fc6000000002b */
[----:B------:R-:W-:Y:S01]  /*2740*/  FFMA R10, R88, R37, R11 ;  /* 0x00000025580a7223 */ /* 0x000fe2000000000b */
[----:B------:R-:W-:Y:S02]  /*2750*/  FFMA R33, R89, R34, R32 ;  /* 0x0000002259217223 */ /* 0x000fe40000000020 */
[----:B------:R-:W2:Y:S01]  /*2760*/  LDC.64 R6, c[0x0][0x400] ;  /* 0x00010000ff067b82 */ /* 0x000ea20000000a00 */
[----:B0-----:R-:W-:-:S04]  /*2770*/  IMAD.WIDE R4, R28, 0x4, R4 ;  /* 0x000000041c047825 */ /* 0x001fc800078e0204 */
[----:B------:R-:W-:Y:S01]  /*2780*/  FFMA R127, R89, R38, R10 ;  /* 0x00000026597f7223 */ /* 0x000fe2000000000a */
[C---:B------:R-:W-:Y:S01]  /*2790*/  FFMA R55, R90.reuse, R35, R33 ;  /* 0x000000235a377223 */ /* 0x040fe20000000021 */
[----:B---3--:R-:W-:Y:S01]  /*27a0*/  LEA R54, R141, UR5, 0x2 ;  /* 0x000000058d367c11 */ /* 0x008fe2000f8e10ff */
[----:B------:R-:W-:Y:S01]  /*27b0*/  STG.E desc[UR14][R4.64], R49 ;  /* 0x0000003104007986 */ /* 0x000fe2000c10190e */
[----:B------:R-:W-:Y:S01]  /*27c0*/  FFMA R127, R90, R39, R127 ;  /* 0x000000275a7f7223 */ /* 0x000fe2000000007f */
[----:B----4-:R-:W-:-:S05]  /*27d0*/  IMAD.WIDE R10, R28, 0x4, R40 ;  /* 0x000000041c0a7825 */ /* 0x010fca00078e0228 */
[----:B------:R-:W-:Y:S01]  /*27e0*/  STG.E desc[UR14][R10.64], R130 ;  /* 0x000000820a007986 */ /* 0x000fe2000c10190e */
[----:B-1----:R-:W-:-:S05]  /*27f0*/  IMAD.WIDE R8, R28, 0x4, R8 ;  /* 0x000000041c087825 */ /* 0x002fca00078e0208 */
[----:B------:R-:W-:Y:S01]  /*2800*/  STG.E desc[UR14][R8.64], R55 ;  /* 0x0000003708007986 */ /* 0x000fe2000c10190e */
[----:B--2---:R-:W-:-:S05]  /*2810*/  IMAD.WIDE R52, R28, 0x4, R6 ;  /* 0x000000041c347825 */ /* 0x004fca00078e0206 */
[----:B------:R-:W-:Y:S01]  /*2820*/  STG.E desc[UR14][R52.64], R131 ;  /* 0x0000008334007986 */ /* 0x000fe2000c10190e */
        /* <DEDUP_REMOVED lines=18> */
[-C--:B--2---:R-:W-:Y:S01]  /*2950*/  FMUL R49, R2, R32.reuse ;  /* 0x0000002002317220 */ /* 0x084fe20000400000 */
[----:B------:R-:W0:Y:S01]  /*2960*/  LDS.128 R4, [UR7+0xa0] ;  /* 0x0000a007ff047984 */ /* 0x000e220008000c00 */
[----:B------:R-:W-:Y:S01]  /*2970*/  FFMA R53, R60, R32, RZ ;  /* 0x000000203c357223 */ /* 0x000fe200000000ff */
[----:B------:R-:W-:Y:S01]  /*2980*/  FMUL R55, R2, R35 ;  /* 0x0000002302377220 */ /* 0x000fe20000400000 */
[----:B------:R-:W-:Y:S01]  /*2990*/  FFMA R111, R26, R111, R49 ;  /* 0x0000006f1a6f7223 */ /* 0x000fe20000000031 */
[C---:B---3--:R-:W-:Y:S01]  /*29a0*/  FMUL R36, R127.reuse, R36 ;  /* 0x000000247f247220 */ /* 0x048fe20000400000 */
[----:B------:R-:W1:Y:S01]  /*29b0*/  LDS.128 R48, [UR7+0x420] ;  /* 0x00042007ff307984 */ /* 0x000e620008000c00 */
[----:B------:R-:W-:Y:S01]  /*29c0*/  FFMA R32, R62, R33, R53 ;  /* 0x000000213e207223 */ /* 0x000fe20000000035 */
[----:B------:R-:W-:Y:S01]  /*29d0*/  FFMA R110, R26, R110, R55 ;  /* 0x0000006e1a6e7223 */ /* 0x000fe20000000037 */
[C---:B------:R-:W-:Y:S01]  /*29e0*/  FMUL R37, R127.reuse, R37 ;  /* 0x000000257f257220 */ /* 0x040fe20000400000 */
[C---:B------:R-:W-:Y:S01]  /*29f0*/  FMUL R38, R127.reuse, R38 ;  /* 0x000000267f267220 */ /* 0x040fe20000400000 */
[----:B------:R-:W-:Y:S01]  /*2a00*/  FMUL R55, R127, R39 ;  /* 0x000000277f377220 */ /* 0x000fe20000400000 */
[----:B------:R-:W-:Y:S01]  /*2a10*/  FMUL R53, R2, R33 ;  /* 0x0000002102357220 */ /* 0x000fe20000400000 */
[----:B------:R-:W-:Y:S01]  /*2a20*/  FFMA R33, R59, R34, R32 ;  /* 0x000000223b217223 */ /* 0x000fe20000000020 */
[----:B----4-:R-:W-:Y:S01]  /*2a30*/  FFMA R121, R121, R40, R36 ;  /* 0x0000002879797223 */ /* 0x010fe20000000024 */
[----:B------:R-:W-:Y:S01]  /*2a40*/  FFMA R120, R120, R41, R37 ;  /* 0x0000002978787223 */ /* 0x000fe20000000025 */
[----:B------:R-:W-:Y:S01]  /*2a50*/  FFMA R119, R119, R42, R38 ;  /* 0x0000002a77777223 */ /* 0x000fe20000000026 */
[----:B------:R-:W-:Y:S01]  /*2a60*/  FFMA R118, R118, R43, R55 ;  /* 0x0000002b76767223 */ /* 0x000fe20000000037 */
[----:B------:R-:W-:Y:S01]  /*2a70*/  FFMA R112, R26, R112, R53 ;  /* 0x000000701a707223 */ /* 0x000fe20000000035 */
[----:B------:R-:W2:Y:S01]  /*2a80*/  LDS.128 R40, [UR7+0x430] ;  /* 0x00043007ff287984 */ /* 0x000ea20008000c00 */
[----:B------:R-:W-:Y:S01]  /*2a90*/  FMUL R52, R2, R34 ;  /* 0x0000002202347220 */ /* 0x000fe20000400000 */
[----:B------:R-:W-:Y:S01]  /*2aa0*/  FFMA R53, R56, R35, R33 ;  /* 0x0000002338357223 */ /* 0x000fe20000000021 */
[----:B-----5:R-:W-:Y:S01]  /*2ab0*/  FMUL R147, R2, R44 ;  /* 0x0000002c02937220 */ /* 0x020fe20000400000 */
[----:B------:R-:W3:Y:S01]  /*2ac0*/  LDS.128 R32, [UR7+0x230] ;  /* 0x00023007ff207984 */ /* 0x000ee20008000c00 */
[C---:B------:R-:W-:Y:S01]  /*2ad0*/  FMUL R8, R127.reuse, R8 ;  /* 0x000000087f087220 */ /* 0x040fe20000400000 */
[----:B------:R-:W-:Y:S01]  /*2ae0*/  FFMA R44, R58, R44, R53 ;  /* 0x0000002c3a2c7223 */ /* 0x000fe20000000035 */
[----:B------:R-:W-:Y:S01]  /*2af0*/  FMUL R53, R2, R47 ;  /* 0x0000002f02357220 */ /* 0x000fe20000400000 */
[----:B------:R-:W4:Y:S01]  /*2b00*/  LDS.128 R36, [UR7+0xb0] ;  /* 0x0000b007ff247984 */ /* 0x000f220008000c00 */
[----:B------:R-:W-:Y:S01]  /*2b10*/  FMUL R9, R127, R9 ;  /* 0x000000097f097220 */ /* 0x000fe20000400000 */
[----:B------:R-:W-:Y:S01]  /*2b20*/  FFMA R44, R57, R45, R44 ;  /* 0x0000002d392c7223 */ /* 0x000fe2000000002c */
[C---:B------:R-:W-:Y:S01]  /*2b30*/  FFMA R146, R26.reuse, R20, R53 ;  /* 0x000000141a927223 */ /* 0x040fe20000000035 */
[----:B------:R-:W-:Y:S01]  /*2b40*/  FFMA R147, R26, R15, R147 ;  /* 0x0000000f1a937223 */ /* 0x000fe20000000093 */
[----:B------:R-:W-:Y:S01]  /*2b50*/  FMUL R45, R2, R45 ;  /* 0x0000002d022d7220 */ /* 0x000fe20000400000 */
[C---:B------:R-:W-:Y:S01]  /*2b60*/  FMUL R20, R127.reuse, R10 ;  /* 0x0000000a7f147220 */ /* 0x040fe20000400000 */
[----:B------:R-:W-:Y:S01]  /*2b70*/  FMUL R53, R127, R11 ;  /* 0x0000000b7f357220 */ /* 0x000fe20000400000 */
[-C--:B------:R-:W-:Y:S01]  /*2b80*/  FFMA R15, R61, R46.reuse, R44 ;  /* 0x0000002e3d0f7223 */ /* 0x080fe2000000002c */
[----:B------:R-:W-:Y:S01]  /*2b90*/  FFMA R109, R26, R109, R52 ;  /* 0x0000006d1a6d7223 */ /* 0x000fe20000000034 */
[----:B------:R-:W-:Y:S01]  /*2ba0*/  FMUL R52, R2, R46 ;  /* 0x0000002e02347220 */ /* 0x000fe20000400000 */
[----:B------:R-:W-:Y:S01]  /*2bb0*/  FFMA R24, R26, R24, R45 ;  /* 0x000000181a187223 */ /* 0x000fe2000000002d */
[----:B------:R-:W-:Y:S01]  /*2bc0*/  FFMA R15, R64, R47, R15 ;  /* 0x0000002f400f7223 */ /* 0x000fe2000000000f */
[----:B0-----:R-:W-:Y:S01]  /*2bd0*/  FFMA R117, R117, R4, R8 ;  /* 0x0000000475757223 */ /* 0x001fe20000000008 */
[----:B------:R-:W-:Y:S01]  /*2be0*/  FFMA R116, R116, R5, R9 ;  /* 0x0000000574747223 */ /* 0x000fe20000000009 */
[----:B------:R-:W-:Y:S01]  /*2bf0*/  LDS.128 R44, [UR7+0xc0] ;  /* 0x0000c007ff2c7984 */ /* 0x000fe20008000c00 */
[----:B------:R-:W-:Y:S01]  /*2c00*/  FFMA R115, R115, R6, R20 ;  /* 0x0000000673737223 */ /* 0x000fe20000000014 */
[----:B------:R-:W-:Y:S01]  /*2c10*/  FFMA R114, R114, R7, R53 ;  /* 0x0000000772727223 */ /* 0x000fe20000000035 */
[-C--:B-1----:R-:W-:Y:S01]  /*2c20*/  FMUL R5, R2, R48.reuse ;  /* 0x0000003002057220 */ /* 0x082fe20000400000 */
[----:B------:R-:W0:Y:S01]  /*2c30*/  LDS.128 R8, [UR7+0x240] ;  /* 0x00024007ff087984 */ /* 0x000e220008000c00 */
[----:B------:R-:W-:Y:S01]  /*2c40*/  FFMA R48, R66, R48, R15 ;  /* 0x0000003042307223 */ /* 0x000fe2000000000f */
[----:B------:R-:W-:Y:S01]  /*2c50*/  FMUL R15, R2, R51 ;  /* 0x00000033020f7220 */ /* 0x000fe20000400000 */
[----:B------:R-:W-:Y:S01]  /*2c60*/  FFMA R3, R26, R3, R5 ;  /* 0x000000031a037223 */ /* 0x000fe20000000005 */
[C---:B------:R-:W-:Y:S01]  /*2c70*/  FMUL R20, R2.reuse, R50 ;  /* 0x0000003202147220 */ /* 0x040fe20000400000 */
[----:B------:R-:W1:Y:S01]  /*2c80*/  LDS.128 R4, [UR7+0x440] ;  /* 0x00044007ff047984 */ /* 0x000e620008000c00 */
[-C--:B------:R-:W-:Y:S01]  /*2c90*/  FFMA R48, R63, R49.reuse, R48 ;  /* 0x000000313f307223 */ /* 0x080fe20000000030 */
[----:B------:R-:W-:Y:S01]  /*2ca0*/  FMUL R49, R2, R49 ;  /* 0x0000003102317220 */ /* 0x000fe20000400000 */
[C---:B------:R-:W-:Y:S01]  /*2cb0*/  FFMA R154, R26.reuse, R16, R15 ;  /* 0x000000101a9a7223 */ /* 0x040fe2000000000f */
[C---:B------:R-:W-:Y:S01]  /*2cc0*/  FFMA R25, R26.reuse, R25, R52 ;  /* 0x000000191a197223 */ /* 0x040fe20000000034 */
[----:B------:R-:W-:Y:S01]  /*2cd0*/  FFMA R48, R65, R50, R48 ;  /* 0x0000003241307223 */ /* 0x000fe20000000030 */
[----:B------:R-:W-:Y:S01]  /*2ce0*/  FFMA R152, R26, R22, R49 ;  /* 0x000000161a987223 */ /* 0x000fe20000000031 */
[C---:B--2---:R-:W-:Y:S01]  /*2cf0*/  FMUL R159, R2.reuse, R40 ;  /* 0x00000028029f7220 */ /* 0x044fe20000400000 */
[----:B------:R-:W-:Y:S01]  /*2d00*/  FMUL R16, R2, R42 ;  /* 0x0000002a02107220 */ /* 0x000fe20000400000 */
[----:B------:R-:W-:Y:S01]  /*2d10*/  FFMA R48, R67, R51, R48 ;  /* 0x0000003343307223 */ /* 0x000fe20000000030 */
[----:B------:R-:W-:Y:S01]  /*2d20*/  LDS.128 R52, [UR7+0xe0] ;  /* 0x0000e007ff347984 */ /* 0x000fe20008000c00 */
[----:B---3--:R-:W-:Y:S01]  /*2d30*/  FMUL R15, R127, R35 ;  /* 0x000000237f0f7220 */ /* 0x008fe20000400000 */
[----:B------:R-:W-:Y:S01]  /*2d40*/  FFMA R159, R26, R19, R159 ;  /* 0x000000131a9f7223 */ /* 0x000fe2000000009f */
[----:B------:R-:W-:Y:S01]  /*2d50*/  FFMA R40, R69, R40, R48 ;  /* 0x0000002845287223 */ /* 0x000fe20000000030 */
[----:B------:R-:W-:Y:S01]  /*2d60*/  FMUL R19, R2, R43 ;  /* 0x0000002b02137220 */ /* 0x000fe20000400000 */
[----:B------:R-:W2:Y:S01]  /*2d70*/  LDS.128 R48, [UR7+0x450] ;  /* 0x00045007ff307984 */ /* 0x000ea20008000c00 */
[----:B----4-:R-:W-:Y:S01]  /*2d80*/  FFMA R132, R96, R39, R15 ;  /* 0x0000002760847223 */ /* 0x010fe2000000000f */
[-C--:B------:R-:W-:Y:S01]  /*2d90*/  FFMA R15, R71, R41.reuse, R40 ;  /* 0x00000029470f7223 */ /* 0x080fe20000000028 */
[----:B------:R-:W-:Y:S01]  /*2da0*/  FMUL R41, R2, R41 ;  /* 0x0000002902297220 */ /* 0x000fe20000400000 */
[C---:B------:R-:W-:Y:S01]  /*2db0*/  FFMA R161, R26.reuse, R13, R16 ;  /* 0x0000000d1aa17223 */ /* 0x040fe20000000010 */
[----:B------:R-:W-:Y:S01]  /*2dc0*/  FFMA R160, R26, R12, R19 ;  /* 0x0000000c1aa07223 */ /* 0x000fe20000000013 */
[----:B------:R-:W-:Y:S01]  /*2dd0*/  FFMA R15, R68, R42, R15 ;  /* 0x0000002a440f7223 */ /* 0x000fe2000000000f */
[C---:B------:R-:W-:Y:S01]  /*2de0*/  FFMA R162, R26.reuse, R18, R41 ;  /* 0x000000121aa27223 */ /* 0x040fe20000000029 */
[----:B------:R-:W-:Y:S01]  /*2df0*/  FFMA R153, R26, R21, R20 ;  /* 0x000000151a997223 */ /* 0x000fe20000000014 */
[C---:B------:R-:W-:Y:S01]  /*2e00*/  FMUL R32, R127.reuse, R32 ;  /* 0x000000207f207220 */ /* 0x040fe20000400000 */
[----:B------:R-:W-:Y:S01]  /*2e10*/  FFMA R15, R70, R43, R15 ;  /* 0x0000002b460f7223 */ /* 0x000fe2000000000f */
[C---:B------:R-:W-:Y:S01]  /*2e20*/  FMUL R33, R127.reuse, R33 ;  /* 0x000000217f217220 */ /* 0x040fe20000400000 */
[----:B------:R-:W3:Y:S01]  /*2e30*/  LDS.128 R40, [UR7+0x460] ;  /* 0x00046007ff287984 */ /* 0x000ee20008000c00 */
[----:B------:R-:W-:Y:S01]  /*2e40*/  FMUL R34, R127, R34 ;  /* 0x000000227f227220 */ /* 0x000fe20000400000 */
[----:B------:R-:W-:Y:S01]  /*2e50*/  FFMA R131, R99, R36, R32 ;  /* 0x0000002463837223 */ /* 0x000fe20000000020 */
[----:B------:R-:W-:-:S02]  /*2e60*/  FFMA R130, R98, R37, R33 ;  /* 0x0000002562827223 */ /* 0x000fc40000000021 */
[----:B------:R-:W-:Y:S02]  /*2e70*/  FFMA R113, R113, R38, R34 ;  /* 0x0000002671717223 */ /* 0x000fe40000000022 */
[----:B------:R-:W4:Y:S01]  /*2e80*/  LDS.128 R32, [UR7+0x250] ;  /* 0x00025007ff207984 */ /* 0x000f220008000c00 */
[C---:B0-----:R-:W-:Y:S01]  /*2e90*/  FMUL R8, R127.reuse, R8 ;  /* 0x000000087f087220 */ /* 0x041fe20000400000 */
[C---:B------:R-:W-:Y:S01]  /*2ea0*/  FMUL R9, R127.reuse, R9 ;  /* 0x000000097f097220 */ /* 0x040fe20000400000 */
[C---:B------:R-:W-:Y:S01]  /*2eb0*/  FMUL R12, R127.reuse, R10 ;  /* 0x0000000a7f0c7220 */ /* 0x040fe20000400000 */
[----:B------:R-:W-:Y:S01]  /*2ec0*/  FMUL R13, R127, R11 ;  /* 0x0000000b7f0d7220 */ /* 0x000fe20000400000 */
[----:B------:R-:W-:Y:S01]  /*2ed0*/  FFMA R135, R97, R44, R8 ;  /* 0x0000002c61877223 */ /* 0x000fe20000000008 */
[----:B------:R-:W-:Y:S01]  /*2ee0*/  FFMA R136, R76, R45, R9 ;  /* 0x0000002d4c887223 */ /* 0x000fe20000000009 */
[-C--:B-1----:R-:W-:Y:S01]  /*2ef0*/  FFMA R15, R72, R4.reuse, R15 ;  /* 0x00000004480f7223 */ /* 0x082fe2000000000f */
[----:B------:R-:W0:Y:S01]  /*2f00*/  LDS.128 R8, [UR7+0x260] ;  /* 0x00026007ff087984 */ /* 0x000e220008000c00 */
[----:B------:R-:W-:Y:S01]  /*2f10*/  FMUL R163, R2, R4 ;  /* 0x0000000402a37220 */ /* 0x000fe20000400000 */
[----:B------:R-:W-:Y:S01]  /*2f20*/  FFMA R133, R77, R46, R12 ;  /* 0x0000002e4d857223 */ /* 0x000fe2000000000c */
[----:B------:R-:W-:Y:S01]  /*2f30*/  FFMA R4, R74, R5, R15 ;  /* 0x000000054a047223 */ /* 0x000fe2000000000f */
[-C--:B------:R-:W-:Y:S01]  /*2f40*/  FMUL R12, R2, R6.reuse ;  /* 0x00000006020c7220 */ /* 0x080fe20000400000 */
[----:B------:R-:W-:Y:S01]  /*2f50*/  FFMA R134, R78, R47, R13 ;  /* 0x0000002f4e867223 */ /* 0x000fe2000000000d */
[----:B------:R-:W-:Y:S01]  /*2f60*/  FMUL R13, R2, R7 ;  /* 0x00000007020d7220 */ /* 0x000fe20000400000 */
[----:B------:R-:W-:Y:S01]  /*2f70*/  FFMA R4, R73, R6, R4 ;  /* 0x0000000649047223 */ /* 0x000fe20000000004 */
[----:B------:R-:W-:Y:S01]  /*2f80*/  FFMA R165, R26, R23, R12 ;  /* 0x000000171aa57223 */ /* 0x000fe2000000000c */
[----:B------:R-:W-:Y:S01]  /*2f90*/  FMUL R5, R2, R5 ;  /* 0x0000000502057220 */ /* 0x000fe20000400000 */
[C---:B------:R-:W-:Y:S01]  /*2fa0*/  FFMA R0, R26.reuse, R0, R13 ;  /* 0x000000001a007223 */ /* 0x040fe2000000000d */
[----:B------:R-:W-:Y:S01]  /*2fb0*/  FFMA R12, R75, R7, R4 ;  /* 0x000000074b0c7223 */ /* 0x000fe20000000004 */
[C---:B------:R-:W-:Y:S01]  /*2fc0*/  FFMA R163, R26.reuse, R17, R163 ;  /* 0x000000111aa37223 */ /* 0x040fe200000000a3 */
[----:B------:R-:W-:Y:S01]  /*2fd0*/  FFMA R164, R26, R14, R5 ;  /* 0x0000000e1aa47223 */ /* 0x000fe20000000005 */
[CC--:B--2---:R-:W-:Y:S01]  /*2fe0*/  FMUL R17, R2.reuse, R49.reuse ;  /* 0x0000003102117220 */ /* 0x0c4fe20000400000 */
[-C--:B------:R-:W-:Y:S01]  /*2ff0*/  FFMA R13, R93, R48.reuse, R12 ;  /* 0x000000305d0d7223 */ /* 0x080fe2000000000c */
[----:B------:R-:W1:Y:S01]  /*3000*/  LDS.128 R4, [UR7+0x470] ;  /* 0x00047007ff047984 */ /* 0x000e620008000c00 */
[----:B------:R-:W-:Y:S01]  /*3010*/  FMUL R15, R2, R48 ;  /* 0x00000030020f7220 */ /* 0x000fe20000400000 */
[----:B------:R-:W-:Y:S01]  /*3020*/  FFMA R30, R26, R30, R17 ;  /* 0x0000001e1a1e7223 */ /* 0x000fe20000000011 */
[----:B------:R-:W-:Y:S01]  /*3030*/  FFMA R12, R92, R49, R13 ;  /* 0x000000315c0c7223 */ /* 0x000fe2000000000d */
[-C--:B------:R-:W-:Y:S01]  /*3040*/  FMUL R19, R2, R50.reuse ;  /* 0x0000003202137220 */ /* 0x080fe20000400000 */
[C---:B------:R-:W-:Y:S01]  /*3050*/  FFMA R29, R26.reuse, R29, R15 ;  /* 0x0000001d1a1d7223 */ /* 0x040fe2000000000f */
[----:B------:R-:W2:Y:S01]  /*3060*/  LDS.128 R36, [UR7+0xd0] ;  /* 0x0000d007ff247984 */ /* 0x000ea20008000c00 */
[----:B------:R-:W-:Y:S01]  /*3070*/  FFMA R17, R91, R50, R12 ;  /* 0x000000325b117223 */ /* 0x000fe2000000000c */
[----:B------:R-:W-:Y:S01]  /*3080*/  FFMA R31, R26, R31, R19 ;  /* 0x0000001f1a1f7223 */ /* 0x000fe20000000013 */
[-C--:B------:R-:W-:Y:S01]  /*3090*/  FMUL R21, R2, R51.reuse ;  /* 0x0000003302157220 */ /* 0x080fe20000400000 */
[----:B------:R-:W5:Y:S01]  /*30a0*/  LDS.128 R12, [UR7+0x270] ;  /* 0x00027007ff0c7984 */ /* 0x000f620008000c00 */
[----:B------:R-:W-:Y:S01]  /*30b0*/  FFMA R20, R94, R51, R17 ;  /* 0x000000335e147223 */ /* 0x000fe20000000011 */
[----:B---3--:R-:W-:Y:S01]  /*30c0*/  FMUL R23, R2, R42 ;  /* 0x0000002a02177220 */ /* 0x008fe20000400000 */
[----:B------:R-:W-:Y:S01]  /*30d0*/  FFMA R100, R26, R100, R21 ;  /* 0x000000641a647223 */ /* 0x000fe20000000015 */
[----:B------:R-:W3:Y:S01]  /*30e0*/  LDS.128 R16, [UR7+0xf0] ;  /* 0x0000f007ff107984 */ /* 0x000ee20008000c00 */
[-C--:B------:R-:W-:Y:S01]  /*30f0*/  FFMA R20, R95, R40.reuse, R20 ;  /* 0x000000285f147223 */ /* 0x080fe20000000014 */
[C---:B------:R-:W-:Y:S01]  /*3100*/  FMUL R21, R2.reuse, R40 ;  /* 0x0000002802157220 */ /* 0x040fe20000400000 */
[C---:B----4-:R-:W-:Y:S01]  /*3110*/  FMUL R32, R127.reuse, R32 ;  /* 0x000000207f207220 */ /* 0x050fe20000400000 */
[----:B------:R-:W-:Y:S01]  /*3120*/  FMUL R33, R127, R33 ;  /* 0x000000217f217220 */ /* 0x000fe20000400000 */
[-C--:B------:R-:W-:Y:S01]  /*3130*/  FFMA R20, R137, R41.reuse, R20 ;  /* 0x0000002989147223 */ /* 0x080fe20000000014 */
[----:B------:R-:W-:Y:S01]  /*3140*/  FMUL R41, R2, R41 ;  /* 0x0000002902297220 */ /* 0x000fe20000400000 */
[----:B------:R-:W-:Y:S01]  /*3150*/  FFMA R101, R26, R101, R21 ;  /* 0x000000651a657223 */ /* 0x000fe20000000015 */
[C---:B------:R-:W-:Y:S01]  /*3160*/  FMUL R34, R127.reuse, R34 ;  /* 0x000000227f227220 */ /* 0x040fe20000400000 */
[C---:B------:R-:W-:Y:S01]  /*3170*/  FMUL R35, R127.reuse, R35 ;  /* 0x000000237f237220 */ /* 0x040fe20000400000 */
[C---:B0-----:R-:W-:Y:S01]  /*3180*/  FMUL R9, R127.reuse, R9 ;  /* 0x000000097f097220 */ /* 0x041fe20000400000 */
[C---:B------:R-:W-:Y:S01]  /*3190*/  FMUL R8, R127.reuse, R8 ;  /* 0x000000087f087220 */ /* 0x040fe20000400000 */
[C---:B------:R-:W-:Y:S01]  /*31a0*/  FMUL R11, R127.reuse, R11 ;  /* 0x0000000b7f0b7220 */ /* 0x040fe20000400000 */
[----:B------:R-:W-:Y:S01]  /*31b0*/  FMUL R10, R127, R10 ;  /* 0x0000000a7f0a7220 */ /* 0x000fe20000400000 */
[----:B------:R-:W-:Y:S01]  /*31c0*/  FFMA R150, R84, R53, R9 ;  /* 0x0000003554967223 */ /* 0x000fe20000000009 */
[----:B------:R-:W-:Y:S01]  /*31d0*/  FFMA R9, R129, R42, R20 ;  /* 0x0000002a81097223 */ /* 0x000fe20000000014 */
[----:B------:R-:W-:Y:S01]  /*31e0*/  FFMA R148, R86, R55, R11 ;  /* 0x0000003756947223 */ /* 0x000fe2000000000b */
[----:B------:R-:W-:Y:S01]  /*31f0*/  FFMA R151, R83, R52, R8 ;  /* 0x0000003453977223 */ /* 0x000fe20000000008 */
[----:B------:R-:W-:Y:S01]  /*3200*/  FFMA R149, R85, R54, R10 ;  /* 0x0000003655957223 */ /* 0x000fe2000000000a */
[-C--:B------:R-:W-:Y:S01]  /*3210*/  FFMA R11, R128, R43.reuse, R9 ;  /* 0x0000002b800b7223 */ /* 0x080fe20000000009 */
[----:B------:R-:W0:Y:S01]  /*3220*/  LDC R10, c[0x0][0x384] ;  /* 0x0000e100ff0a7b82 */ /* 0x000e220000000800 */
[----:B------:R-:W-:Y:S01]  /*3230*/  FMUL R43, R2, R43 ;  /* 0x0000002b022b7220 */ /* 0x000fe20000400000 */
[C---:B------:R-:W-:Y:S01]  /*3240*/  FFMA R102, R26.reuse, R102, R41 ;  /* 0x000000661a667223 */ /* 0x040fe20000000029 */
[----:B------:R-:W-:Y:S01]  /*3250*/  MOV R48, R60 ;  /* 0x0000003c00307202 */ /* 0x000fe20000000f00 */
[C---:B------:R-:W-:Y:S01]  /*3260*/  FFMA R103, R26.reuse, R103, R23 ;  /* 0x000000671a677223 */ /* 0x040fe20000000017 */
[----:B------:R-:W-:Y:S01]  /*3270*/  FFMA R104, R26, R104, R43 ;  /* 0x000000681a687223 */ /* 0x000fe2000000002b */
[-C--:B-1----:R-:W-:Y:S01]  /*3280*/  FFMA R11, R138, R4.reuse, R11 ;  /* 0x000000048a0b7223 */ /* 0x082fe2000000000b */
[C---:B------:R-:W-:Y:S01]  /*3290*/  FMUL R20, R2.reuse, R4 ;  /* 0x0000000402147220 */ /* 0x040fe20000400000 */
[----:B------:R-:W1:Y:S01]  /*32a0*/  LDC.64 R8, c[0x0][0x3f8] ;  /* 0x0000fe00ff087b82 */ /* 0x000e620000000a00 */
[----:B------:R-:W-:Y:S01]  /*32b0*/  FMUL R21, R2, R7 ;  /* 0x0000000702157220 */ /* 0x000fe20000400000 */
[-C--:B------:R-:W-:Y:S01]  /*32c0*/  FFMA R4, R140, R5.reuse, R11 ;  /* 0x000000058c047223 */ /* 0x080fe2000000000b */
[----:B------:R-:W-:Y:S01]  /*32d0*/  FMUL R11, R2, R5 ;  /* 0x00000005020b7220 */ /* 0x000fe20000400000 */
[----:B------:R-:W-:Y:S01]  /*32e0*/  FFMA R105, R26, R105, R20 ;  /* 0x000000691a697223 */ /* 0x000fe20000000014 */
[-C--:B------:R-:W-:Y:S01]  /*32f0*/  FMUL R20, R2, R6.reuse ;  /* 0x0000000602147220 */ /* 0x080fe20000400000 */
[----:B------:R-:W-:Y:S01]  /*3300*/  FFMA R5, R139, R6, R4 ;  /* 0x000000068b057223 */ /* 0x000fe20000000004 */
[----:B--2---:R-:W-:Y:S01]  /*3310*/  FFMA R143, R79, R36, R32 ;  /* 0x000000244f8f7223 */ /* 0x004fe20000000020 */
[C---:B-----5:R-:W-:Y:S01]  /*3320*/  FMUL R12, R127.reuse, R12 ;  /* 0x0000000c7f0c7220 */ /* 0x060fe20000400000 */
[C---:B------:R-:W-:Y:S01]  /*3330*/  FMUL R13, R127.reuse, R13 ;  /* 0x0000000d7f0d7220 */ /* 0x040fe20000400000 */
[----:B------:R-:W-:Y:S01]  /*3340*/  FFMA R5, R126, R7, R5 ;  /* 0x000000077e057223 */ /* 0x000fe20000000005 */
[C---:B------:R-:W-:Y:S01]  /*3350*/  FMUL R14, R127.reuse, R14 ;  /* 0x0000000e7f0e7220 */ /* 0x040fe20000400000 */
[----:B------:R-:W-:Y:S01]  /*3360*/  FMUL R15, R127, R15 ;  /* 0x0000000f7f0f7220 */ /* 0x000fe20000400000 */
[----:B------:R-:W-:Y:S01]  /*3370*/  FFMA R142, R80, R37, R33 ;  /* 0x00000025508e7223 */ /* 0x000fe20000000021 */
[----:B------:R-:W-:Y:S01]  /*3380*/  FFMA R145, R81, R38, R34 ;  /* 0x0000002651917223 */ /* 0x000fe20000000022 */
[----:B------:R-:W-:Y:S01]  /*3390*/  FFMA R144, R82, R39, R35 ;  /* 0x0000002752907223 */ /* 0x000fe20000000023 */
[----:B0-----:R-:W-:Y:S01]  /*33a0*/  IADD3 R7, PT, PT, -R10, RZ, RZ ;  /* 0x000000ff0a077210 */ /* 0x001fe20007ffe1ff */
[C---:B------:R-:W-:Y:S01]  /*33b0*/  FFMA R106, R26.reuse, R106, R11 ;  /* 0x0000006a1a6a7223 */ /* 0x040fe2000000000b */
[----:B------:R-:W-:Y:S01]  /*33c0*/  MOV R49, R62 ;  /* 0x0000003e00317202 */ /* 0x000fe20000000f00 */
[C---:B------:R-:W-:Y:S01]  /*33d0*/  FFMA R107, R26.reuse, R107, R20 ;  /* 0x0000006b1a6b7223 */ /* 0x040fe20000000014 */
[----:B------:R-:W-:Y:S01]  /*33e0*/  MOV R50, R59 ;  /* 0x0000003b00327202 */ /* 0x000fe20000000f00 */
[----:B------:R-:W-:Y:S01]  /*33f0*/  FFMA R108, R26, R108, R21 ;  /* 0x0000006c1a6c7223 */ /* 0x000fe20000000015 */
[----:B------:R-:W-:Y:S01]  /*3400*/  MOV R51, R56 ;  /* 0x0000003800337202 */ /* 0x000fe20000000f00 */
[----:B---3--:R-:W-:Y:S01]  /*3410*/  FFMA R155, R87, R16, R12 ;  /* 0x00000010579b7223 */ /* 0x008fe2000000000c */
[----:B-1----:R-:W-:Y:S01]  /*3420*/  IMAD.WIDE R8, R28, 0x4, R8 ;  /* 0x000000041c087825 */ /* 0x002fe200078e0208 */
[----:B------:R-:W-:-:S03]  /*3430*/  MOV R44, R58 ;  /* 0x0000003a002c7202 */ /* 0x000fc60000000f00 */
[----:B------:R-:W-:Y:S01]  /*3440*/  FFMA R158, R88, R17, R13 ;  /* 0x00000011589e7223 */ /* 0x000fe2000000000d */
[----:B------:R-:W-:Y:S01]  /*3450*/  MOV R45, R57 ;  /* 0x00000039002d7202 */ /* 0x000fe20000000f00 */
[----:B------:R-:W-:Y:S01]  /*3460*/  FFMA R157, R89, R18, R14 ;  /* 0x00000012599d7223 */ /* 0x000fe2000000000e */
[----:B------:R3:W-:Y:S01]  /*3470*/  STG.E desc[UR14][R8.64], R5 ;  /* 0x0000000508007986 */ /* 0x0007e2000c10190e */
[----:B------:R-:W-:Y:S01]  /*3480*/  MOV R46, R61 ;  /* 0x0000003d002e7202 */ /* 0x000fe20000000f00 */
[----:B------:R-:W-:Y:S01]  /*3490*/  FFMA R156, R90, R19, R15 ;  /* 0x000000135a9c7223 */ /* 0x000fe2000000000f */
[----:B------:R-:W-:Y:S02]  /*34a0*/  MOV R41, R63 ;  /* 0x0000003f00297202 */ /* 0x000fe40000000f00 */
[----:B------:R-:W-:Y:S02]  /*34b0*/  LEA R28, R7, R28, 0x5 ;  /* 0x0000001c071c7211 */ /* 0x000fe400078e28ff */
        /* <DEDUP_REMOVED lines=23> */
[----:B------:R-:W-:Y:S01]  /*3630*/  MOV R55, R126 ;  /* 0x0000007e00377202 */ /* 0x000fe20000000f00 */
[----:B---3--:R-:W-:Y:S06]  /*3640*/  BRA.U UP0, `(.L_x_182) ;  /* 0xffffffcd00e47547 */ /* 0x008fec000b83ffff */
.L_x_174:
        /* <DEDUP_REMOVED lines=42> */
        .weak           $__internal_13_$__cuda_sm20_rcp_rn_f32_slowpath
        .type           $__internal_13_$__cuda_sm20_rcp_rn_f32_slowpath,@function
        .size           $__internal_13_$__cuda_sm20_rcp_rn_f32_slowpath,(.L_x_571 - $__internal_13_$__cuda_sm20_rcp_rn_f32_slowpath)
$__internal_13_$__cuda_sm20_rcp_rn_f32_slowpath:
        /* <DEDUP_REMOVED lines=15> */
.L_x_184:
        /* <DEDUP_REMOVED lines=33> */
.L_x_186:
[----:B------:R0:W1:Y:S02]  /*3bf0*/  MUFU.RCP R65, R26 ;  /* 0x0000001a00417308 */ /* 0x0000640000001000 */
.L_x_185:
[----:B------:R-:W-:Y:S05]  /*3c00*/  BSYNC.RECONVERGENT B1 ;  /* 0x0000000000017941 */ /* 0x000fea0003800200 */
.L_x_183:
[----:B-1----:R-:W-:Y:S01]  /*3c10*/  MOV R126, R65 ;  /* 0x00000041007e7202 */ /* 0x002fe20000000f00 */
[----:B------:R-:W-:Y:S01]  /*3c20*/  HFMA2 R65, -RZ, RZ, 0, 0 ;  /* 0x00000000ff417431 */ /* 0x000fe200000001ff */
[----:B------:R-:W-:-:S04]  /*3c30*/  MOV R64, R66 ;  /* 0x0000004200407202 */ /* 0x000fc80000000f00 */
[----:B0-----:R-:W-:Y:S05]  /*3c40*/  RET.REL.NODEC R64 `(_Z34rwkv7_state_clampw_backward_kernelIfLi32ELi16EEviiPT_S1_S1_S1_S1_S1_S1_PfS2_S2_S1_S1_S1_S1_S1_S1_) ;  /* 0xffffffc040ec7950 */ /* 0x001fea0003c3ffff */
.L_x_187:
        /* <DEDUP_REMOVED lines=11> */
.L_x_571:


//--------------------- .text._Z34rwkv7_state_clampw_backward_kernelIfLi16ELi16EEviiPT_S1_S1_S1_S1_S1_S1_PfS2_S2_S1_S1_S1_S1_S1_S1_ --------------------------
	.section	.text._Z34rwkv7_state_clampw_backward_kernelIfLi16ELi16EEviiPT_S1_S1_S1_S1_S1_S1_PfS2_S2_S1_S1_S1_S1_S1_S1_,"ax",@progbits
	.align	128
        .global         _Z34rwkv7_state_clampw_backward_kernelIfLi16ELi16EEviiPT_S1_S1_S1_S1_S1_S1_PfS2_S2_S1_S1_S1_S1_S1_S1_
        .type           _Z34rwkv7_state_clampw_backward_kernelIfLi16ELi16EEviiPT_S1_S1_S1_S1_S1_S1_PfS2_S2_S1_S1_S1_S1_S1_S1_,@function
        .size           _Z34rwkv7_state_clampw_backward_kernelIfLi16ELi16EEviiPT_S1_S1_S1_S1_S1_S1_PfS2_S2_S1_S1_S1_S1_S1_S1_,(.L_x_572 - _Z34rwkv7_state_clampw_backward_kernelIfLi16ELi16EEviiPT_S1_S1_S1_S1_S1_S1_PfS2_S2_S1_S1_S1_S1_S1_S1_)
        .other          _Z34rwkv7_state_clampw_backward_kernelIfLi16ELi16EEviiPT_S1_S1_S1_S1_S1_S1_PfS2_S2_S1_S1_S1_S1_S1_S1_,@"STO_CUDA_ENTRY STV_DEFAULT"
_Z34rwkv7_state_clampw_backward_kernelIfLi16ELi16EEviiPT_S1_S1_S1_S1_S1_S1_PfS2_S2_S1_S1_S1_S1_S1_S1_:
.text._Z34rwkv7_state_clampw_backward_kernelIfLi16ELi16EEviiPT_S1_S1_S1_S1_S1_S1_PfS2_S2_S1_S1_S1_S1_S1_S1_:
        /* <DEDUP_REMOVED lines=52> */
[----:B------:R-:W-:Y:S01]  /*0340*/  MOV R83, RZ ;  /* 0x000000ff00537202 */ /* 0x000fe20000000f00 */
[----:B------:R-:W-:Y:S01]  /*0350*/  ULEA UR7, UR12, UR7, 0x18 ;  /* 0x000000070c077291 */ /* 0x000fe2000f8ec0ff */
[----:B------:R-:W-:Y:S01]  /*0360*/  CS2R R62, SRZ ;  /* 0x00000000003e7805 */ /* 0x000fe2000001ff00 */
[----:B------:R-:W-:Y:S01]  /*0370*/  ULEA UR8, UR12, UR8, 0x18 ;  /* 0x000000080c087291 */ /* 0x000fe2000f8ec0ff */
[----:B------:R-:W-:Y:S01]  /*0380*/  CS2R R60, SRZ ;  /* 0x00000000003c7805 */ /* 0x000fe2000001ff00 */
[----:B------:R-:W-:Y:S01]  /*0390*/  ULEA UR9, UR12, UR9, 0x18 ;  /* 0x000000090c097291 */ /* 0x000fe2000f8ec0ff */
[----:B------:R-:W-:Y:S01]  /*03a0*/  CS2R R18, SRZ ;  /* 0x0000000000127805 */ /* 0x000fe2000001ff00 */
[----:B------:R-:W-:Y:S01]  /*03b0*/  ULEA UR10, UR12, UR10, 0x18 ;  /* 0x0000000a0c0a7291 */ /* 0x000fe2000f8ec0ff */
[----:B------:R-:W-:Y:S01]  /*03c0*/  CS2R R12, SRZ ;  /* 0x00000000000c7805 */ /* 0x000fe2000001ff00 */
[----:B------:R-:W-:Y:S01]  /*03d0*/  ULEA UR11, UR12, UR11, 0x18 ;  /* 0x0000000b0c0b7291 */ /* 0x000fe2000f8ec0ff */
[----:B------:R-:W-:Y:S01]  /*03e0*/  MOV R2, RZ ;  /* 0x000000ff00027202 */ /* 0x000fe20000000f00 */
[----:B------:R-:W-:Y:S01]  /*03f0*/  ULEA UR4, UR12, UR4, 0x18 ;  /* 0x000000040c047291 */ /* 0x000fe2000f8ec0ff */
        /* <DEDUP_REMOVED lines=11> */
[----:B------:R-:W-:Y:S01]  /*04b0*/  LEA R22, R9, UR13, 0x2 ;  /* 0x0000000d09167c11 */ /* 0x000fe2000f8e10ff */
[----:B------:R-:W0:Y:S01]  /*04c0*/  LDCU UR16, c[0x0][0x384] ;  /* 0x00007080ff1077ac */ /* 0x000e220008000800 */
[----:B------:R-:W-:-:S02]  /*04d0*/  SHF.L.U32 R23, R7, 0x8, RZ ;  /* 0x0000000807177819 */ /* 0x000fc400000006ff */
[C---:B------:R-:W-:Y:S02]  /*04e0*/  LEA R24, R9.reuse, UR5, 0x2 ;  /* 0x0000000509187c11 */ /* 0x040fe4000f8e10ff */
[C---:B------:R-:W-:Y:S02]  /*04f0*/  LEA R25, R9.reuse, UR6, 0x2 ;  /* 0x0000000609197c11 */ /* 0x040fe4000f8e10ff */
[C---:B------:R-:W-:Y:S02]  /*0500*/  LEA R26, R9.reuse, UR7, 0x2 ;  /* 0x00000007091a7c11 */ /* 0x040fe4000f8e10ff */
[C---:B------:R-:W-:Y:S02]  /*0510*/  LEA R28, R9.reuse, UR8, 0x2 ;  /* 0x00000008091c7c11 */ /* 0x040fe4000f8e10ff */
[C---:B------:R-:W-:Y:S02]  /*0520*/  LEA R27, R9.reuse, UR9, 0x2 ;  /* 0x00000009091b7c11 */ /* 0x040fe4000f8e10ff */
[----:B------:R-:W-:-:S02]  /*0530*/  LEA R29, R9, UR10, 0x2 ;  /* 0x0000000a091d7c11 */ /* 0x000fc4000f8e10ff */
[C---:B------:R-:W-:Y:S02]  /*0540*/  LEA R30, R9.reuse, UR11, 0x2 ;  /* 0x0000000b091e7c11 */ /* 0x040fe4000f8e10ff */
[----:B-1----:R-:W-:-:S07]  /*0550*/  LEA R20, R9, UR4, 0x2 ;  /* 0x0000000409147c11 */ /* 0x002fce000f8e10ff */
.L_x_195:
[----:B------:R-:W1:Y:S08]  /*0560*/  LDC.64 R4, c[0x0][0x390] ;  /* 0x0000e400ff047b82 */ /* 0x000e700000000a00 */
[----:B------:R-:W2:Y:S01]  /*0570*/  LDC.64 R88, c[0x0][0x388] ;  /* 0x0000e200ff587b82 */ /* 0x000ea20000000a00 */
[----:B-1----:R-:W-:-:S06]  /*0580*/  IMAD.WIDE R4, R0, 0x4, R4 ;  /* 0x0000000400047825 */ /* 0x002fcc00078e0204 */
[----:B------:R-:W3:Y:S01]  /*0590*/  LDG.E.CONSTANT R4, desc[UR14][R4.64] ;  /* 0x0000000e04047981 */ /* 0x000ee2000c1e9900 */
[----:B--2---:R-:W-:-:S06]  /*05a0*/  IMAD.WIDE R88, R0, 0x4, R88 ;  /* 0x0000000400587825 */ /* 0x004fcc00078e0258 */
[----:B------:R-:W2:Y:S01]  /*05b0*/  LDG.E.CONSTANT R88, desc[UR14][R88.64] ;  /* 0x0000000e58587981 */ /* 0x000ea2000c1e9900 */
[----:B------:R-:W-:Y:S01]  /*05c0*/  BSSY.RECONVERGENT B0, `(.L_x_189) ;  /* 0x0000015000007945 */ /* 0x000fe20003800200 */
[----:B------:R-:W-:Y:S01]  /*05d0*/  BAR.SYNC.DEFER_BLOCKING 0x0 ;  /* 0x0000000000007b1d */ /* 0x000fe20000010000 */
[----:B---3--:R-:W-:-:S05]  /*05e0*/  FMUL R6, R4, -1.4426950216293334961 ;  /* 0xbfb8aa3b04067820 */ /* 0x008fca0000400000 */
[----:B------:R-:W-:Y:S01]  /*05f0*/  FSETP.GEU.AND P0, PT, R6, -126, PT ;  /* 0xc2fc00000600780b */ /* 0x000fe20003f0e000 */
[----:B--2---:R1:W-:-:S12]  /*0600*/  STS [R22], R88 ;  /* 0x0000005816007388 */ /* 0x0043d80000000800 */
        /* <DEDUP_REMOVED lines=9> */
[----:B0-----:R-:W-:Y:S05]  /*06a0*/  CALL.REL.NOINC `($__internal_14_$__cuda_sm20_rcp_rn_f32_slowpath) ;  /* 0x0000001800d47944 */ /* 0x001fea0003c00000 */
[----:B------:R-:W-:Y:S01]  /*06b0*/  MOV R82, R85 ;  /* 0x0000005500527202 */ /* 0x000fe20000000f00 */
[----:B------:R-:W-:Y:S06]  /*06c0*/  BRA `(.L_x_191) ;  /* 0x0000000000107947 */ /* 0x000fec0003800000 */
.L_x_190:
[----:B------:R-:W1:Y:S02]  /*06d0*/  MUFU.RCP R82, R21 ;  /* 0x0000001500527308 */ /* 0x000e640000001000 */
[----:B-1----:R-:W-:-:S04]  /*06e0*/  FFMA R4, R21, R82, -1 ;  /* 0xbf80000015047423 */ /* 0x002fc80000000052 */
[----:B------:R-:W-:-:S04]  /*06f0*/  FADD.FTZ R5, -R4, -RZ ;  /* 0x800000ff04057221 */ /* 0x000fc80000010100 */
[----:B------:R-:W-:-:S07]  /*0700*/  FFMA R82, R82, R5, R82 ;  /* 0x0000000552527223 */ /* 0x000fce0000000052 */
.L_x_191:
[----:B0-----:R-:W-:Y:S05]  /*0710*/  BSYNC.RECONVERGENT B0 ;  /* 0x0000000000007941 */ /* 0x001fea0003800200 */
.L_x_189:
        /* <DEDUP_REMOVED lines=9> */
[C---:B--2---:R-:W-:Y:S01]  /*07b0*/  IMAD.WIDE R6, R0.reuse, 0x4, R6 ;  /* 0x0000000400067825 */ /* 0x044fe200078e0206 */
[----:B------:R-:W2:Y:S03]  /*07c0*/  LDG.E.CONSTANT R57, desc[UR14][R48.64] ;  /* 0x0000000e30397981 */ /* 0x000ea6000c1e9900 */
[C---:B---3--:R-:W-:Y:S01]  /*07d0*/  IMAD.WIDE R84, R0.reuse, 0x4, R84 ;  /* 0x0000000400547825 */ /* 0x048fe200078e0254 */
[----:B------:R1:W3:Y:S05]  /*07e0*/  LDG.E.CONSTANT R17, desc[UR14][R6.64] ;  /* 0x0000000e06117981 */ /* 0x0002ea000c1e9900 */
[----:B------:R-:W3:Y:S01]  /*07f0*/  LDG.E.CONSTANT R84, desc[UR14][R84.64] ;  /* 0x0000000e54547981 */ /* 0x000ee2000c1e9900 */
[----:B-----5:R-:W-:-:S05]  /*0800*/  IMAD.WIDE R10, R0, 0x4, R10 ;  /* 0x00000004000a7825 */ /* 0x020fca00078e020a */
[----:B------:R-:W5:Y:S01]  /*0810*/  LDG.E.CONSTANT R86, desc[UR14][R10.64] ;  /* 0x0000000e0a567981 */ /* 0x000f62000c1e9900 */
[----:B0-----:R-:W-:-:S05]  /*0820*/  IMAD.WIDE R8, R0, 0x4, R8 ;  /* 0x0000000400087825 */ /* 0x001fca00078e0208 */
[----:B------:R-:W5:Y:S01]  /*0830*/  LDG.E.CONSTANT R59, desc[UR14][R8.64] ;  /* 0x0000000e083b7981 */ /* 0x000f62000c1e9900 */
[----:B------:R-:W-:-:S13]  /*0840*/  LOP3.LUT P0, RZ, R15, 0xf, RZ, 0xc0, !PT ;  /* 0x0000000f0fff7812 */ /* 0x000fda000780c0ff */
[----:B------:R-:W0:Y:S01]  /*0850*/  @!P0 LDC.64 R4, c[0x0][0x3c0] ;  /* 0x0000f000ff048b82 */ /* 0x000e220000000a00 */
[----:B------:R-:W-:Y:S01]  /*0860*/  @!P0 IADD3 R21, PT, PT, R31, -0x10, RZ ;  /* 0xfffffff01f158810 */ /* 0x000fe20007ffe0ff */
[----:B------:R-:W-:Y:S01]  /*0870*/  @!P0 IMAD R51, R16, R23, RZ ;  /* 0x0000001710338224 */ /* 0x000fe200078e02ff */
[----:B------:R-:W-:Y:S02]  /*0880*/  @!P0 SHF.R.S32.HI R52, RZ, 0x1f, R23 ;  /* 0x0000001fff348819 */ /* 0x000fe40000011417 */
[----:B------:R-:W-:-:S04]  /*0890*/  @!P0 LOP3.LUT R21, R21, 0x7fffff00, RZ, 0xc0, !PT ;  /* 0x7fffff0015158812 */ /* 0x000fc800078ec0ff */
[----:B------:R-:W-:Y:S01]  /*08a0*/  @!P0 IADD3 R50, PT, PT, R14, R21, RZ ;  /* 0x000000150e328210 */ /* 0x000fe20007ffe0ff */
[----:B------:R-:W-:Y:S01]  /*08b0*/  @!P0 IMAD R21, R3, R52, R51 ;  /* 0x0000003403158224 */ /* 0x000fe200078e0233 */
[----:B------:R-:W-:-:S03]  /*08c0*/  @!P0 MOV R51, RZ ;  /* 0x000000ff00338202 */ /* 0x000fc60000000f00 */
[----:B-1----:R-:W-:-:S05]  /*08d0*/  @!P0 IMAD.WIDE.U32 R6, R3, R23, R50 ;  /* 0x0000001703068225 */ /* 0x002fca00078e0032 */
[----:B------:R-:W-:Y:S02]  /*08e0*/  @!P0 IADD3 R7, PT, PT, R7, R21, RZ ;  /* 0x0000001507078210 */ /* 0x000fe40007ffe0ff */
[----:B0-----:R-:W-:-:S04]  /*08f0*/  @!P0 LEA R4, P1, R6, R4, 0x2 ;  /* 0x0000000406048211 */ /* 0x001fc800078210ff */
[----:B------:R-:W-:-:S05]  /*0900*/  @!P0 LEA.HI.X R5, R6, R5, R7, 0x2, P1 ;  /* 0x0000000506058211 */ /* 0x000fca00008f1407 */
[----:B------:R-:W5:Y:S04]  /*0910*/  @!P0 LDG.E.128.CONSTANT R32, desc[UR14][R4.64] ;  /* 0x0000000e04208981 */ /* 0x000f68000c1e9d00 */
[----:B------:R-:W5:Y:S04]  /*0920*/  @!P0 LDG.E.128.CONSTANT R40, desc[UR14][R4.64+0x10] ;  /* 0x0000100e04288981 */ /* 0x000f68000c1e9d00 */
        /* <DEDUP_REMOVED lines=12> */
[----:B----4-:R-:W-:Y:S04]  /*09f0*/  STS [R25], R87 ;  /* 0x0000005719007388 */ /* 0x010fe80000000800 */
[----:B--2---:R-:W-:Y:S04]  /*0a00*/  STS [R26], R57 ;  /* 0x000000391a007388 */ /* 0x004fe80000000800 */
[----:B---3--:R-:W-:Y:S04]  /*0a10*/  STS [R28], R17 ;  /* 0x000000111c007388 */ /* 0x008fe80000000800 */
[----:B------:R-:W-:Y:S04]  /*0a20*/  STS [R27], R84 ;  /* 0x000000541b007388 */ /* 0x000fe80000000800 */
[----:B-----5:R-:W-:Y:S04]  /*0a30*/  STS [R29], R86 ;  /* 0x000000561d007388 */ /* 0x020fe80000000800 */
[----:B------:R-:W-:Y:S01]  /*0a40*/  STS [R30], R59 ;  /* 0x0000003b1e007388 */ /* 0x000fe20000000800 */
[----:B------:R-:W-:Y:S06]  /*0a50*/  BAR.SYNC.DEFER_BLOCKING 0x0 ;  /* 0x0000000000007b1d */ /* 0x000fec0000010000 */
[----:B------:R-:W0:Y:S04]  /*0a60*/  LDS.128 R52, [UR4+0x180] ;  /* 0x00018004ff347984 */ /* 0x000e280008000c00 */
[----:B------:R-:W1:Y:S04]  /*0a70*/  LDS.128 R48, [UR4+0x190] ;  /* 0x00019004ff307984 */ /* 0x000e680008000c00 */
[----:B------:R-:W2:Y:S01]  /*0a80*/  LDS.128 R8, [UR4+0x1a0] ;  /* 0x0001a004ff087984 */ /* 0x000ea20008000c00 */
[----:B0-----:R-:W-:-:S04]  /*0a90*/  FFMA R4, R52, R32, RZ ;  /* 0x0000002034047223 */ /* 0x001fc800000000ff */
[----:B------:R-:W-:-:S04]  /*0aa0*/  FFMA R5, R33, R53, R4 ;  /* 0x0000003521057223 */ /* 0x000fc80000000004 */
[----:B------:R-:W-:-:S04]  /*0ab0*/  FFMA R4, R34, R54, R5 ;  /* 0x0000003622047223 */ /* 0x000fc80000000005 */
[----:B------:R-:W-:-:S04]  /*0ac0*/  FFMA R5, R35, R55, R4 ;  /* 0x0000003723057223 */ /* 0x000fc80000000004 */
[----:B-1----:R-:W-:Y:S02]  /*0ad0*/  FFMA R56, R48, R40, R5 ;  /* 0x0000002830387223 */ /* 0x002fe40000000005 */
[----:B------:R-:W0:Y:S02]  /*0ae0*/  LDS.128 R4, [UR4+0x1b0] ;  /* 0x0001b004ff047984 */ /* 0x000e240008000c00 */
[----:B------:R-:W-:-:S04]  /*0af0*/  FFMA R57, R41, R49, R56 ;  /* 0x0000003129397223 */ /* 0x000fc80000000038 */
[----:B------:R-:W-:-:S04]  /*0b00*/  FFMA R56, R42, R50, R57 ;  /* 0x000000322a387223 */ /* 0x000fc80000000039 */
[----:B------:R-:W-:-:S04]  /*0b10*/  FFMA R57, R43, R51, R56 ;  /* 0x000000332b397223 */ /* 0x000fc80000000038 */
[----:B--2---:R-:W-:-:S04]  /*0b20*/  FFMA R56, R8, R44, R57 ;  /* 0x0000002c08387223 */ /* 0x004fc80000000039 */
[----:B------:R-:W-:Y:S02]  /*0b30*/  FFMA R59, R45, R9, R56 ;  /* 0x000000092d3b7223 */ /* 0x000fe40000000038 */
[----:B------:R-:W1:Y:S02]  /*0b40*/  LDC.64 R56, c[0x0][0x3d8] ;  /* 0x0000f600ff387b82 */ /* 0x000e640000000a00 */
        /* <DEDUP_REMOVED lines=10> */
[----:B------:R-:W-:Y:S01]  /*0bf0*/  ISETP.GT.U32.AND P0, PT, R58, 0x1ffffff, PT ;  /* 0x01ffffff3a00780c */ /* 0x000fe20003f04070 */
[----:B------:R-:W-:-:S12]  /*0c00*/  BSSY.RECONVERGENT B0, `(.L_x_192) ;  /* 0x0000009000007945 */ /* 0x000fd80003800200 */
[----:B0-----:R-:W-:Y:S05]  /*0c10*/  @P0 BRA `(.L_x_193) ;  /* 0x00000000000c0947 */ /* 0x001fea0003800000 */
[----:B------:R-:W-:-:S07]  /*0c20*/  MOV R89, 0xc40 ;  /* 0x00000c4000597802 */ /* 0x000fce0000000f00 */
[----:B------:R-:W-:Y:S05]  /*0c30*/  CALL.REL.NOINC `($__internal_14_$__cuda_sm20_rcp_rn_f32_slowpath) ;  /* 0x0000001400707944 */ /* 0x000fea0003c00000 */
[----:B------:R-:W-:Y:S05]  /*0c40*/  BRA `(.L_x_194) ;  /* 0x0000000000107947 */ /* 0x000fea0003800000 */
.L_x_193:
[----:B------:R-:W0:Y:S02]  /*0c50*/  MUFU.RCP R56, R21 ;  /* 0x0000001500387308 */ /* 0x000e240000001000 */
[----:B0-----:R-:W-:-:S04]  /*0c60*/  FFMA R57, R21, R56, -1 ;  /* 0xbf80000015397423 */ /* 0x001fc80000000038 */
[----:B------:R-:W-:-:S04]  /*0c70*/  FADD.FTZ R57, -R57, -RZ ;  /* 0x800000ff39397221 */ /* 0x000fc80000010100 */
[----:B------:R-:W-:-:S07]  /*0c80*/  FFMA R85, R56, R57, R56 ;  /* 0x0000003938557223 */ /* 0x000fce0000000038 */
.L_x_194:
[----:B------:R-:W-:Y:S05]  /*0c90*/  BSYNC.RECONVERGENT B0 ;  /* 0x0000000000007941 */ /* 0x000fea0003800200 */
.L_x_192:
        /* <DEDUP_REMOVED lines=44> */
[CC--:B------:R-:W-:Y:S01]  /*0f60*/  FFMA R90, -R87.reuse, R5.reuse, R33 ;  /* 0x00000005575a7223 */ /* 0x0c0fe20000000121 */
[C---:B------:R-:W-:Y:S01]  /*0f70*/  FFMA R89, -R87.reuse, R4, R32 ;  /* 0x0000000457597223 */ /* 0x040fe20000000120 */
[----:B------:R-:W-:Y:S01]  /*0f80*/  FFMA R59, R86, R50, R93 ;  /* 0x00000032563b7223 */ /* 0x000fe2000000005d */
[----:B------:R-:W-:Y:S01]  /*0f90*/  FFMA R48, R68, R5, R49 ;  /* 0x0000000544307223 */ /* 0x000fe20000000031 */
[----:B------:R-:W-:Y:S01]  /*0fa0*/  FFMA R58, R86, R51, R94 ;  /* 0x00000033563a7223 */ /* 0x000fe2000000005e */
[C---:B------:R-:W-:Y:S01]  /*0fb0*/  FFMA R91, -R87.reuse, R7, R35 ;  /* 0x00000007575b7223 */ /* 0x040fe20000000123 */
[-C--:B------:R-:W-:Y:S01]  /*0fc0*/  FFMA R33, -R87, R6.reuse, R34 ;  /* 0x0000000657217223 */ /* 0x080fe20000000122 */
[----:B------:R-:W-:-:S04]  /*0fd0*/  FFMA R49, R69, R6, R48 ;  /* 0x0000000645317223 */ /* 0x000fc80000000030 */
[----:B------:R-:W-:-:S04]  /*0fe0*/  FFMA R49, R66, R7, R49 ;  /* 0x0000000742317223 */ /* 0x000fc80000000031 */
[----:B0-----:R-:W-:Y:S01]  /*0ff0*/  FFMA R5, R52, R67, R49 ;  /* 0x0000004334057223 */ /* 0x001fe20000000031 */
[C---:B------:R-:W-:Y:S01]  /*1000*/  FFMA R94, -R87.reuse, R55, R43 ;  /* 0x00000037575e7223 */ /* 0x040fe2000000012b */
[----:B------:R-:W0:Y:S01]  /*1010*/  LDS.128 R48, [UR4+0x1d0] ;  /* 0x0001d004ff307984 */ /* 0x000e220008000c00 */
[C---:B------:R-:W-:Y:S01]  /*1020*/  FFMA R93, -R87.reuse, R52, R40 ;  /* 0x00000034575d7223 */ /* 0x040fe20000000128 */
[-C--:B------:R-:W-:Y:S01]  /*1030*/  FFMA R4, R64, R53.reuse, R5 ;  /* 0x0000003540047223 */ /* 0x080fe20000000005 */
[C---:B------:R-:W-:Y:S01]  /*1040*/  FFMA R86, -R87.reuse, R53, R41 ;  /* 0x0000003557567223 */ /* 0x040fe20000000129 */
[----:B------:R-:W-:Y:S01]  /*1050*/  FFMA R53, -R87, R54, R42 ;  /* 0x0000003657357223 */ /* 0x000fe2000000012a */
[C---:B-1----:R-:W-:Y:S01]  /*1060*/  FFMA R52, -R84.reuse, R8, R89 ;  /* 0x0000000854347223 */ /* 0x042fe20000000159 */
[----:B------:R-:W-:Y:S01]  /*1070*/  FFMA R35, R65, R54, R4 ;  /* 0x0000003641237223 */ /* 0x000fe20000000004 */
[CC--:B------:R-:W-:Y:S01]  /*1080*/  FFMA R54, -R84.reuse, R10.reuse, R33 ;  /* 0x0000000a54367223 */ /* 0x0c0fe20000000121 */
[----:B------:R-:W1:Y:S01]  /*1090*/  LDS.128 R4, [UR4+0xe0] ;  /* 0x0000e004ff047984 */ /* 0x000e620008000c00 */
[----:B------:R-:W-:Y:S01]  /*10a0*/  FFMA R90, -R84, R9, R90 ;  /* 0x00000009545a7223 */ /* 0x000fe2000000015a */
[----:B------:R-:W-:Y:S01]  /*10b0*/  FFMA R55, R2, R55, R35 ;  /* 0x0000003702377223 */ /* 0x000fe20000000023 */
[----:B------:R-:W-:Y:S01]  /*10c0*/  FFMA R35, R8, R71, RZ ;  /* 0x0000004708237223 */ /* 0x000fe200000000ff */
[----:B------:R-:W-:Y:S01]  /*10d0*/  LDS.128 R40, [UR4+0x1e0] ;  /* 0x0001e004ff287984 */ /* 0x000fe20008000c00 */
[----:B------:R-:W-:Y:S01]  /*10e0*/  FFMA R88, -R84, R11, R91 ;  /* 0x0000000b54587223 */ /* 0x000fe2000000015b */
[----:B------:R-:W-:Y:S01]  /*10f0*/  FMUL R91, R52, R85 ;  /* 0x00000055345b7220 */ /* 0x000fe20000400000 */
[----:B------:R-:W-:Y:S01]  /*1100*/  FFMA R8, R68, R9, R35 ;  /* 0x0000000944087223 */ /* 0x000fe20000000023 */
[-C--:B------:R-:W-:Y:S01]  /*1110*/  FMUL R90, R90, R85.reuse ;  /* 0x000000555a5a7220 */ /* 0x080fe20000400000 */
[----:B------:R-:W2:Y:S01]  /*1120*/  LDS.128 R32, [UR4+0x80] ;  /* 0x00008004ff207984 */ /* 0x000ea20008000c00 */
[-C--:B------:R-:W-:Y:S01]  /*1130*/  FMUL R89, R54, R85.reuse ;  /* 0x0000005536597220 */ /* 0x080fe20000400000 */
[----:B------:R-:W-:Y:S01]  /*1140*/  FFMA R9, R69, R10, R8 ;  /* 0x0000000a45097223 */ /* 0x000fe20000000008 */
[----:B------:R-:W-:-:S03]  /*1150*/  FMUL R88, R88, R85 ;  /* 0x0000005558587220 */ /* 0x000fc60000400000 */
[----:B------:R-:W-:-:S04]  /*1160*/  FFMA R9, R66, R11, R9 ;  /* 0x0000000b42097223 */ /* 0x000fc80000000009 */
[----:B0-----:R-:W-:Y:S01]  /*1170*/  FFMA R9, R48, R67, R9 ;  /* 0x0000004330097223 */ /* 0x001fe20000000009 */
[C---:B------:R-:W-:Y:S01]  /*1180*/  FFMA R92, -R84.reuse, R50, R53 ;  /* 0x00000032545c7223 */ /* 0x040fe20000000135 */
[CC--:B------:R-:W-:Y:S01]  /*1190*/  FFMA R86, -R84.reuse, R49.reuse, R86 ;  /* 0x0000003154567223 */ /* 0x0c0fe20000000156 */
[----:B------:R-:W-:Y:S01]  /*11a0*/  FFMA R48, -R84, R48, R93 ;  /* 0x0000003054307223 */ /* 0x000fe2000000015d */
[----:B------:R-:W-:Y:S02]  /*11b0*/  FFMA R8, R64, R49, R9 ;  /* 0x0000003140087223 */ /* 0x000fe40000000009 */
[----:B------:R-:W-:Y:S01]  /*11c0*/  FMUL R86, R86, R85 ;  /* 0x0000005556567220 */ /* 0x000fe20000400000 */
[----:B-1----:R-:W-:Y:S01]  /*11d0*/  FFMA R55, R4, R13, R55 ;  /* 0x0000000d04377223 */ /* 0x002fe20000000037 */
[----:B------:R-:W-:Y:S01]  /*11e0*/  FFMA R9, R65, R50, R8 ;  /* 0x0000003241097223 */ /* 0x000fe20000000008 */
[----:B------:R-:W-:Y:S01]  /*11f0*/  FFMA R50, -R84, R51, R94 ;  /* 0x0000003354327223 */ /* 0x000fe2000000015e */
[C---:B------:R-:W-:Y:S01]  /*1200*/  FFMA R96, -R87.reuse, R7, R47 ;  /* 0x0000000757607223 */ /* 0x040fe2000000012f */
[----:B------:R-:W-:Y:S01]  /*1210*/  FFMA R8, R12, R5, R55 ;  /* 0x000000050c087223 */ /* 0x000fe20000000037 */
[----:B------:R-:W-:Y:S01]  /*1220*/  FFMA R51, R2, R51, R9 ;  /* 0x0000003302337223 */ /* 0x000fe20000000009 */
[C---:B------:R-:W-:Y:S01]  /*1230*/  FFMA R9, -R87.reuse, R4, R44 ;  /* 0x0000000457097223 */ /* 0x040fe2000000012c */
[----:B------:R-:W-:Y:S01]  /*1240*/  FFMA R45, -R87, R5, R45 ;  /* 0x00000005572d7223 */ /* 0x000fe2000000012d */
[----:B------:R-:W-:Y:S01]  /*1250*/  FFMA R11, R19, R6, R8 ;  /* 0x00000006130b7223 */ /* 0x000fe20000000008 */
[----:B--2---:R-:W-:Y:S01]  /*1260*/  FFMA R5, R81, R32, RZ ;  /* 0x0000002051057223 */ /* 0x004fe200000000ff */
[----:B------:R-:W-:Y:S01]  /*1270*/  FFMA R44, -R84, R40, R9 ;  /* 0x00000028542c7223 */ /* 0x000fe20000000109 */
[----:B------:R-:W-:Y:S01]  /*1280*/  FFMA R49, -R87, R6, R46 ;  /* 0x0000000657317223 */ /* 0x000fe2000000012e */
[----:B------:R-:W-:Y:S01]  /*1290*/  FFMA R47, R18, R7, R11 ;  /* 0x00000007122f7223 */ /* 0x000fe2000000000b */
[----:B------:R-:W-:Y:S01]  /*12a0*/  FFMA R32, R78, R33, R5 ;  /* 0x000000214e207223 */ /* 0x000fe20000000005 */
[----:B------:R-:W0:Y:S01]  /*12b0*/  LDS.128 R8, [UR4+0xf0] ;  /* 0x0000f004ff087984 */ /* 0x000e220008000c00 */
[----:B------:R-:W-:Y:S01]  /*12c0*/  FFMA R51, R40, R13, R51 ;  /* 0x0000000d28337223 */ /* 0x000fe20000000033 */
[-C--:B------:R-:W-:Y:S01]  /*12d0*/  FFMA R46, -R84, R41.reuse, R45 ;  /* 0x00000029542e7223 */ /* 0x080fe2000000012d */
[----:B------:R-:W-:Y:S01]  /*12e0*/  FFMA R33, R83, R34, R32 ;  /* 0x0000002253217223 */ /* 0x000fe20000000020 */
[----:B------:R-:W1:Y:S01]  /*12f0*/  LDS.128 R4, [UR4+0x90] ;  /* 0x00009004ff047984 */ /* 0x000e620008000c00 */
[----:B------:R-:W-:Y:S01]  /*1300*/  FFMA R40, R12, R41, R51 ;  /* 0x000000290c287223 */ /* 0x000fe20000000033 */
[-C--:B------:R-:W-:Y:S01]  /*1310*/  FFMA R94, -R84, R42.reuse, R49 ;  /* 0x0000002a545e7223 */ /* 0x080fe20000000131 */
[----:B------:R-:W-:Y:S01]  /*1320*/  FFMA R98, R80, R35, R33 ;  /* 0x0000002350627223 */ /* 0x000fe20000000021 */
[----:B------:R-:W-:Y:S01]  /*1330*/  FFMA R96, -R84, R43, R96 ;  /* 0x0000002b54607223 */ /* 0x000fe20000000160 */
[----:B------:R-:W-:Y:S01]  /*1340*/  FFMA R45, R19, R42, R40 ;  /* 0x0000002a132d7223 */ /* 0x000fe20000000028 */
[----:B------:R-:W2:Y:S01]  /*1350*/  LDS.128 R32, [UR4+0x1f0] ;  /* 0x0001f004ff207984 */ /* 0x000ea20008000c00 */
[-C--:B------:R-:W-:Y:S01]  /*1360*/  FMUL R55, R50, R85.reuse ;  /* 0x0000005532377220 */ /* 0x080fe20000400000 */
[----:B------:R-:W-:Y:S01]  /*1370*/  FMUL R54, R44, R85 ;  /* 0x000000552c367220 */ /* 0x000fe20000400000 */
[----:B------:R-:W-:Y:S01]  /*1380*/  FFMA R45, R18, R43, R45 ;  /* 0x0000002b122d7223 */ /* 0x000fe2000000002d */
[-C--:B------:R-:W-:Y:S01]  /*1390*/  FMUL R53, R46, R85.reuse ;  /* 0x000000552e357220 */ /* 0x080fe20000400000 */
[----:B------:R-:W3:Y:S01]  /*13a0*/  LDS.128 R40, [UR4+0xa0] ;  /* 0x0000a004ff287984 */ /* 0x000ee20008000c00 */
[----:B------:R-:W-:Y:S01]  /*13b0*/  FMUL R52, R94, R85 ;  /* 0x000000555e347220 */ /* 0x000fe20000400000 */
[----:B0-----:R-:W-:Y:S01]  /*13c0*/  FFMA R51, R8, R61, R47 ;  /* 0x0000003d08337223 */ /* 0x001fe2000000002f */
[C---:B------:R-:W-:Y:S01]  /*13d0*/  FFMA R47, -R87.reuse, R8, R36 ;  /* 0x00000008572f7223 */ /* 0x040fe20000000124 */
[----:B------:R-:W-:-:S02]  /*13e0*/  FFMA R36, -R87, R9, R37 ;  /* 0x0000000957247223 */ /* 0x000fc40000000125 */
[----:B------:R-:W-:Y:S01]  /*13f0*/  FFMA R8, R60, R9, R51 ;  /* 0x000000093c087223 */ /* 0x000fe20000000033 */
[----:B-1----:R-:W-:Y:S01]  /*1400*/  FFMA R49, R79, R4, R98 ;  /* 0x000000044f317223 */ /* 0x002fe20000000062 */
[----:B------:R-:W-:Y:S02]  /*1410*/  FMUL R51, R96, R85 ;  /* 0x0000005560337220 */ /* 0x000fe40000400000 */
[-C--:B------:R-:W-:Y:S01]  /*1420*/  FFMA R97, R63, R10.reuse, R8 ;  /* 0x0000000a3f617223 */ /* 0x080fe20000000008 */
[----:B------:R-:W-:Y:S01]  /*1430*/  FFMA R4, R76, R5, R49 ;  /* 0x000000054c047223 */ /* 0x000fe20000000031 */
[C---:B------:R-:W-:Y:S01]  /*1440*/  FFMA R5, -R87.reuse, R10, R38 ;  /* 0x0000000a57057223 */ /* 0x040fe20000000126 */
[-C--:B------:R-:W-:Y:S01]  /*1450*/  FFMA R38, -R87, R11.reuse, R39 ;  /* 0x0000000b57267223 */ /* 0x080fe20000000127 */
[----:B------:R-:W-:Y:S01]  /*1460*/  FFMA R97, R62, R11, R97 ;  /* 0x0000000b3e617223 */ /* 0x000fe20000000061 */
[----:B------:R-:W-:Y:S01]  /*1470*/  FFMA R37, R77, R6, R4 ;  /* 0x000000064d257223 */ /* 0x000fe20000000004 */
[----:B------:R-:W0:Y:S01]  /*1480*/  LDS.128 R8, [UR4+0x140] ;  /* 0x00014004ff087984 */ /* 0x000e220008000c00 */
[C---:B--2---:R-:W-:Y:S01]  /*1490*/  FFMA R6, -R84.reuse, R34, R5 ;  /* 0x0000002254067223 */ /* 0x044fe20000000105 */
[----:B------:R-:W-:Y:S01]  /*14a0*/  FFMA R4, -R84, R32, R47 ;  /* 0x0000002054047223 */ /* 0x000fe2000000012f */
[----:B------:R-:W-:Y:S01]  /*14b0*/  FFMA R98, R74, R7, R37 ;  /* 0x000000074a627223 */ /* 0x000fe20000000025 */
[----:B------:R-:W-:Y:S01]  /*14c0*/  FFMA R36, -R84, R33, R36 ;  /* 0x0000002154247223 */ /* 0x000fe20000000124 */
[-C--:B------:R-:W-:Y:S01]  /*14d0*/  FMUL R87, R48, R85.reuse ;  /* 0x0000005530577220 */ /* 0x080fe20000400000 */
[-C--:B------:R-:W-:Y:S01]  /*14e0*/  FMUL R50, R4, R85.reuse ;  /* 0x0000005504327220 */ /* 0x080fe20000400000 */
[----:B---3--:R-:W-:Y:S01]  /*14f0*/  FFMA R5, R75, R40, R98 ;  /* 0x000000284b057223 */ /* 0x008fe20000000062 */
[-C--:B------:R-:W-:Y:S01]  /*1500*/  FMUL R49, R36, R85.reuse ;  /* 0x0000005524317220 */ /* 0x080fe20000400000 */
[----:B------:R-:W-:Y:S01]  /*1510*/  FMUL R48, R6, R85 ;  /* 0x0000005506307220 */ /* 0x000fe20000400000 */
[----:B------:R-:W-:Y:S01]  /*1520*/  FFMA R37, R91, R71, RZ ;  /* 0x000000475b257223 */ /* 0x000fe200000000ff */
[----:B------:R-:W-:Y:S01]  /*1530*/  FFMA R36, R72, R41, R5 ;  /* 0x0000002948247223 */ /* 0x000fe20000000005 */
[----:B------:R-:W-:Y:S01]  /*1540*/  FFMA R45, R32, R61, R45 ;  /* 0x0000003d202d7223 */ /* 0x000fe2000000002d */
[----:B------:R-:W1:Y:S01]  /*1550*/  LDS.128 R4, [UR4+0x150] ;  /* 0x00015004ff047984 */ /* 0x000e620008000c00 */
[----:B------:R-:W-:Y:S01]  /*1560*/  FFMA R32, R90, R68, R37 ;  /* 0x000000445a207223 */ /* 0x000fe20000000025 */
[----:B------:R-:W-:Y:S01]  /*1570*/  FFMA R38, -R84, R35, R38 ;  /* 0x0000002354267223 */ /* 0x000fe20000000126 */
[----:B------:R-:W-:Y:S01]  /*1580*/  FFMA R41, R73, R42, R36 ;  /* 0x0000002a49297223 */ /* 0x000fe20000000024 */
[----:B------:R-:W-:Y:S01]  /*1590*/  FFMA R44, R60, R33, R45 ;  /* 0x000000213c2c7223 */ /* 0x000fe2000000002d */
[----:B------:R-:W-:Y:S01]  /*15a0*/  FFMA R39, R89, R69, R32 ;  /* 0x0000004559277223 */ /* 0x000fe20000000020 */
[-C--:B------:R-:W-:Y:S01]  /*15b0*/  FMUL R84, R92, R85.reuse ;  /* 0x000000555c547220 */ /* 0x080fe20000400000 */
[----:B------:R-:W-:Y:S01]  /*15c0*/  FMUL R85, R38, R85 ;  /* 0x0000005526557220 */ /* 0x000fe20000400000 */
[----:B------:R-:W-:Y:S01]  /*15d0*/  FFMA R45, R63, R34, R44 ;  /* 0x000000223f2d7223 */ /* 0x000fe2000000002c */
[----:B------:R-:W-:-:S03]  /*15e0*/  FFMA R32, R88, R66, R39 ;  /* 0x0000004258207223 */ /* 0x000fc60000000027 */
[----:B------:R-:W-:Y:S01]  /*15f0*/  FFMA R101, R62, R35, R45 ;  /* 0x000000233e657223 */ /* 0x000fe2000000002d */
[----:B------:R-:W-:Y:S01]  /*1600*/  FFMA R33, R87, R67, R32 ;  /* 0x0000004357217223 */ /* 0x000fe20000000020 */
[----:B------:R-:W-:Y:S01]  /*1610*/  FFMA R32, R70, R43, R41 ;  /* 0x0000002b46207223 */ /* 0x000fe20000000029 */
[----:B------:R-:W2:Y:S01]  /*1620*/  LDC.64 R34, c[0x0][0x3e0] ;  /* 0x0000f800ff227b82 */ /* 0x000ea20000000a00 */
[----:B------:R-:W3:Y:S01]  /*1630*/  LDS.128 R40, [UR4+0xb0] ;  /* 0x0000b004ff287984 */ /* 0x000ee20008000c00 */
[----:B------:R-:W-:Y:S01]  /*1640*/  FFMA R33, R86, R64, R33 ;  /* 0x0000004056217223 */ /* 0x000fe20000000021 */
[----:B0-----:R-:W-:-:S04]  /*1650*/  FFMA R37, R81, R8, RZ ;  /* 0x0000000851257223 */ /* 0x001fc800000000ff */
[----:B------:R-:W-:Y:S02]  /*1660*/  FFMA R8, R78, R9, R37 ;  /* 0x000000094e087223 */ /* 0x000fe40000000025 */
[----:B------:R-:W0:Y:S02]  /*1670*/  LDS.128 R36, [UR4+0x160] ;  /* 0x00016004ff247984 */ /* 0x000e240008000c00 */
[----:B------:R-:W-:Y:S01]  /*1680*/  FFMA R9, R83, R10, R8 ;  /* 0x0000000a53097223 */ /* 0x000fe20000000008 */
[----:B------:R-:W-:-:S03]  /*1690*/  FFMA R10, R84, R65, R33 ;  /* 0x00000041540a7223 */ /* 0x000fc60000000021 */
[----:B------:R-:W-:Y:S01]  /*16a0*/  FFMA R8, R80, R11, R9 ;  /* 0x0000000b50087223 */ /* 0x000fe20000000009 */
[----:B------:R-:W-:Y:S01]  /*16b0*/  FFMA R11, R55, R2, R10 ;  /* 0x00000002370b7223 */ /* 0x000fe2000000000a */
[----:B--2---:R-:W-:-:S04]  /*16c0*/  IMAD.WIDE R34, R0, 0x4, R34 ;  /* 0x0000000400227825 */ /* 0x004fc800078e0222 */
[----:B-1----:R-:W-:Y:S01]  /*16d0*/  FFMA R9, R79, R4, R8 ;  /* 0x000000044f097223 */ /* 0x002fe20000000008 */
[----:B------:R-:W-:-:S03]  /*16e0*/  FFMA R8, R54, R13, R11 ;  /* 0x0000000d36087223 */ /* 0x000fc6000000000b */
[----:B------:R-:W-:Y:S01]  /*16f0*/  FFMA R4, R76, R5, R9 ;  /* 0x000000054c047223 */ /* 0x000fe20000000009 */
[----:B------:R-:W-:-:S03]  /*1700*/  FFMA R9, R53, R12, R8 ;  /* 0x0000000c35097223 */ /* 0x000fc60000000008 */
[----:B------:R-:W-:Y:S01]  /*1710*/  FFMA R5, R77, R6, R4 ;  /* 0x000000064d057223 */ /* 0x000fe20000000004 */
[----:B------:R-:W-:Y:S02]  /*1720*/  FFMA R6, R52, R19, R9 ;  /* 0x0000001334067223 */ /* 0x000fe40000000009 */
[----:B------:R-:W1:Y:S01]  /*1730*/  LDS.128 R8, [UR4+0x170] ;  /* 0x00017004ff087984 */ /* 0x000e620008000c00 */
[----:B------:R-:W-:Y:S01]  /*1740*/  FFMA R4, R74, R7, R5 ;  /* 0x000000074a047223 */ /* 0x000fe20000000005 */
[----:B------:R-:W-:Y:S01]  /*1750*/  FFMA R7, R51, R18, R6 ;  /* 0x0000001233077223 */ /* 0x000fe20000000006 */
[----:B---3--:R-:W-:-:S04]  /*1760*/  FFMA R33, R57, R40, R32 ;  /* 0x0000002839217223 */ /* 0x008fc80000000020 */
[----:B------:R-:W-:Y:S02]  /*1770*/  FFMA R6, R56, R41, R33 ;  /* 0x0000002938067223 */ /* 0x000fe40000000021 */
[----:B------:R-:W2:Y:S02]  /*1780*/  LDC.64 R32, c[0x0][0x3e8] ;  /* 0x0000fa00ff207b82 */ /* 0x000ea40000000a00 */
[----:B------:R-:W-:-:S04]  /*1790*/  FFMA R41, R59, R42, R6 ;  /* 0x0000002a3b297223 */ /* 0x000fc80000000006 */
[----:B------:R-:W-:Y:S01]  /*17a0*/  FFMA R99, R58, R43, R41 ;  /* 0x0000002b3a637223 */ /* 0x000fe20000000029 */
[----:B0-----:R-:W-:Y:S01]  /*17b0*/  FFMA R5, R75, R36, R4 ;  /* 0x000000244b057223 */ /* 0x001fe20000000004 */
[----:B------:R-:W-:-:S04]  /*17c0*/  FFMA R4, R50, R61, R7 ;  /* 0x0000003d32047223 */ /* 0x000fc80000000007 */
[----:B------:R-:W-:Y:S01]  /*17d0*/  FFMA R7, R49, R60, R4 ;  /* 0x0000003c31077223 */ /* 0x000fe20000000004 */
[----:B------:R-:W-:-:S03]  /*17e0*/  FFMA R4, R72, R37, R5 ;  /* 0x0000002548047223 */ /* 0x000fc60000000005 */
[----:B------:R-:W-:Y:S01]  /*17f0*/  FFMA R6, R48, R63, R7 ;  /* 0x0000003f30067223 */ /* 0x000fe20000000007 */
[----:B------:R-:W-:Y:S02]  /*1800*/  FFMA R37, R73, R38, R4 ;  /* 0x0000002649257223 */ /* 0x000fe40000000004 */
[----:B------:R-:W0:Y:S01]  /*1810*/  LDC.64 R4, c[0x0][0x400] ;  /* 0x00010000ff047b82 */ /* 0x000e220000000a00 */
[----:B------:R-:W-:Y:S01]  /*1820*/  FFMA R36, R85, R62, R6 ;  /* 0x0000003e55247223 */ /* 0x000fe20000000006 */
[----:B--2---:R-:W-:-:S04]  /*1830*/  IMAD.WIDE R44, R0, 0x4, R32 ;  /* 0x00000004002c7825 */ /* 0x004fc800078e0220 */
[----:B------:R-:W-:Y:S01]  /*1840*/  FMUL R38, R36, -0.60653066635131835938 ;  /* 0xbf1b459824267820 */ /* 0x000fe20000400000 */
[----:B------:R-:W-:Y:S01]  /*1850*/  FFMA R36, R70, R39, R37 ;  /* 0x0000002746247223 */ /* 0x000fe20000000025 */
[----:B------:R-:W2:Y:S02]  /*1860*/  LDC.64 R6, c[0x0][0x3f0] ;  /* 0x0000fc00ff067b82 */ /* 0x000ea40000000a00 */
[----:B------:R-:W-:Y:S01]  /*1870*/  FMUL R39, R21, R38 ;  /* 0x0000002615277220 */ /* 0x000fe20000400000 */
[----:B-1----:R-:W-:-:S03]  /*1880*/  FFMA R37, R57, R8, R36 ;  /* 0x0000000839257223 */ /* 0x002fc60000000024 */
[----:B------:R-:W-:Y:S01]  /*1890*/  FMUL R39, R39, R82 ;  /* 0x0000005227277220 */ /* 0x000fe20000400000 */
[----:B------:R-:W-:Y:S01]  /*18a0*/  FADD R82, -R82, 1 ;  /* 0x3f80000052527421 */ /* 0x000fe20000000100 */
[----:B------:R-:W-:-:S03]  /*18b0*/  FFMA R8, R56, R9, R37 ;  /* 0x0000000938087223 */ /* 0x000fc60000000025 */
[----:B------:R-:W-:Y:S01]  /*18c0*/  FMUL R9, R39, R82 ;  /* 0x0000005227097220 */ /* 0x000fe20000400000 */
[----:B------:R-:W-:-:S04]  /*18d0*/  FFMA R93, R59, R10, R8 ;  /* 0x0000000a3b5d7223 */ /* 0x000fc80000000008 */
[----:B------:R-:W-:Y:S01]  /*18e0*/  STG.E desc[UR14][R34.64], R9 ;  /* 0x0000000922007986 */ /* 0x000fe2000c10190e */
[----:B0-----:R-:W-:-:S04]  /*18f0*/  IMAD.WIDE R94, R0, 0x4, R4 ;  /* 0x00000004005e7825 */ /* 0x001fc800078e0204 */
[----:B------:R-:W-:Y:S01]  /*1900*/  FFMA R93, R58, R11, R93 ;  /* 0x0000000b3a5d7223 */ /* 0x000fe2000000005d */
[----:B------:R-:W-:Y:S01]  /*1910*/  STG.E desc[UR14][R44.64], R97 ;  /* 0x000000612c007986 */ /* 0x000fe2000c10190e */
[----:B--2---:R-:W-:-:S05]  /*1920*/  IMAD.WIDE R46, R0, 0x4, R6 ;  /* 0x00000004002e7825 */ /* 0x004fca00078e0206 */
[----:B------:R-:W-:Y:S04]  /*1930*/  STG.E desc[UR14][R46.64], R99 ;  /* 0x000000632e007986 */ /* 0x000fe8000c10190e */
        /* <DEDUP_REMOVED lines=9> */
[----:B------:R-:W-:Y:S01]  /*19d0*/  LDS.128 R44, [UR4+0x60] ;  /* 0x00006004ff2c7984 */ /* 0x000fe20008000c00 */
        /* <DEDUP_REMOVED lines=11> */
[C---:B------:R-:W-:Y:S01]  /*1a90*/  FMUL R6, R93.reuse, R6 ;  /* 0x000000065d067220 */ /* 0x040fe20000400000 */
[----:B------:R-:W-:Y:S01]  /*1aa0*/  FMUL R7, R93, R7 ;  /* 0x000000075d077220 */ /* 0x000fe20000400000 */
[----:B---3--:R-:W-:Y:S01]  /*1ab0*/  FFMA R79, R79, R8, R4 ;  /* 0x000000084f4f7223 */ /* 0x008fe20000000004 */
[----:B------:R-:W-:Y:S01]  /*1ac0*/  FFMA R76, R76, R9, R5 ;  /* 0x000000094c4c7223 */ /* 0x000fe20000000005 */
[----:B------:R-:W-:Y:S01]  /*1ad0*/  FFMA R77, R77, R10, R6 ;  /* 0x0000000a4d4d7223 */ /* 0x000fe20000000006 */
[----:B------:R-:W-:Y:S01]  /*1ae0*/  FFMA R74, R74, R11, R7 ;  /* 0x0000000b4a4a7223 */ /* 0x000fe20000000007 */
[----:B----4-:R-:W-:Y:S01]  /*1af0*/  FFMA R5, R91, R32, RZ ;  /* 0x000000205b057223 */ /* 0x010fe200000000ff */
[----:B------:R-:W-:Y:S01]  /*1b00*/  LDS.128 R8, [UR4+0x220] ;  /* 0x00022004ff087984 */ /* 0x000fe20008000c00 */
[C---:B------:R-:W-:Y:S01]  /*1b10*/  FMUL R6, R17.reuse, R34 ;  /* 0x0000002211067220 */ /* 0x040fe20000400000 */
[----:B------:R-:W-:Y:S01]  /*1b20*/  FMUL R32, R17, R32 ;  /* 0x0000002011207220 */ /* 0x000fe20000400000 */
[----:B------:R-:W-:Y:S01]  /*1b30*/  FFMA R4, R90, R33, R5 ;  /* 0x000000215a047223 */ /* 0x000fe20000000005 */
[----:B------:R-:W1:Y:S01]  /*1b40*/  LDS.128 R40, [UR4+0x120] ;  /* 0x00012004ff287984 */ /* 0x000e620008000c00 */
[C---:B------:R-:W-:Y:S01]  /*1b50*/  FFMA R69, R21.reuse, R69, R6 ;  /* 0x0000004515457223 */ /* 0x040fe20000000006 */
[----:B------:R-:W-:Y:S01]  /*1b60*/  FFMA R71, R21, R71, R32 ;  /* 0x0000004715477223 */ /* 0x000fe20000000020 */
[----:B------:R-:W-:Y:S01]  /*1b70*/  FFMA R5, R89, R34, R4 ;  /* 0x0000002259057223 */ /* 0x000fe20000000004 */
[C---:B------:R-:W-:Y:S01]  /*1b80*/  FMUL R4, R17.reuse, R35 ;  /* 0x0000002311047220 */ /* 0x040fe20000400000 */
[----:B------:R-:W-:-:S03]  /*1b90*/  FMUL R33, R17, R33 ;  /* 0x0000002111217220 */ /* 0x000fc60000400000 */
[C---:B------:R-:W-:Y:S01]  /*1ba0*/  FFMA R66, R21.reuse, R66, R4 ;  /* 0x0000004215427223 */ /* 0x040fe20000000004 */
[----:B------:R-:W-:Y:S01]  /*1bb0*/  FFMA R4, R88, R35, R5 ;  /* 0x0000002358047223 */ /* 0x000fe20000000005 */
[----:B------:R-:W-:-:S03]  /*1bc0*/  FFMA R68, R21, R68, R33 ;  /* 0x0000004415447223 */ /* 0x000fc60000000021 */
[-C--:B0-----:R-:W-:Y:S01]  /*1bd0*/  FFMA R5, R87, R36.reuse, R4 ;  /* 0x0000002457057223 */ /* 0x081fe20000000004 */
[C---:B------:R-:W-:Y:S01]  /*1be0*/  FMUL R6, R17.reuse, R36 ;  /* 0x0000002411067220 */ /* 0x040fe20000400000 */
[CC--:B------:R-:W-:Y:S01]  /*1bf0*/  FMUL R4, R17.reuse, R37.reuse ;  /* 0x0000002511047220 */ /* 0x0c0fe20000400000 */
[----:B------:R-:W-:Y:S01]  /*1c00*/  FMUL R32, R17, R38 ;  /* 0x0000002611207220 */ /* 0x000fe20000400000 */
[----:B------:R-:W-:Y:S01]  /*1c10*/  FFMA R37, R86, R37, R5 ;  /* 0x0000002556257223 */ /* 0x000fe20000000005 */
[C---:B------:R-:W-:Y:S01]  /*1c20*/  FFMA R67, R21.reuse, R67, R6 ;  /* 0x0000004315437223 */ /* 0x040fe20000000006 */
[C---:B------:R-:W-:Y:S01]  /*1c30*/  FFMA R64, R21.reuse, R64, R4 ;  /* 0x0000004015407223 */ /* 0x040fe20000000004 */
[----:B------:R-:W-:Y:S01]  /*1c40*/  FFMA R65, R21, R65, R32 ;  /* 0x0000004115417223 */ /* 0x000fe20000000020 */
[----:B------:R-:W0:Y:S01]  /*1c50*/  LDS.128 R4, [UR4+0x230] ;  /* 0x00023004ff047984 */ /* 0x000e220008000c00 */
[----:B------:R-:W-:-:S03]  /*1c60*/  FFMA R38, R84, R38, R37 ;  /* 0x0000002654267223 */ /* 0x000fc60000000025 */
[----:B------:R-:W2:Y:S01]  /*1c70*/  LDS.128 R32, [UR4+0x130] ;  /* 0x00013004ff207984 */ /* 0x000ea20008000c00 */
[----:B------:R-:W-:Y:S01]  /*1c80*/  FFMA R37, R55, R39, R38 ;  /* 0x0000002737257223 */ /* 0x000fe20000000026 */
[C---:B-1----:R-:W-:Y:S01]  /*1c90*/  FMUL R40, R93.reuse, R40 ;  /* 0x000000285d287220 */ /* 0x042fe20000400000 */
[C---:B------:R-:W-:Y:S01]  /*1ca0*/  FMUL R41, R93.reuse, R41 ;  /* 0x000000295d297220 */ /* 0x040fe20000400000 */
[C---:B------:R-:W-:Y:S01]  /*1cb0*/  FMUL R42, R93.reuse, R42 ;  /* 0x0000002a5d2a7220 */ /* 0x040fe20000400000 */
[----:B------:R-:W-:Y:S01]  /*1cc0*/  FFMA R36, R54, R8, R37 ;  /* 0x0000000836247223 */ /* 0x000fe20000000025 */
[----:B------:R-:W-:Y:S01]  /*1cd0*/  FMUL R43, R93, R43 ;  /* 0x0000002b5d2b7220 */ /* 0x000fe20000400000 */
[----:B------:R-:W-:Y:S01]  /*1ce0*/  FFMA R75, R75, R44, R40 ;  /* 0x0000002c4b4b7223 */ /* 0x000fe20000000028 */
[----:B------:R-:W-:Y:S01]  /*1cf0*/  FFMA R72, R72, R45, R41 ;  /* 0x0000002d48487223 */ /* 0x000fe20000000029 */
[-C--:B------:R-:W-:Y:S01]  /*1d00*/  FFMA R37, R53, R9.reuse, R36 ;  /* 0x0000000935257223 */ /* 0x080fe20000000024 */
[C---:B------:R-:W-:Y:S01]  /*1d10*/  FMUL R36, R17.reuse, R8 ;  /* 0x0000000811247220 */ /* 0x040fe20000400000 */
[----:B------:R-:W-:Y:S01]  /*1d20*/  FMUL R9, R17, R9 ;  /* 0x0000000911097220 */ /* 0x000fe20000400000 */
[----:B------:R-:W-:Y:S01]  /*1d30*/  FFMA R73, R73, R46, R42 ;  /* 0x0000002e49497223 */ /* 0x000fe2000000002a */
[----:B------:R-:W-:Y:S01]  /*1d40*/  FFMA R8, R52, R10, R37 ;  /* 0x0000000a34087223 */ /* 0x000fe20000000025 */
[----:B------:R-:W-:Y:S01]  /*1d50*/  FFMA R70, R70, R47, R43 ;  /* 0x0000002f46467223 */ /* 0x000fe2000000002b */
[----:B------:R-:W-:Y:S01]  /*1d60*/  FFMA R12, R21, R12, R9 ;  /* 0x0000000c150c7223 */ /* 0x000fe20000000009 */
[----:B------:R-:W1:Y:S01]  /*1d70*/  LDS.128 R40, [UR4+0x70] ;  /* 0x00007004ff287984 */ /* 0x000e620008000c00 */
[----:B------:R-:W-:Y:S01]  /*1d80*/  FFMA R37, R51, R11, R8 ;  /* 0x0000000b33257223 */ /* 0x000fe20000000008 */
[----:B------:R-:W-:Y:S01]  /*1d90*/  FFMA R13, R21, R13, R36 ;  /* 0x0000000d150d7223 */ /* 0x000fe20000000024 */
[----:B------:R-:W3:Y:S01]  /*1da0*/  LDC.64 R8, c[0x0][0x3f8] ;  /* 0x0000fe00ff087b82 */ /* 0x000ee20000000a00 */
[C---:B------:R-:W-:Y:S01]  /*1db0*/  FMUL R36, R17.reuse, R10 ;  /* 0x0000000a11247220 */ /* 0x040fe20000400000 */
[C---:B------:R-:W-:Y:S01]  /*1dc0*/  FMUL R11, R17.reuse, R11 ;  /* 0x0000000b110b7220 */ /* 0x040fe20000400000 */
[----:B------:R-:W-:Y:S01]  /*1dd0*/  FMUL R38, R17, R39 ;  /* 0x0000002711267220 */ /* 0x000fe20000400000 */
[----:B------:R-:W-:Y:S01]  /*1de0*/  MOV R44, R54 ;  /* 0x00000036002c7202 */ /* 0x000fe20000000f00 */
[C---:B------:R-:W-:Y:S01]  /*1df0*/  FFMA R19, R21.reuse, R19, R36 ;  /* 0x0000001315137223 */ /* 0x040fe20000000024 */
[C---:B------:R-:W-:Y:S01]  /*1e00*/  FFMA R18, R21.reuse, R18, R11 ;  /* 0x0000001215127223 */ /* 0x040fe2000000000b */
[----:B------:R-:W-:Y:S01]  /*1e10*/  FFMA R2, R21, R2, R38 ;  /* 0x0000000215027223 */ /* 0x000fe20000000026 */
[----:B------:R-:W-:-:S02]  /*1e20*/  MOV R45, R53 ;  /* 0x00000035002d7202 */ /* 0x000fc40000000f00 */
[----:B------:R-:W-:Y:S02]  /*1e30*/  MOV R46, R52 ;  /* 0x00000034002e7202 */ /* 0x000fe40000000f00 */
[----:B------:R-:W-:Y:S02]  /*1e40*/  MOV R47, R51 ;  /* 0x00000033002f7202 */ /* 0x000fe40000000f00 */
[----:B------:R-:W-:Y:S02]  /*1e50*/  MOV R36, R50 ;  /* 0x0000003200247202 */ /* 0x000fe40000000f00 */
[----:B------:R-:W-:Y:S01]  /*1e60*/  MOV R38, R48 ;  /* 0x0000003000267202 */ /* 0x000fe20000000f00 */
[-C--:B0-----:R-:W-:Y:S01]  /*1e70*/  FFMA R10, R50, R4.reuse, R37 ;  /* 0x00000004320a7223 */ /* 0x081fe20000000025 */
[----:B------:R-:W-:Y:S01]  /*1e80*/  FMUL R4, R17, R4 ;  /* 0x0000000411047220 */ /* 0x000fe20000400000 */
[----:B------:R-:W-:Y:S02]  /*1e90*/  MOV R37, R49 ;  /* 0x0000003100257202 */ /* 0x000fe40000000f00 */
[----:B------:R-:W-:Y:S01]  /*1ea0*/  FFMA R11, R49, R5, R10 ;  /* 0x00000005310b7223 */ /* 0x000fe2000000000a */
[-C--:B------:R-:W-:Y:S01]  /*1eb0*/  FMUL R10, R17, R6.reuse ;  /* 0x00000006110a7220 */ /* 0x080fe20000400000 */
[----:B------:R-:W-:Y:S01]  /*1ec0*/  FFMA R61, R21, R61, R4 ;  /* 0x0000003d153d7223 */ /* 0x000fe20000000004 */
[C---:B------:R-:W-:Y:S01]  /*1ed0*/  FMUL R4, R17.reuse, R5 ;  /* 0x0000000511047220 */ /* 0x040fe20000400000 */
[----:B------:R-:W-:Y:S01]  /*1ee0*/  FFMA R6, R48, R6, R11 ;  /* 0x0000000630067223 */ /* 0x000fe2000000000b */
[----:B------:R-:W-:Y:S01]  /*1ef0*/  FMUL R17, R17, R7 ;  /* 0x0000000711117220 */ /* 0x000fe20000400000 */
[----:B---3--:R-:W-:-:S04]  /*1f00*/  IMAD.WIDE R8, R0, 0x4, R8 ;  /* 0x0000000400087825 */ /* 0x008fc800078e0208 */
[----:B--2---:R-:W-:Y:S01]  /*1f10*/  FMUL R32, R93, R32 ;  /* 0x000000205d207220 */ /* 0x004fe20000400000 */
[----:B------:R-:W-:Y:S01]  /*1f20*/  FFMA R7, R85, R7, R6 ;  /* 0x0000000755077223 */ /* 0x000fe20000000006 */
[C---:B------:R-:W-:Y:S01]  /*1f30*/  FMUL R33, R93.reuse, R33 ;  /* 0x000000215d217220 */ /* 0x040fe20000400000 */
[C---:B------:R-:W-:Y:S01]  /*1f40*/  FMUL R34, R93.reuse, R34 ;  /* 0x000000225d227220 */ /* 0x040fe20000400000 */
[----:B------:R-:W-:Y:S01]  /*1f50*/  FMUL R35, R93, R35 ;  /* 0x000000235d237220 */ /* 0x000fe20000400000 */
[----:B------:R-:W-:Y:S01]  /*1f60*/  IADD3 R5, PT, PT, RZ, -UR16, RZ ;  /* 0x80000010ff057c10 */ /* 0x000fe2000fffe0ff */
[----:B------:R2:W-:Y:S01]  /*1f70*/  STG.E desc[UR14][R8.64], R7 ;  /* 0x0000000708007986 */ /* 0x0005e2000c10190e */
[C---:B------:R-:W-:Y:S01]  /*1f80*/  FFMA R60, R21.reuse, R60, R4 ;  /* 0x0000003c153c7223 */ /* 0x040fe20000000004 */
[----:B------:R-:W-:Y:S01]  /*1f90*/  FFMA R63, R21, R63, R10 ;  /* 0x0000003f153f7223 */ /* 0x000fe2000000000a */
[----:B-1----:R-:W-:Y:S01]  /*1fa0*/  FFMA R95, R57, R40, R32 ;  /* 0x00000028395f7223 */ /* 0x002fe20000000020 */
        /* <DEDUP_REMOVED lines=13> */
[----:B------:R-:W-:Y:S01]  /*2080*/  MOV R39, R85 ;  /* 0x0000005500277202 */ /* 0x000fe20000000f00 */
[----:B--2---:R-:W-:Y:S06]  /*2090*/  @P0 BRA `(.L_x_195) ;  /* 0xffffffe400300947 */ /* 0x004fec000383ffff */
.L_x_188:
        /* <DEDUP_REMOVED lines=22> */
        .weak           $__internal_14_$__cuda_sm20_rcp_rn_f32_slowpath
        .type           $__internal_14_$__cuda_sm20_rcp_rn_f32_slowpath,@function
        .size           $__internal_14_$__cuda_sm20_rcp_rn_f32_slowpath,(.L_x_572 - $__internal_14_$__cuda_sm20_rcp_rn_f32_slowpath)
$__internal_14_$__cuda_sm20_rcp_rn_f32_slowpath:
        /* <DEDUP_REMOVED lines=15> */
.L_x_197:
        /* <DEDUP_REMOVED lines=33> */
.L_x_199:
[----:B------:R0:W1:Y:S02]  /*2500*/  MUFU.RCP R57, R21 ;  /* 0x0000001500397308 */ /* 0x0000640000001000 */
.L_x_198:
[----:B------:R-:W-:Y:S05]  /*2510*/  BSYNC.RECONVERGENT B1 ;  /* 0x0000000000017941 */ /* 0x000fea0003800200 */
.L_x_196:
[----:B-1----:R-:W-:Y:S01]  /*2520*/  MOV R85, R57 ;  /* 0x0000003900557202 */ /* 0x002fe20000000f00 */
[----:B------:R-:W-:Y:S01]  /*2530*/  HFMA2 R57, -RZ, RZ, 0, 0 ;  /* 0x00000000ff397431 */ /* 0x000fe200000001ff */
[----:B------:R-:W-:-:S04]  /*2540*/  MOV R56, R89 ;  /* 0x0000005900387202 */ /* 0x000fc80000000f00 */
[----:B0-----:R-:W-:Y:S05]  /*2550*/  RET.REL.NODEC R56 `(_Z34rwkv7_state_clampw_backward_kernelIfLi16ELi16EEviiPT_S1_S1_S1_S1_S1_S1_PfS2_S2_S1_S1_S1_S1_S1_S1_) ;  /* 0xffffffd838a87950 */ /* 0x001fea0003c3ffff */
.L_x_200:
        /* <DEDUP_REMOVED lines=10> */
.L_x_572:


//--------------------- .text._Z34rwkv7_state_clampw_backward_kernelIfLi8ELi16EEviiPT_S1_S1_S1_S1_S1_S1_PfS2_S2_S1_S1_S1_S1_S1_S1_ --------------------------
	.section	.text._Z34rwkv7_state_clampw_backward_kernelIfLi8ELi16EEviiPT_S1_S1_S1_S1_S1_S1_PfS2_S2_S1_S1_S1_S1_S1_S1_,"ax",@progbits
	.align	128
        .global         _Z34rwkv7_state_clampw_backward_kernelIfLi8ELi16EEviiPT_S1_S1_S1_S1_S1_S1_PfS2_S2_S1_S1_S1_S1_S1_S1_
        .type           _Z34rwkv7_state_clampw_backward_kernelIfLi8ELi16EEviiPT_S1_S1_S1_S1_S1_S1_PfS2_S2_S1_S1_S1_S1_S1_S1_,@function
        .size           _Z34rwkv7_state_clampw_backward_kernelIfLi8ELi16EEviiPT_S1_S1_S1_S1_S1_S1_PfS2_S2_S1_S1_S1_S1_S1_S1_,(.L_x_573 - _Z34rwkv7_state_clampw_backward_kernelIfLi8ELi16EEviiPT_S1_S1_S1_S1_S1_S1_PfS2_S2_S1_S1_S1_S1_S1_S1_)
        .other          _Z34rwkv7_state_clampw_backward_kernelIfLi8ELi16EEviiPT_S1_S1_S1_S1_S1_S1_PfS2_S2_S1_S1_S1_S1_S1_S1_,@"STO_CUDA_ENTRY STV_DEFAULT"
_Z34rwkv7_state_clampw_backward_kernelIfLi8ELi16EEviiPT_S1_S1_S1_S1_S1_S1_PfS2_S2_S1_S1_S1_S1_S1_S1_:
.text._Z34rwkv7_state_clampw_backward_kernelIfLi8ELi16EEviiPT_S1_S1_S1_S1_S1_S1_PfS2_S2_S1_S1_S1_S1_S1_S1_:
        /* <DEDUP_REMOVED lines=70> */
.L_x_208:
[----:B------:R-:W2:Y:S02]  /*0460*/  LDC.64 R2, c[0x0][0x390] ;  /* 0x0000e400ff027b82 */ /* 0x000ea40000000a00 */
[----:B--2---:R-:W-:-:S06]  /*0470*/  IMAD.WIDE R4, R0, 0x4, R2 ;  /* 0x0000000400047825 */ /* 0x004fcc00078e0202 */
[----:B------:R-:W2:Y:S01]  /*0480*/  LDC.64 R2, c[0x0][0x388] ;  /* 0x0000e200ff027b82 */ /* 0x000ea20000000a00 */
[----:B------:R-:W3:Y:S01]  /*0490*/  LDG.E.CONSTANT R4, desc[UR14][R4.64] ;  /* 0x0000000e04047981 */ /* 0x000ee2000c1e9900 */
[----:B--2---:R-:W-:-:S05]  /*04a0*/  IMAD.WIDE R2, R0, 0x4, R2 ;  /* 0x0000000400027825 */ /* 0x004fca00078e0202 */
[----:B------:R-:W2:Y:S01]  /*04b0*/  LDG.E.CONSTANT R58, desc[UR14][R2.64] ;  /* 0x0000000e023a7981 */ /* 0x000ea2000c1e9900 */
[----:B------:R-:W-:Y:S01]  /*04c0*/  BSSY.RECONVERGENT B0, `(.L_x_202) ;  /* 0x0000016000007945 */ /* 0x000fe20003800200 */
[----:B------:R-:W-:Y:S01]  /*04d0*/  BAR.SYNC.DEFER_BLOCKING 0x0 ;  /* 0x0000000000007b1d */ /* 0x000fe20000010000 */
[----:B---3--:R-:W-:-:S05]  /*04e0*/  FMUL R6, R4, -1.4426950216293334961 ;  /* 0xbfb8aa3b04067820 */ /* 0x008fca0000400000 */
[----:B------:R-:W-:-:S13]  /*04f0*/  FSETP.GEU.AND P0, PT, R6, -126, PT ;  /* 0xc2fc00000600780b */ /* 0x000fda0003f0e000 */
[----:B------:R-:W-:-:S04]  /*0500*/  @!P0 FMUL R6, R6, 0.5 ;  /* 0x3f00000006068820 */ /* 0x000fc80000400000 */
[----:B------:R-:W3:Y:S01]  /*0510*/  MUFU.EX2 R7, R6 ;  /* 0x0000000600077308 */ /* 0x000ee20000000800 */
[----:B--2---:R2:W-:Y:S01]  /*0520*/  STS [R35], R58 ;  /* 0x0000003a23007388 */ /* 0x0045e20000000800 */
[----:B---3--:R-:W-:-:S04]  /*0530*/  @!P0 FMUL R7, R7, R7 ;  /* 0x0000000707078220 */ /* 0x008fc80000400000 */
[----:B------:R-:W-:-:S05]  /*0540*/  FADD R7, R7, 1 ;  /* 0x3f80000007077421 */ /* 0x000fca0000000000 */
[----:B------:R-:W-:-:S04]  /*0550*/  IADD3 R4, PT, PT, R7, 0x1800000, RZ ;  /* 0x0180000007047810 */ /* 0x000fc80007ffe0ff */
[----:B------:R-:W-:-:S04]  /*0560*/  LOP3.LUT R4, R4, 0x7f800000, RZ, 0xc0, !PT ;  /* 0x7f80000004047812 */ /* 0x000fc800078ec0ff */
[----:B------:R-:W-:-:S13]  /*0570*/  ISETP.GT.U32.AND P0, PT, R4, 0x1ffffff, PT ;  /* 0x01ffffff0400780c */ /* 0x000fda0003f04070 */
[----:B--2---:R-:W-:Y:S05]  /*0580*/  @P0 BRA `(.L_x_203) ;  /* 0x0000000000140947 */ /* 0x004fea0003800000 */
[----:B------:R-:W-:Y:S02]  /*0590*/  MOV R3, R7 ;  /* 0x0000000700037202 */ /* 0x000fe40000000f00 */
[----:B------:R-:W-:-:S07]  /*05a0*/  MOV R10, 0x5c0 ;  /* 0x000005c0000a7802 */ /* 0x000fce0000000f00 */
[----:B01----:R-:W-:Y:S05]  /*05b0*/  CALL.REL.NOINC `($__internal_15_$__cuda_sm20_rcp_rn_f32_slowpath) ;  /* 0x0000001000587944 */ /* 0x003fea0003c00000 */
[----:B------:R-:W-:Y:S01]  /*05c0*/  MOV R54, R55 ;  /* 0x0000003700367202 */ /* 0x000fe20000000f00 */
[----:B------:R-:W-:Y:S06]  /*05d0*/  BRA `(.L_x_204) ;  /* 0x0000000000107947 */ /* 0x000fec0003800000 */
.L_x_203:
[----:B------:R-:W2:Y:S02]  /*05e0*/  MUFU.RCP R54, R7 ;  /* 0x0000000700367308 */ /* 0x000ea40000001000 */
[----:B--2---:R-:W-:-:S04]  /*05f0*/  FFMA R2, R7, R54, -1 ;  /* 0xbf80000007027423 */ /* 0x004fc80000000036 */
[----:B------:R-:W-:-:S04]  /*0600*/  FADD.FTZ R3, -R2, -RZ ;  /* 0x800000ff02037221 */ /* 0x000fc80000010100 */
[----:B------:R-:W-:-:S07]  /*0610*/  FFMA R54, R54, R3, R54 ;  /* 0x0000000336367223 */ /* 0x000fce0000000036 */
.L_x_204:
[----:B01----:R-:W-:Y:S05]  /*0620*/  BSYNC.RECONVERGENT B0 ;  /* 0x0000000000007941 */ /* 0x003fea0003800200 */
.L_x_202:
[----:B------:R-:W0:Y:S08]  /*0630*/  LDC.64 R24, c[0x0][0x398] ;  /* 0x0000e600ff187b82 */ /* 0x000e300000000a00 */
[----:B------:R-:W1:Y:S08]  /*0640*/  LDC.64 R10, c[0x0][0x3a0] ;  /* 0x0000e800ff0a7b82 */ /* 0x000e700000000a00 */
[----:B------:R-:W2:Y:S08]  /*0650*/  LDC.64 R2, c[0x0][0x3a8] ;  /* 0x0000ea00ff027b82 */ /* 0x000eb00000000a00 */
[----:B------:R-:W3:Y:S01]  /*0660*/  LDC.64 R8, c[0x0][0x3b0] ;  /* 0x0000ec00ff087b82 */ /* 0x000ee20000000a00 */
[----:B0-----:R-:W-:-:S05]  /*0670*/  IMAD.WIDE R24, R0, 0x4, R24 ;  /* 0x0000000400187825 */ /* 0x001fca00078e0218 */
[----:B------:R-:W4:Y:S02]  /*0680*/  LDG.E.CONSTANT R59, desc[UR14][R24.64] ;  /* 0x0000000e183b7981 */ /* 0x000f24000c1e9900 */
[----:B------:R-:W0:Y:S01]  /*0690*/  LDC.64 R6, c[0x0][0x3b8] ;  /* 0x0000ee00ff067b82 */ /* 0x000e220000000a00 */
[----:B-1----:R-:W-:-:S05]  /*06a0*/  IMAD.WIDE R10, R0, 0x4, R10 ;  /* 0x00000004000a7825 */ /* 0x002fca00078e020a */
[----:B------:R-:W5:Y:S02]  /*06b0*/  LDG.E.CONSTANT R26, desc[UR14][R10.64] ;  /* 0x0000000e0a1a7981 */ /* 0x000f64000c1e9900 */
[----:B------:R-:W1:Y:S01]  /*06c0*/  LDC.64 R4, c[0x0][0x3c8] ;  /* 0x0000f200ff047b82 */ /* 0x000e620000000a00 */
[----:B--2---:R-:W-:-:S06]  /*06d0*/  IMAD.WIDE R2, R0, 0x4, R2 ;  /* 0x0000000400027825 */ /* 0x004fcc00078e0202 */
[----:B------:R2:W5:Y:S01]  /*06e0*/  LDG.E.CONSTANT R2, desc[UR14][R2.64] ;  /* 0x0000000e02027981 */ /* 0x000562000c1e9900 */
[----:B---3--:R-:W-:-:S05]  /*06f0*/  IMAD.WIDE R8, R0, 0x4, R8 ;  /* 0x0000000400087825 */ /* 0x008fca00078e0208 */
[----:B------:R3:W5:Y:S01]  /*0700*/  LDG.E.CONSTANT R57, desc[UR14][R8.64] ;  /* 0x0000000e08397981 */ /* 0x000762000c1e9900 */
[----:B0-----:R-:W-:-:S05]  /*0710*/  IMAD.WIDE R6, R0, 0x4, R6 ;  /* 0x0000000400067825 */ /* 0x001fca00078e0206 */
[----:B------:R-:W5:Y:S01]  /*0720*/  LDG.E.CONSTANT R56, desc[UR14][R6.64] ;  /* 0x0000000e06387981 */ /* 0x000f62000c1e9900 */
[----:B-1----:R-:W-:Y:S01]  /*0730*/  IMAD.WIDE R4, R0, 0x4, R4 ;  /* 0x0000000400047825 */ /* 0x002fe200078e0204 */
[----:B------:R-:W-:Y:S01]  /*0740*/  ULOP3.LUT UP0, URZ, UR17, 0xf, URZ, 0xc0, !UPT ;  /* 0x0000000f11ff7892 */ /* 0x000fe2000f80c0ff */
[----:B--2---:R-:W-:Y:S01]  /*0750*/  MOV R3, UR16 ;  /* 0x0000001000037c02 */ /* 0x004fe20008000f00 */
[----:B---3--:R-:W0:Y:S02]  /*0760*/  LDC.64 R8, c[0x0][0x3d8] ;  /* 0x0000f600ff087b82 */ /* 0x008e240000000a00 */
[----:B------:R1:W2:Y:S02]  /*0770*/  LDG.E.CONSTANT R60, desc[UR14][R4.64] ;  /* 0x0000000e043c7981 */ /* 0x0002a4000c1e9900 */
[----:B------:R-:W-:-:S05]  /*0780*/  PLOP3.LUT P1, PT, PT, PT, UP0, 0x80, 0x8 ;  /* 0x000000000008781c */ /* 0x000fca0003f2f008 */
[----:B------:R-:W-:Y:S01]  /*0790*/  @!UP0 UIADD3 UR4, UPT, UPT, UR19, -0x4, URZ ;  /* 0xfffffffc13048890 */ /* 0x000fe2000fffe0ff */
[----:B------:R-:W3:Y:S03]  /*07a0*/  @!UP0 LDCU.64 UR8, c[0x0][0x3c0] ;  /* 0x00007800ff0887ac */ /* 0x000ee60008000a00 */
[----:B------:R-:W-:Y:S02]  /*07b0*/  @!UP0 ULOP3.LUT UR4, UR4, 0x7fffffc0, URZ, 0xc0, !UPT ;  /* 0x7fffffc004048892 */ /* 0x000fe4000f8ec0ff */
[----:B------:R-:W-:Y:S02]  /*07c0*/  @!UP0 USHF.R.S32.HI UR5, URZ, 0x1f, UR12 ;  /* 0x0000001fff058899 */ /* 0x000fe4000801140c */
[----:B------:R-:W-:Y:S01]  /*07d0*/  @!P1 MOV R11, RZ ;  /* 0x000000ff000b9202 */ /* 0x000fe20000000f00 */
[----:B------:R-:W-:Y:S01]  /*07e0*/  @!UP0 UIMAD UR6, UR20, UR12, URZ ;  /* 0x0000000c140682a4 */ /* 0x000fe2000f8e02ff */
[----:B------:R-:W-:-:S03]  /*07f0*/  @!P1 IADD3 R10, PT, PT, R37, UR4, RZ ;  /* 0x00000004250a9c10 */ /* 0x000fc6000fffe0ff */
[----:B------:R-:W-:Y:S02]  /*0800*/  @!UP0 UIMAD UR5, UR16, UR5, UR6 ;  /* 0x00000005100582a4 */ /* 0x000fe4000f8e0206 */
[----:B-1----:R-:W-:-:S05]  /*0810*/  @!P1 IMAD.WIDE.U32 R4, R3, UR12, R10 ;  /* 0x0000000c03049c25 */ /* 0x002fca000f8e000a */
[----:B------:R-:W-:Y:S02]  /*0820*/  @!P1 IADD3 R3, PT, PT, R5, UR5, RZ ;  /* 0x0000000505039c10 */ /* 0x000fe4000fffe0ff */
[----:B---3--:R-:W-:-:S04]  /*0830*/  @!P1 LEA R6, P0, R4, UR8, 0x2 ;  /* 0x0000000804069c11 */ /* 0x008fc8000f8010ff */
[----:B------:R-:W-:-:S05]  /*0840*/  @!P1 LEA.HI.X R7, R4, UR9, R3, 0x2, P0 ;  /* 0x0000000904079c11 */ /* 0x000fca00080f1403 */
[----:B------:R-:W3:Y:S04]  /*0850*/  @!P1 LDG.E.128.CONSTANT R16, desc[UR14][R6.64] ;  /* 0x0000000e06109981 */ /* 0x000ee8000c1e9d00 */
[----:B------:R1:W3:Y:S01]  /*0860*/  @!P1 LDG.E.128.CONSTANT R20, desc[UR14][R6.64+0x10] ;  /* 0x0000100e06149981 */ /* 0x0002e2000c1e9d00 */
[----:B------:R-:W-:-:S04]  /*0870*/  FMUL R3, R54, -0.60653066635131835938 ;  /* 0xbf1b459836037820 */ /* 0x000fc80000400000 */
[----:B------:R-:W-:-:S05]  /*0880*/  FMUL R4, R3, 1.4426950216293334961 ;  /* 0x3fb8aa3b03047820 */ /* 0x000fca0000400000 */
[----:B------:R-:W-:-:S13]  /*0890*/  FSETP.GEU.AND P0, PT, R4, -126, PT ;  /* 0xc2fc00000400780b */ /* 0x000fda0003f0e000 */
[----:B------:R-:W-:-:S04]  /*08a0*/  @!P0 FMUL R4, R4, 0.5 ;  /* 0x3f00000004048820 */ /* 0x000fc80000400000 */
[----:B------:R-:W0:Y:S01]  /*08b0*/  MUFU.EX2 R3, R4 ;  /* 0x0000000400037308 */ /* 0x000e220000000800 */
[----:B------:R-:W1:Y:S01]  /*08c0*/  S2UR UR5, SR_CgaCtaId ;  /* 0x00000000000579c3 */ /* 0x000e620000008800 */
[----:B0-----:R-:W-:-:S05]  /*08d0*/  @!P0 FMUL R3, R3, R3 ;  /* 0x0000000303038220 */ /* 0x001fca0000400000 */
[----:B------:R-:W-:Y:S01]  /*08e0*/  STS [R36], R3 ;  /* 0x0000000324007388 */ /* 0x000fe20000000800 */
[----:B------:R-:W-:Y:S02]  /*08f0*/  UMOV UR4, 0x400 ;  /* 0x0000040000047882 */ /* 0x000fe40000000000 */
[----:B-1----:R-:W-:Y:S01]  /*0900*/  ULEA UR4, UR5, UR4, 0x18 ;  /* 0x0000000405047291 */ /* 0x002fe2000f8ec0ff */
[----:B------:R-:W-:Y:S01]  /*0910*/  IMAD.WIDE R8, R0, 0x4, R8 ;  /* 0x0000000400087825 */ /* 0x000fe200078e0208 */
[----:B------:R-:W-:Y:S01]  /*0920*/  BSSY.RECONVERGENT B0, `(.L_x_205) ;  /* 0x000001e000007945 */ /* 0x000fe20003800200 */
[----:B----4-:R-:W-:Y:S04]  /*0930*/  STS [R34], R59 ;  /* 0x0000003b22007388 */ /* 0x010fe80000000800 */
[----:B-----5:R-:W-:Y:S04]  /*0940*/  STS [R13], R26 ;  /* 0x0000001a0d007388 */ /* 0x020fe80000000800 */
[----:B------:R-:W-:Y:S04]  /*0950*/  STS [R15], R2 ;  /* 0x000000020f007388 */ /* 0x000fe80000000800 */
[----:B------:R-:W-:Y:S04]  /*0960*/  STS [R14], R57 ;  /* 0x000000390e007388 */ /* 0x000fe80000000800 */
[----:B------:R-:W-:Y:S04]  /*0970*/  STS [R32], R56 ;  /* 0x0000003820007388 */ /* 0x000fe80000000800 */
[----:B--2---:R-:W-:Y:S01]  /*0980*/  STS [R33], R60 ;  /* 0x0000003c21007388 */ /* 0x004fe20000000800 */
[----:B------:R-:W-:Y:S06]  /*0990*/  BAR.SYNC.DEFER_BLOCKING 0x0 ;  /* 0x0000000000007b1d */ /* 0x000fec0000010000 */
[----:B------:R-:W3:Y:S04]  /*09a0*/  LDS.128 R4, [UR4+0xc0] ;  /* 0x0000c004ff047984 */ /* 0x000ee80008000c00 */
[----:B------:R-:W0:Y:S01]  /*09b0*/  LDS.128 R28, [UR4+0xd0] ;  /* 0x0000d004ff1c7984 */ /* 0x000e220008000c00 */
[----:B---3--:R-:W-:-:S04]  /*09c0*/  FFMA R10, R4, R16, RZ ;  /* 0x00000010040a7223 */ /* 0x008fc800000000ff */
[----:B------:R-:W-:-:S04]  /*09d0*/  FFMA R11, R17, R5, R10 ;  /* 0x00000005110b7223 */ /* 0x000fc8000000000a */
[----:B------:R-:W-:-:S04]  /*09e0*/  FFMA R10, R18, R6, R11 ;  /* 0x00000006120a7223 */ /* 0x000fc8000000000b */
[----:B------:R-:W-:-:S04]  /*09f0*/  FFMA R11, R19, R7, R10 ;  /* 0x00000007130b7223 */ /* 0x000fc8000000000a */
[----:B0-----:R-:W-:-:S04]  /*0a00*/  FFMA R10, R28, R20, R11 ;  /* 0x000000141c0a7223 */ /* 0x001fc8000000000b */
[----:B------:R-:W-:-:S04]  /*0a10*/  FFMA R11, R21, R29, R10 ;  /* 0x0000001d150b7223 */ /* 0x000fc8000000000a */
[----:B------:R-:W-:-:S04]  /*0a20*/  FFMA R10, R22, R30, R11 ;  /* 0x0000001e160a7223 */ /* 0x000fc8000000000b */
[----:B------:R-:W-:Y:S01]  /*0a30*/  FFMA R11, R23, R31, R10 ;  /* 0x0000001f170b7223 */ /* 0x000fe2000000000a */
[----:B------:R-:W-:-:S04]  /*0a40*/  IADD3 R10, PT, PT, R3, 0x1800000, RZ ;  /* 0x01800000030a7810 */ /* 0x000fc80007ffe0ff */
[----:B------:R0:W-:Y:S01]  /*0a50*/  STG.E desc[UR14][R8.64], R11 ;  /* 0x0000000b08007986 */ /* 0x0001e2000c10190e */
[----:B------:R-:W-:-:S04]  /*0a60*/  LOP3.LUT R10, R10, 0x7f800000, RZ, 0xc0, !PT ;  /* 0x7f8000000a0a7812 */ /* 0x000fc800078ec0ff */
[----:B------:R-:W-:-:S13]  /*0a70*/  ISETP.GT.U32.AND P0, PT, R10, 0x1ffffff, PT ;  /* 0x01ffffff0a00780c */ /* 0x000fda0003f04070 */
[----:B0-----:R-:W-:Y:S05]  /*0a80*/  @P0 BRA `(.L_x_206) ;  /* 0x00000000000c0947 */ /* 0x001fea0003800000 */
[----:B------:R-:W-:-:S07]  /*0a90*/  MOV R10, 0xab0 ;  /* 0x00000ab0000a7802 */ /* 0x000fce0000000f00 */
[----:B------:R-:W-:Y:S05]  /*0aa0*/  CALL.REL.NOINC `($__internal_15_$__cuda_sm20_rcp_rn_f32_slowpath) ;  /* 0x0000000c001c7944 */ /* 0x000fea0003c00000 */
[----:B------:R-:W-:Y:S05]  /*0ab0*/  BRA `(.L_x_207) ;  /* 0x0000000000107947 */ /* 0x000fea0003800000 */
.L_x_206:
[----:B------:R-:W0:Y:S02]  /*0ac0*/  MUFU.RCP R8, R3 ;  /* 0x0000000300087308 */ /* 0x000e240000001000 */
[----:B0-----:R-:W-:-:S04]  /*0ad0*/  FFMA R9, R3, R8, -1 ;  /* 0xbf80000003097423 */ /* 0x001fc80000000008 */
[----:B------:R-:W-:-:S04]  /*0ae0*/  FADD.FTZ R9, -R9, -RZ ;  /* 0x800000ff09097221 */ /* 0x000fc80000010100 */
[----:B------:R-:W-:-:S07]  /*0af0*/  FFMA R55, R8, R9, R8 ;  /* 0x0000000908377223 */ /* 0x000fce0000000008 */
.L_x_207:
[----:B------:R-:W-:Y:S05]  /*0b00*/  BSYNC.RECONVERGENT B0 ;  /* 0x0000000000007941 */ /* 0x000fea0003800200 */
.L_x_205:
        /* <DEDUP_REMOVED lines=31> */
[C---:B---3--:R-:W-:Y:S01]  /*0d00*/  FFMA R17, -R59.reuse, R28, R20 ;  /* 0x0000001c3b117223 */ /* 0x048fe20000000114 */
[----:B------:R-:W1:Y:S01]  /*0d10*/  LDS.128 R24, [UR4+0xf0] ;  /* 0x0000f004ff187984 */ /* 0x000e620008000c00 */
[-C--:B------:R-:W-:Y:S01]  /*0d20*/  FFMA R18, -R59, R6.reuse, R18 ;  /* 0x000000063b127223 */ /* 0x080fe20000000112 */
[----:B------:R-:W-:Y:S01]  /*0d30*/  FFMA R5, R41, R6, R4 ;  /* 0x0000000629057223 */ /* 0x000fe20000000004 */
        /* <DEDUP_REMOVED lines=12> */
[CC--:B------:R-:W-:Y:S01]  /*0e00*/  FFMA R56, -R57.reuse, R9.reuse, R56 ;  /* 0x0000000939387223 */ /* 0x0c0fe20000000138 */
[----:B------:R-:W-:Y:S01]  /*0e10*/  FFMA R60, -R57, R10, R18 ;  /* 0x0000000a393c7223 */ /* 0x000fe20000000112 */
[----:B------:R-:W-:-:S04]  /*0e20*/  FFMA R30, R38, R9, R21 ;  /* 0x00000009261e7223 */ /* 0x000fc80000000015 */
[----:B------:R-:W-:Y:S01]  /*0e30*/  FFMA R21, R41, R10, R30 ;  /* 0x0000000a29157223 */ /* 0x000fe2000000001e */
[C---:B------:R-:W-:Y:S01]  /*0e40*/  FFMA R30, -R57.reuse, R11, R58 ;  /* 0x0000000b391e7223 */ /* 0x040fe2000000013a */
[C---:B-1----:R-:W-:Y:S01]  /*0e50*/  FFMA R29, -R57.reuse, R25, R20 ;  /* 0x00000019391d7223 */ /* 0x042fe20000000114 */
[C---:B------:R-:W-:Y:S01]  /*0e60*/  FFMA R23, -R57.reuse, R24, R17 ;  /* 0x0000001839177223 */ /* 0x040fe20000000111 */
[----:B------:R-:W-:Y:S01]  /*0e70*/  FFMA R21, R40, R11, R21 ;  /* 0x0000000b28157223 */ /* 0x000fe20000000015 */
[----:B------:R-:W-:Y:S01]  /*0e80*/  FFMA R20, -R57, R26, R19 ;  /* 0x0000001a39147223 */ /* 0x000fe20000000113 */
[----:B------:R-:W0:Y:S01]  /*0e90*/  LDS.128 R8, [UR4+0x50] ;  /* 0x00005004ff087984 */ /* 0x000e220008000c00 */
[-C--:B------:R-:W-:Y:S01]  /*0ea0*/  FMUL R31, R30, R55.reuse ;  /* 0x000000371e1f7220 */ /* 0x080fe20000400000 */
[----:B------:R-:W-:Y:S01]  /*0eb0*/  FMUL R30, R23, R55 ;  /* 0x00000037171e7220 */ /* 0x000fe20000400000 */
[----:B------:R-:W-:Y:S01]  /*0ec0*/  FFMA R22, -R57, R27, R22 ;  /* 0x0000001b39167223 */ /* 0x000fe20000000116 */
[----:B------:R-:W1:Y:S01]  /*0ed0*/  LDS.128 R16, [UR4+0xa0] ;  /* 0x0000a004ff107984 */ /* 0x000e620008000c00 */
[----:B------:R-:W-:Y:S01]  /*0ee0*/  FMUL R58, R28, R55 ;  /* 0x000000371c3a7220 */ /* 0x000fe20000400000 */
[----:B------:R-:W-:Y:S01]  /*0ef0*/  FFMA R23, R24, R43, R21 ;  /* 0x0000002b18177223 */ /* 0x000fe20000000015 */
[-C--:B------:R-:W-:Y:S01]  /*0f00*/  FMUL R57, R56, R55.reuse ;  /* 0x0000003738397220 */ /* 0x080fe20000400000 */
[-C--:B------:R-:W-:Y:S01]  /*0f10*/  FMUL R56, R60, R55.reuse ;  /* 0x000000373c387220 */ /* 0x080fe20000400000 */
[-C--:B------:R-:W-:Y:S01]  /*0f20*/  FMUL R29, R29, R55.reuse ;  /* 0x000000371d1d7220 */ /* 0x080fe20000400000 */
[-C--:B------:R-:W-:Y:S01]  /*0f30*/  FMUL R28, R20, R55.reuse ;  /* 0x00000037141c7220 */ /* 0x080fe20000400000 */
[----:B--2---:R-:W-:Y:S01]  /*0f40*/  FFMA R21, R53, R4, RZ ;  /* 0x0000000435157223 */ /* 0x004fe200000000ff */
[----:B------:R-:W-:Y:S01]  /*0f50*/  FMUL R55, R22, R55 ;  /* 0x0000003716377220 */ /* 0x000fe20000400000 */
[----:B------:R-:W-:Y:S01]  /*0f60*/  FFMA R4, R58, R39, RZ ;  /* 0x000000273a047223 */ /* 0x000fe200000000ff */
[----:B------:R-:W-:Y:S01]  /*0f70*/  FFMA R22, R42, R25, R23 ;  /* 0x000000192a167223 */ /* 0x000fe20000000017 */
[----:B------:R-:W-:-:S02]  /*0f80*/  FFMA R20, R52, R5, R21 ;  /* 0x0000000534147223 */ /* 0x000fc40000000015 */
[----:B------:R-:W-:Y:S01]  /*0f90*/  FFMA R25, R57, R38, R4 ;  /* 0x0000002639197223 */ /* 0x000fe20000000004 */
[----:B------:R-:W-:Y:S01]  /*0fa0*/  FFMA R5, R45, R26, R22 ;  /* 0x0000001a2d057223 */ /* 0x000fe20000000016 */
[----:B------:R-:W-:Y:S02]  /*0fb0*/  FFMA R61, R51, R6, R20 ;  /* 0x00000006333d7223 */ /* 0x000fe40000000014 */
[----:B------:R-:W2:Y:S01]  /*0fc0*/  LDS.128 R20, [UR4+0xb0] ;  /* 0x0000b004ff147984 */ /* 0x000ea20008000c00 */
[----:B------:R-:W-:Y:S01]  /*0fd0*/  FFMA R4, R56, R41, R25 ;  /* 0x0000002938047223 */ /* 0x000fe20000000019 */
[----:B------:R-:W-:Y:S01]  /*0fe0*/  FFMA R6, R50, R7, R61 ;  /* 0x0000000732067223 */ /* 0x000fe2000000003d */
[----:B------:R-:W-:Y:S02]  /*0ff0*/  FFMA R24, R44, R27, R5 ;  /* 0x0000001b2c187223 */ /* 0x000fe40000000005 */
[----:B------:R-:W-:-:S04]  /*1000*/  FFMA R7, R31, R40, R4 ;  /* 0x000000281f077223 */ /* 0x000fc80000000004 */
[----:B------:R-:W-:Y:S01]  /*1010*/  FFMA R4, R30, R43, R7 ;  /* 0x0000002b1e047223 */ /* 0x000fe20000000007 */
[----:B0-----:R-:W-:-:S04]  /*1020*/  FFMA R25, R47, R8, R6 ;  /* 0x000000082f197223 */ /* 0x001fc80000000006 */
[----:B------:R-:W-:Y:S01]  /*1030*/  FFMA R6, R46, R9, R25 ;  /* 0x000000092e067223 */ /* 0x000fe20000000019 */
[----:B------:R-:W-:Y:S01]  /*1040*/  FFMA R9, R29, R42, R4 ;  /* 0x0000002a1d097223 */ /* 0x000fe20000000004 */
[----:B-1----:R-:W-:Y:S02]  /*1050*/  FFMA R7, R53, R16, RZ ;  /* 0x0000001035077223 */ /* 0x002fe400000000ff */
[----:B------:R-:W-:Y:S01]  /*1060*/  FFMA R25, R49, R10, R6 ;  /* 0x0000000a31197223 */ /* 0x000fe20000000006 */
[----:B------:R-:W-:Y:S01]  /*1070*/  FFMA R6, R28, R45, R9 ;  /* 0x0000002d1c067223 */ /* 0x000fe20000000009 */
[----:B------:R-:W-:Y:S01]  /*1080*/  FFMA R4, R52, R17, R7 ;  /* 0x0000001134047223 */ /* 0x000fe20000000007 */
[----:B------:R-:W0:Y:S02]  /*1090*/  LDC.64 R8, c[0x0][0x3e8] ;  /* 0x0000fa00ff087b82 */ /* 0x000e240000000a00 */
[----:B------:R-:W-:Y:S01]  /*10a0*/  FFMA R10, R55, R44, R6 ;  /* 0x0000002c370a7223 */ /* 0x000fe20000000006 */
[----:B------:R-:W-:-:S03]  /*10b0*/  FFMA R27, R51, R18, R4 ;  /* 0x00000012331b7223 */ /* 0x000fc60000000004 */
[----:B------:R-:W-:Y:S01]  /*10c0*/  FMUL R18, R10, -0.60653066635131835938 ;  /* 0xbf1b45980a127820 */ /* 0x000fe20000400000 */
[----:B------:R-:W-:Y:S01]  /*10d0*/  FFMA R10, R50, R19, R27 ;  /* 0x00000013320a7223 */ /* 0x000fe2000000001b */
[----:B------:R-:W1:Y:S02]  /*10e0*/  LDC.64 R16, c[0x0][0x3e0] ;  /* 0x0000f800ff107b82 */ /* 0x000e640000000a00 */
[----:B------:R-:W-:Y:S01]  /*10f0*/  FMUL R27, R3, R18 ;  /* 0x00000012031b7220 */ /* 0x000fe20000400000 */
[----:B--2---:R-:W-:-:S03]  /*1100*/  FFMA R19, R47, R20, R10 ;  /* 0x000000142f137223 */ /* 0x004fc6000000000a */
[----:B------:R-:W-:Y:S01]  /*1110*/  FMUL R27, R27, R54 ;  /* 0x000000361b1b7220 */ /* 0x000fe20000400000 */
[----:B------:R-:W-:Y:S01]  /*1120*/  FADD R54, -R54, 1 ;  /* 0x3f80000036367421 */ /* 0x000fe20000000100 */
[----:B------:R-:W2:Y:S01]  /*1130*/  LDC.64 R6, c[0x0][0x3f0] ;  /* 0x0000fc00ff067b82 */ /* 0x000ea20000000a00 */
[----:B------:R-:W-:Y:S02]  /*1140*/  FFMA R10, R46, R21, R19 ;  /* 0x000000152e0a7223 */ /* 0x000fe40000000013 */
[----:B------:R-:W-:Y:S01]  /*1150*/  FMUL R19, R27, R54 ;  /* 0x000000361b137220 */ /* 0x000fe20000400000 */
[----:B------:R-:W-:Y:S01]  /*1160*/  FFMA R54, R48, R11, R25 ;  /* 0x0000000b30367223 */ /* 0x000fe20000000019 */
[----:B------:R-:W-:-:S03]  /*1170*/  FFMA R25, R49, R22, R10 ;  /* 0x0000001631197223 */ /* 0x000fc6000000000a */
[----:B------:R-:W3:Y:S01]  /*1180*/  LDC.64 R4, c[0x0][0x400] ;  /* 0x00010000ff047b82 */ /* 0x000ee20000000a00 */
[----:B0-----:R-:W-:-:S04]  /*1190*/  IMAD.WIDE R26, R0, 0x4, R8 ;  /* 0x00000004001a7825 */ /* 0x001fc800078e0208 */
[----:B------:R-:W-:Y:S01]  /*11a0*/  FFMA R25, R48, R23, R25 ;  /* 0x0000001730197223 */ /* 0x000fe20000000019 */
[----:B-1----:R-:W-:-:S05]  /*11b0*/  IMAD.WIDE R16, R0, 0x4, R16 ;  /* 0x0000000400107825 */ /* 0x002fca00078e0210 */
[----:B------:R-:W-:Y:S01]  /*11c0*/  STG.E desc[UR14][R16.64], R19 ;  /* 0x0000001310007986 */ /* 0x000fe2000c10190e */
[----:B--2---:R-:W-:-:S03]  /*11d0*/  IMAD.WIDE R60, R0, 0x4, R6 ;  /* 0x00000004003c7825 */ /* 0x004fc600078e0206 */
[----:B------:R-:W-:Y:S04]  /*11e0*/  STG.E desc[UR14][R26.64], R59 ;  /* 0x0000003b1a007986 */ /* 0x000fe8000c10190e */
[----:B------:R-:W-:Y:S01]  /*11f0*/  STG.E desc[UR14][R60.64], R54 ;  /* 0x000000363c007986 */ /* 0x000fe2000c10190e */
[----:B---3--:R-:W-:-:S05]  /*1200*/  IMAD.WIDE R4, R0, 0x4, R4 ;  /* 0x0000000400047825 */ /* 0x008fca00078e0204 */
[----:B------:R-:W-:Y:S01]  /*1210*/  STG.E desc[UR14][R4.64], R24 ;  /* 0x0000001804007986 */ /* 0x000fe2000c10190e */
        /* <DEDUP_REMOVED lines=16> */
[-C--:B--2---:R-:W-:Y:S01]  /*1320*/  FFMA R24, R58, R8.reuse, RZ ;  /* 0x000000083a187223 */ /* 0x084fe200000000ff */
[C---:B------:R-:W-:Y:S01]  /*1330*/  FMUL R8, R2.reuse, R8 ;  /* 0x0000000802087220 */ /* 0x040fe20000400000 */
[----:B------:R-:W1:Y:S01]  /*1340*/  LDS.128 R4, [UR4+0x30] ;  /* 0x00003004ff047984 */ /* 0x000e620008000c00 */
[-C--:B------:R-:W-:Y:S01]  /*1350*/  FMUL R26, R2, R9.reuse ;  /* 0x00000009021a7220 */ /* 0x080fe20000400000 */
[----:B------:R-:W-:Y:S01]  /*1360*/  FFMA R27, R57, R9, R24 ;  /* 0x00000009391b7223 */ /* 0x000fe20000000018 */
[----:B------:R-:W-:-:S02]  /*1370*/  FFMA R39, R3, R39, R8 ;  /* 0x0000002703277223 */ /* 0x000fc40000000008 */
[----:B------:R-:W2:Y:S01]  /*1380*/  LDC.64 R8, c[0x0][0x3f8] ;  /* 0x0000fe00ff087b82 */ /* 0x000ea20000000a00 */
[----:B------:R-:W-:Y:S01]  /*1390*/  FFMA R24, R56, R10, R27 ;  /* 0x0000000a38187223 */ /* 0x000fe2000000001b */
[----:B------:R-:W-:-:S03]  /*13a0*/  FFMA R38, R3, R38, R26 ;  /* 0x0000002603267223 */ /* 0x000fc6000000001a */
[-C--:B------:R-:W-:Y:S01]  /*13b0*/  FFMA R27, R31, R11.reuse, R24 ;  /* 0x0000000b1f1b7223 */ /* 0x080fe20000000018 */
[C---:B------:R-:W-:Y:S01]  /*13c0*/  FMUL R24, R2.reuse, R10 ;  /* 0x0000000a02187220 */ /* 0x040fe20000400000 */
[----:B------:R-:W-:Y:S02]  /*13d0*/  FMUL R11, R2, R11 ;  /* 0x0000000b020b7220 */ /* 0x000fe40000400000 */
[-C--:B---3--:R-:W-:Y:S01]  /*13e0*/  FFMA R10, R30, R16.reuse, R27 ;  /* 0x000000101e0a7223 */ /* 0x088fe2000000001b */
[C---:B------:R-:W-:Y:S01]  /*13f0*/  FMUL R16, R2.reuse, R16 ;  /* 0x0000001002107220 */ /* 0x040fe20000400000 */
[C---:B------:R-:W-:Y:S01]  /*1400*/  FFMA R40, R3.reuse, R40, R11 ;  /* 0x0000002803287223 */ /* 0x040fe2000000000b */
[----:B------:R-:W-:Y:S01]  /*1410*/  FFMA R41, R3, R41, R24 ;  /* 0x0000002903297223 */ /* 0x000fe20000000018 */
[----:B------:R-:W-:Y:S01]  /*1420*/  FFMA R11, R29, R17, R10 ;  /* 0x000000111d0b7223 */ /* 0x000fe2000000000a */
[C---:B------:R-:W-:Y:S01]  /*1430*/  FFMA R43, R3.reuse, R43, R16 ;  /* 0x0000002b032b7223 */ /* 0x040fe20000000010 */
[CC--:B------:R-:W-:Y:S01]  /*1440*/  FMUL R16, R2.reuse, R18.reuse ;  /* 0x0000001202107220 */ /* 0x0c0fe20000400000 */
[----:B------:R-:W-:Y:S01]  /*1450*/  FMUL R10, R2, R17 ;  /* 0x00000011020a7220 */ /* 0x000fe20000400000 */
[----:B------:R-:W-:Y:S01]  /*1460*/  FFMA R18, R28, R18, R11 ;  /* 0x000000121c127223 */ /* 0x000fe2000000000b */
[----:B------:R-:W-:Y:S01]  /*1470*/  FMUL R17, R2, R19 ;  /* 0x0000001302117220 */ /* 0x000fe20000400000 */
[C---:B------:R-:W-:Y:S01]  /*1480*/  FFMA R45, R3.reuse, R45, R16 ;  /* 0x0000002d032d7223 */ /* 0x040fe20000000010 */
[----:B------:R-:W-:Y:S01]  /*1490*/  FFMA R42, R3, R42, R10 ;  /* 0x0000002a032a7223 */ /* 0x000fe2000000000a */
[----:B------:R-:W-:Y:S01]  /*14a0*/  FFMA R19, R55, R19, R18 ;  /* 0x0000001337137223 */ /* 0x000fe20000000012 */
[----:B------:R-:W-:Y:S01]  /*14b0*/  FFMA R44, R3, R44, R17 ;  /* 0x0000002c032c7223 */ /* 0x000fe20000000011 */
[----:B------:R-:W-:Y:S01]  /*14c0*/  IADD3 R3, PT, PT, RZ, -UR21, RZ ;  /* 0x80000015ff037c10 */ /* 0x000fe2000fffe0ff */
[----:B--2---:R-:W-:Y:S01]  /*14d0*/  IMAD.WIDE R8, R0, 0x4, R8 ;  /* 0x0000000400087825 */ /* 0x004fe200078e0208 */
[----:B------:R-:W-:-:S02]  /*14e0*/  MOV R16, R58 ;  /* 0x0000003a00107202 */ /* 0x000fc40000000f00 */
[----:B------:R-:W-:Y:S02]  /*14f0*/  LEA R0, R3, R0, 0x3 ;  /* 0x0000000003007211 */ /* 0x000fe400078e18ff */
[----:B------:R2:W-:Y:S01]  /*1500*/  STG.E desc[UR14][R8.64], R19 ;  /* 0x0000001308007986 */ /* 0x0005e2000c10190e */
[----:B------:R-:W-:Y:S01]  /*1510*/  MOV R17, R57 ;  /* 0x0000003900117202 */ /* 0x000fe20000000f00 */
        /* <DEDUP_REMOVED lines=9> */
[----:B--2---:R-:W-:Y:S02]  /*15b0*/  MOV R19, R31 ;  /* 0x0000001f00137202 */ /* 0x004fe40000000f00 */
[----:B------:R-:W-:Y:S02]  /*15c0*/  MOV R20, R30 ;  /* 0x0000001e00147202 */ /* 0x000fe40000000f00 */
[----:B------:R-:W-:Y:S02]  /*15d0*/  MOV R21, R29 ;  /* 0x0000001d00157202 */ /* 0x000fe40000000f00 */
[----:B------:R-:W-:Y:S02]  /*15e0*/  MOV R22, R28 ;  /* 0x0000001c00167202 */ /* 0x000fe40000000f00 */
[----:B------:R-:W-:Y:S01]  /*15f0*/  MOV R23, R55 ;  /* 0x0000003700177202 */ /* 0x000fe20000000f00 */
[----:B------:R-:W-:Y:S06]  /*1600*/  BRA.U UP0, `(.L_x_208) ;  /* 0xffffffed00947547 */ /* 0x000fec000b83ffff */
.L_x_201:
        /* <DEDUP_REMOVED lines=17> */
        .weak           $__internal_15_$__cuda_sm20_rcp_rn_f32_slowpath
        .type           $__internal_15_$__cuda_sm20_rcp_rn_f32_slowpath,@function
        .size           $__internal_15_$__cuda_sm20_rcp_rn_f32_slowpath,(.L_x_573 - $__internal_15_$__cuda_sm20_rcp_rn_f32_slowpath)
$__internal_15_$__cuda_sm20_rcp_rn_f32_slowpath:
        /* <DEDUP_REMOVED lines=15> */
.L_x_210:
[----:B------:R-:W-:-:S04]  /*1810*/  IADD3 R9, PT, PT, R8, -0xfd, RZ ;  /* 0xffffff0308097810 */ /* 0x000fc80007ffe0ff */
[----:B------:R-:W-:-:S13]  /*1820*/  ISETP.GT.U32.AND P0, PT, R9, 0x1, PT ;  /* 0x000000010900780c */ /* 0x000fda0003f04070 */
[----:B------:R-:W-:Y:S05]  /*1830*/  @P0 BRA `(.L_x_212) ;  /* 0x0000000000780947 */ /* 0x000fea0003800000 */
[----:B------:R-:W-:Y:S01]  /*1840*/  LOP3.LUT R11, R3, 0x7fffff, RZ, 0xc0, !PT ;  /* 0x007fffff030b7812 */ /* 0x000fe200078ec0ff */
[----:B------:R-:W-:-:S03]  /*1850*/  HFMA2 R60, -RZ, RZ, 0, 1.78813934326171875e-07 ;  /* 0x00000003ff3c7431 */ /* 0x000fc600000001ff */
[----:B------:R-:W-:-:S04]  /*1860*/  LOP3.LUT R11, R11, 0x3f800000, RZ, 0xfc, !PT ;  /* 0x3f8000000b0b7812 */ /* 0x000fc800078efcff */
[----:B------:R-:W0:Y:S02]  /*1870*/  MUFU.RCP R24, R11 ;  /* 0x0000000b00187308 */ /* 0x000e240000001000 */
[----:B0-----:R-:W-:-:S04]  /*1880*/  FFMA R25, R11, R24, -1 ;  /* 0xbf8000000b197423 */ /* 0x001fc80000000018 */
[----:B------:R-:W-:-:S04]  /*1890*/  FADD.FTZ R25, -R25, -RZ ;  /* 0x800000ff19197221 */ /* 0x000fc80000010100 */
[CCC-:B------:R-:W-:Y:S01]  /*18a0*/  FFMA.RM R26, R24.reuse, R25.reuse, R24.reuse ;  /* 0x00000019181a7223 */ /* 0x1c0fe20000004018 */
[----:B------:R-:W-:-:S04]  /*18b0*/  FFMA.RP R25, R24, R25, R24 ;  /* 0x0000001918197223 */ /* 0x000fc80000008018 */
        /* <DEDUP_REMOVED lines=22> */
.L_x_212:
[----:B------:R0:W1:Y:S02]  /*1a20*/  MUFU.RCP R9, R3 ;  /* 0x0000000300097308 */ /* 0x0000640000001000 */
.L_x_211:
[----:B------:R-:W-:Y:S05]  /*1a30*/  BSYNC.RECONVERGENT B1 ;  /* 0x0000000000017941 */ /* 0x000fea0003800200 */
.L_x_209:
[----:B-1----:R-:W-:Y:S01]  /*1a40*/  MOV R55, R9 ;  /* 0x0000000900377202 */ /* 0x002fe20000000f00 */
[----:B------:R-:W-:Y:S01]  /*1a50*/  HFMA2 R9, -RZ, RZ, 0, 0 ;  /* 0x00000000ff097431 */ /* 0x000fe200000001ff */
[----:B------:R-:W-:-:S04]  /*1a60*/  MOV R8, R10 ;  /* 0x0000000a00087202 */ /* 0x000fc80000000f00 */
[----:B0-----:R-:W-:Y:S05]  /*1a70*/  RET.REL.NODEC R8 `(_Z34rwkv7_state_clampw_backward_kernelIfLi8ELi16EEviiPT_S1_S1_S1_S1_S1_S1_PfS2_S2_S1_S1_S1_S1_S1_S1_) ;  /* 0xffffffe408607950 */ /* 0x001fea0003c3ffff */
.L_x_213:
        /* <DEDUP_REMOVED lines=16> */
.L_x_573:


//--------------------- .text._Z34rwkv7_state_clampw_backward_kernelIfLi4ELi16EEviiPT_S1_S1_S1_S1_S1_S1_PfS2_S2_S1_S1_S1_S1_S1_S1_ --------------------------
	.section	.text._Z34rwkv7_state_clampw_backward_kernelIfLi4ELi16EEviiPT_S1_S1_S1_S1_S1_S1_PfS2_S2_S1_S1_S1_S1_S1_S1_,"ax",@progbits
	.align	128
        .global         _Z34rwkv7_state_clampw_backward_kernelIfLi4ELi16EEviiPT_S1_S1_S1_S1_S1_S1_PfS2_S2_S1_S1_S1_S1_S1_S1_
        .type           _Z34rwkv7_state_clampw_backward_kernelIfLi4ELi16EEviiPT_S1_S1_S1_S1_S1_S1_PfS2_S2_S1_S1_S1_S1_S1_S1_,@function
        .size           _Z34rwkv7_state_clampw_backward_kernelIfLi4ELi16EEviiPT_S1_S1_S1_S1_S1_S1_PfS2_S2_S1_S1_S1_S1_S1_S1_,(.L_x_574 - _Z34rwkv7_state_clampw_backward_kernelIfLi4ELi16EEviiPT_S1_S1_S1_S1_S1_S1_PfS2_S2_S1_S1_S1_S1_S1_S1_)
        .other          _Z34rwkv7_state_clampw_backward_kernelIfLi4ELi16EEviiPT_S1_S1_S1_S1_S1_S1_PfS2_S2_S1_S1_S1_S1_S1_S1_,@"STO_CUDA_ENTRY STV_DEFAULT"
_Z34rwkv7_state_clampw_backward_kernelIfLi4ELi16EEviiPT_S1_S1_S1_S1_S1_S1_PfS2_S2_S1_S1_S1_S1_S1_S1_:
.text._Z34rwkv7_state_clampw_backward_kernelIfLi4ELi16EEviiPT_S1_S1_S1_S1_S1_S1_PfS2_S2_S1_S1_S1_S1_S1_S1_:
[----:B------:R-:W-:Y:S08]  /*0000*/  LDC R1, c[0x0][0x37c] ;  /* 0x0000df00ff017b82 */ /* 0x000ff00000000800 */
[----:B------:R-:W0:Y:S01]  /*0010*/  LDC.64 R6, c[0x0][0x380] ;  /* 0x0000e000ff067b82 */ /* 0x000e220000000a00 */
[----:B------:R-:W1:Y:S01]  /*0020*/  S2R R9, SR_TID.X ;  /* 0x0000000000097919 */ /* 0x000e620000002100 */
[----:B------:R-:W2:Y:S01]  /*0030*/  LDCU.64 UR16, c[0x0][0x358] ;  /* 0x00006b00ff1077ac */ /* 0x000ea20008000a00 */
[----:B------:R-:W-:Y:S01]  /*0040*/  HFMA2 R37, -RZ, RZ, 0, 0 ;  /* 0x00000000ff257431 */ /* 0x000fe200000001ff */
[----:B------:R-:W-:Y:S01]  /*0050*/  MOV R35, RZ ;  /* 0x000000ff00237202 */ /* 0x000fe20000000f00 */
[----:B------:R-:W-:Y:S01]  /*0060*/  HFMA2 R30, -RZ, RZ, 0, 0 ;  /* 0x00000000ff1e7431 */ /* 0x000fe200000001ff */
[----:B------:R-:W-:-:S02]  /*0070*/  MOV R29, RZ ;  /* 0x000000ff001d7202 */ /* 0x000fc40000000f00 */
        /* <DEDUP_REMOVED lines=17> */
[----:B------:R-:W-:Y:S01]  /*0190*/  MOV R35, RZ ;  /* 0x000000ff00237202 */ /* 0x000fe20000000f00 */
        /* <DEDUP_REMOVED lines=11> */
[----:B------:R-:W-:Y:S02]  /*0250*/  CS2R R26, SRZ ;  /* 0x00000000001a7805 */ /* 0x000fe4000001ff00 */
[----:B------:R-:W-:Y:S02]  /*0260*/  MOV R25, RZ ;  /* 0x000000ff00197202 */ /* 0x000fe40000000f00 */
[----:B------:R-:W-:Y:S01]  /*0270*/  CS2R R10, SRZ ;  /* 0x00000000000a7805 */ /* 0x000fe2000001ff00 */
        /* <DEDUP_REMOVED lines=13> */
.L_x_221:
        /* <DEDUP_REMOVED lines=10> */
[----:B--2---:R1:W-:-:S12]  /*03f0*/  STS [R15+UR14], R32 ;  /* 0x000000200f007988 */ /* 0x0043d8000800080e */
[----:B------:R-:W-:-:S04]  /*0400*/  @!P0 FMUL R6, R6, 0.5 ;  /* 0x3f00000006068820 */ /* 0x000fc80000400000 */
[----:B------:R-:W2:Y:S02]  /*0410*/  MUFU.EX2 R2, R6 ;  /* 0x0000000600027308 */ /* 0x000ea40000000800 */
[----:B--2---:R-:W-:-:S04]  /*0420*/  @!P0 FMUL R2, R2, R2 ;  /* 0x0000000202028220 */ /* 0x004fc80000400000 */
[----:B------:R-:W-:-:S05]  /*0430*/  FADD R13, R2, 1 ;  /* 0x3f800000020d7421 */ /* 0x000fca0000000000 */
[----:B------:R-:W-:-:S04]  /*0440*/  IADD3 R2, PT, PT, R13, 0x1800000, RZ ;  /* 0x018000000d027810 */ /* 0x000fc80007ffe0ff */
[----:B------:R-:W-:-:S04]  /*0450*/  LOP3.LUT R2, R2, 0x7f800000, RZ, 0xc0, !PT ;  /* 0x7f80000002027812 */ /* 0x000fc800078ec0ff */
[----:B------:R-:W-:Y:S02]  /*0460*/  ISETP.GT.U32.AND P0, PT, R2, 0x1ffffff, PT ;  /* 0x01ffffff0200780c */ /* 0x000fe40003f04070 */
[----:B------:R-:W-:-:S11]  /*0470*/  IADD3 R2, PT, PT, R12, 0x1, RZ ;  /* 0x000000010c027810 */ /* 0x000fd60007ffe0ff */
[----:B-1----:R-:W-:Y:S05]  /*0480*/  @P0 BRA `(.L_x_216) ;  /* 0x0000000000100947 */ /* 0x002fea0003800000 */
[----:B------:R-:W-:-:S07]  /*0490*/  MOV R18, 0x4b0 ;  /* 0x000004b000127802 */ /* 0x000fce0000000f00 */
[----:B0-----:R-:W-:Y:S05]  /*04a0*/  CALL.REL.NOINC `($__internal_16_$__cuda_sm20_rcp_rn_f32_slowpath) ;  /* 0x0000000800fc7944 */ /* 0x001fea0003c00000 */
[----:B------:R-:W-:Y:S01]  /*04b0*/  MOV R20, R38 ;  /* 0x0000002600147202 */ /* 0x000fe20000000f00 */
[----:B------:R-:W-:Y:S06]  /*04c0*/  BRA `(.L_x_217) ;  /* 0x0000000000107947 */ /* 0x000fec0003800000 */
.L_x_216:
[----:B------:R-:W1:Y:S02]  /*04d0*/  MUFU.RCP R20, R13 ;  /* 0x0000000d00147308 */ /* 0x000e640000001000 */
[----:B-1----:R-:W-:-:S04]  /*04e0*/  FFMA R4, R13, R20, -1 ;  /* 0xbf8000000d047423 */ /* 0x002fc80000000014 */
[----:B------:R-:W-:-:S04]  /*04f0*/  FADD.FTZ R5, -R4, -RZ ;  /* 0x800000ff04057221 */ /* 0x000fc80000010100 */
[----:B------:R-:W-:-:S07]  /*0500*/  FFMA R20, R20, R5, R20 ;  /* 0x0000000514147223 */ /* 0x000fce0000000014 */
.L_x_217:
[----:B0-----:R-:W-:Y:S05]  /*0510*/  BSYNC.RECONVERGENT B0 ;  /* 0x0000000000007941 */ /* 0x001fea0003800200 */
.L_x_215:
[----:B------:R-:W0:Y:S01]  /*0520*/  LDC.64 R38, c[0x0][0x398] ;  /* 0x0000e600ff267b82 */ /* 0x000e220000000a00 */
[----:B------:R-:W-:-:S07]  /*0530*/  LOP3.LUT P0, RZ, R2, 0xf, RZ, 0xc0, !PT ;  /* 0x0000000f02ff7812 */ /* 0x000fce000780c0ff */
[----:B------:R-:W1:Y:S08]  /*0540*/  LDC.64 R18, c[0x0][0x3a0] ;  /* 0x0000e800ff127b82 */ /* 0x000e700000000a00 */
[----:B------:R-:W2:Y:S08]  /*0550*/  LDC.64 R6, c[0x0][0x3a8] ;  /* 0x0000ea00ff067b82 */ /* 0x000eb00000000a00 */
[----:B------:R-:W3:Y:S01]  /*0560*/  LDC.64 R22, c[0x0][0x3b0] ;  /* 0x0000ec00ff167b82 */ /* 0x000ee20000000a00 */
[----:B0-----:R-:W-:-:S05]  /*0570*/  IMAD.WIDE R38, R0, 0x4, R38 ;  /* 0x0000000400267825 */ /* 0x001fca00078e0226 */
[----:B------:R-:W4:Y:S02]  /*0580*/  LDG.E.CONSTANT R21, desc[UR16][R38.64] ;  /* 0x0000001026157981 */ /* 0x000f24000c1e9900 */
[----:B------:R-:W0:Y:S08]  /*0590*/  LDC.64 R4, c[0x0][0x3b8] ;  /* 0x0000ee00ff047b82 */ /* 0x000e300000000a00 */
[----:B------:R-:W5:Y:S01]  /*05a0*/  LDC.64 R16, c[0x0][0x3c8] ;  /* 0x0000f200ff107b82 */ /* 0x000f620000000a00 */
[----:B-1----:R-:W-:-:S04]  /*05b0*/  IMAD.WIDE R18, R0, 0x4, R18 ;  /* 0x0000000400127825 */ /* 0x002fc800078e0212 */
[C---:B--2---:R-:W-:Y:S02]  /*05c0*/  IMAD.WIDE R6, R0.reuse, 0x4, R6 ;  /* 0x0000000400067825 */ /* 0x044fe400078e0206 */
[----:B------:R-:W2:Y:S02]  /*05d0*/  LDG.E.CONSTANT R18, desc[UR16][R18.64] ;  /* 0x0000001012127981 */ /* 0x000ea4000c1e9900 */
[C---:B---3--:R-:W-:Y:S02]  /*05e0*/  IMAD.WIDE R22, R0.reuse, 0x4, R22 ;  /* 0x0000000400167825 */ /* 0x048fe400078e0216 */
[----:B------:R-:W3:Y:S04]  /*05f0*/  LDG.E.CONSTANT R2, desc[UR16][R6.64] ;  /* 0x0000001006027981 */ /* 0x000ee8000c1e9900 */
[----:B------:R-:W3:Y:S01]  /*0600*/  LDG.E.CONSTANT R22, desc[UR16][R22.64] ;  /* 0x0000001016167981 */ /* 0x000ee2000c1e9900 */
[----:B0-----:R-:W-:-:S05]  /*0610*/  IMAD.WIDE R4, R0, 0x4, R4 ;  /* 0x0000000400047825 */ /* 0x001fca00078e0204 */
[----:B------:R0:W3:Y:S01]  /*0620*/  LDG.E.CONSTANT R36, desc[UR16][R4.64] ;  /* 0x0000001004247981 */ /* 0x0000e2000c1e9900 */
[----:B-----5:R-:W-:-:S05]  /*0630*/  IMAD.WIDE R16, R0, 0x4, R16 ;  /* 0x0000000400107825 */ /* 0x020fca00078e0210 */
[----:B------:R1:W5:Y:S01]  /*0640*/  LDG.E.CONSTANT R34, desc[UR16][R16.64] ;  /* 0x0000001010227981 */ /* 0x000362000c1e9900 */
[----:B0-----:R-:W0:Y:S01]  /*0650*/  @!P0 LDC.64 R4, c[0x0][0x3c0] ;  /* 0x0000f000ff048b82 */ /* 0x001e220000000a00 */
[----:B------:R-:W-:-:S04]  /*0660*/  @!P0 LOP3.LUT R38, R12, 0xfffffff0, RZ, 0xc0, !PT ;  /* 0xfffffff00c268812 */ /* 0x000fc800078ec0ff */
[----:B------:R-:W-:Y:S01]  /*0670*/  @!P0 IADD3 R6, PT, PT, R15, R38, RZ ;  /* 0x000000260f068210 */ /* 0x000fe20007ffe0ff */
[----:B------:R-:W-:Y:S01]  /*0680*/  @!P0 IMAD R31, R3, R14, RZ ;  /* 0x0000000e031f8224 */ /* 0x000fe200078e02ff */
[----:B------:R-:W-:Y:S01]  /*0690*/  @!P0 SHF.R.S32.HI R13, RZ, 0x1f, R14 ;  /* 0x0000001fff0d8819 */ /* 0x000fe2000001140e */
[----:B------:R-:W0:Y:S01]  /*06a0*/  S2UR UR13, SR_CgaCtaId ;  /* 0x00000000000d79c3 */ /* 0x000e220000008800 */
[----:B------:R-:W-:-:S03]  /*06b0*/  @!P0 SHF.R.S32.HI R7, RZ, 0x1f, R6 ;  /* 0x0000001fff078819 */ /* 0x000fc60000011406 */
[C---:B------:R-:W-:Y:S02]  /*06c0*/  @!P0 IMAD R13, R24.reuse, R13, R31 ;  /* 0x0000000d180d8224 */ /* 0x040fe400078e021f */
[----:B------:R-:W-:Y:S01]  /*06d0*/  @!P0 IMAD.WIDE.U32 R6, R24, R14, R6 ;  /* 0x0000000e18068225 */ /* 0x000fe200078e0006 */
[----:B------:R-:W-:Y:S01]  /*06e0*/  UMOV UR12, 0x400 ;  /* 0x00000400000c7882 */ /* 0x000fe20000000000 */
[----:B-1----:R-:W1:Y:S03]  /*06f0*/  LDC.64 R16, c[0x0][0x3d8] ;  /* 0x0000f600ff107b82 */ /* 0x002e660000000a00 */
[----:B------:R-:W-:Y:S02]  /*0700*/  @!P0 IADD3 R7, PT, PT, R7, R13, RZ ;  /* 0x0000000d07078210 */ /* 0x000fe40007ffe0ff */
[----:B0-----:R-:W-:-:S04]  /*0710*/  @!P0 LEA R4, P1, R6, R4, 0x2 ;  /* 0x0000000406048211 */ /* 0x001fc800078210ff */
[----:B------:R-:W-:-:S05]  /*0720*/  @!P0 LEA.HI.X R5, R6, R5, R7, 0x2, P1 ;  /* 0x0000000506058211 */ /* 0x000fca00008f1407 */
[----:B------:R0:W5:Y:S01]  /*0730*/  @!P0 LDG.E.128.CONSTANT R8, desc[UR16][R4.64] ;  /* 0x0000001004088981 */ /* 0x000162000c1e9d00 */
[----:B------:R-:W-:-:S04]  /*0740*/  FMUL R6, R20, -0.60653066635131835938 ;  /* 0xbf1b459814067820 */ /* 0x000fc80000400000 */
[----:B------:R-:W-:-:S05]  /*0750*/  FMUL R6, R6, 1.4426950216293334961 ;  /* 0x3fb8aa3b06067820 */ /* 0x000fca0000400000 */
[----:B------:R-:W-:-:S13]  /*0760*/  FSETP.GEU.AND P0, PT, R6, -126, PT ;  /* 0xc2fc00000600780b */ /* 0x000fda0003f0e000 */
[----:B------:R-:W-:-:S04]  /*0770*/  @!P0 FMUL R6, R6, 0.5 ;  /* 0x3f00000006068820 */ /* 0x000fc80000400000 */
[----:B------:R-:W1:Y:S02]  /*0780*/  MUFU.EX2 R13, R6 ;  /* 0x00000006000d7308 */ /* 0x000e640000000800 */
[----:B-1----:R-:W-:-:S05]  /*0790*/  @!P0 FMUL R13, R13, R13 ;  /* 0x0000000d0d0d8220 */ /* 0x002fca0000400000 */
[----:B------:R-:W-:Y:S01]  /*07a0*/  STS [R15+UR5], R13 ;  /* 0x0000000d0f007988 */ /* 0x000fe20008000805 */
[----:B------:R-:W-:Y:S01]  /*07b0*/  ULEA UR12, UR13, UR12, 0x18 ;  /* 0x0000000c0d0c7291 */ /* 0x000fe2000f8ec0ff */
[----:B------:R-:W-:Y:S01]  /*07c0*/  IMAD.WIDE R16, R0, 0x4, R16 ;  /* 0x0000000400107825 */ /* 0x000fe200078e0210 */
[----:B------:R-:W-:Y:S01]  /*07d0*/  BSSY.RECONVERGENT B0, `(.L_x_218) ;  /* 0x000001a000007945 */ /* 0x000fe20003800200 */
[----:B----4-:R-:W-:Y:S04]  /*07e0*/  STS [R15+UR6], R21 ;  /* 0x000000150f007988 */ /* 0x010fe80008000806 */
[----:B--2---:R1:W-:Y:S04]  /*07f0*/  STS [R15+UR7], R18 ;  /* 0x000000120f007988 */ /* 0x0043e80008000807 */
[----:B---3--:R-:W-:Y:S04]  /*0800*/  STS [R15+UR8], R2 ;  /* 0x000000020f007988 */ /* 0x008fe80008000808 */
[----:B------:R-:W-:Y:S04]  /*0810*/  STS [R15+UR9], R22 ;  /* 0x000000160f007988 */ /* 0x000fe80008000809 */
[----:B------:R-:W-:Y:S04]  /*0820*/  STS [R15+UR10], R36 ;  /* 0x000000240f007988 */ /* 0x000fe8000800080a */
[----:B-----5:R-:W-:Y:S01]  /*0830*/  STS [R15+UR11], R34 ;  /* 0x000000220f007988 */ /* 0x020fe2000800080b */
[----:B------:R-:W-:Y:S06]  /*0840*/  BAR.SYNC.DEFER_BLOCKING 0x0 ;  /* 0x0000000000007b1d */ /* 0x000fec0000010000 */
[----:B0-----:R-:W0:Y:S01]  /*0850*/  LDS.128 R4, [UR12+0x60] ;  /* 0x0000600cff047984 */ /* 0x001e220008000c00 */
[----:B-1----:R-:W-:-:S04]  /*0860*/  IADD3 R18, PT, PT, R13, 0x1800000, RZ ;  /* 0x018000000d127810 */ /* 0x002fc80007ffe0ff */
[----:B------:R-:W-:-:S04]  /*0870*/  LOP3.LUT R18, R18, 0x7f800000, RZ, 0xc0, !PT ;  /* 0x7f80000012127812 */ /* 0x000fc800078ec0ff */
[----:B------:R-:W-:Y:S01]  /*0880*/  ISETP.GT.U32.AND P0, PT, R18, 0x1ffffff, PT ;  /* 0x01ffffff1200780c */ /* 0x000fe20003f04070 */
[----:B0-----:R-:W-:-:S04]  /*0890*/  FFMA R38, R4, R8, RZ ;  /* 0x0000000804267223 */ /* 0x001fc800000000ff */
[----:B------:R-:W-:-:S04]  /*08a0*/  FFMA R19, R9, R5, R38 ;  /* 0x0000000509137223 */ /* 0x000fc80000000026 */
[----:B------:R-:W-:-:S04]  /*08b0*/  FFMA R38, R10, R6, R19 ;  /* 0x000000060a267223 */ /* 0x000fc80000000013 */
[----:B------:R-:W-:-:S05]  /*08c0*/  FFMA R19, R11, R7, R38 ;  /* 0x000000070b137223 */ /* 0x000fca0000000026 */
[----:B------:R0:W-:Y:S01]  /*08d0*/  STG.E desc[UR16][R16.64], R19 ;  /* 0x0000001310007986 */ /* 0x0001e2000c101910 */
[----:B------:R-:W-:Y:S05]  /*08e0*/  @P0 BRA `(.L_x_219) ;  /* 0x0000000000100947 */ /* 0x000fea0003800000 */
[----:B------:R-:W-:-:S07]  /*08f0*/  MOV R18, 0x910 ;  /* 0x0000091000127802 */ /* 0x000fce0000000f00 */
[----:B0-----:R-:W-:Y:S05]  /*0900*/  CALL.REL.NOINC `($__internal_16_$__cuda_sm20_rcp_rn_f32_slowpath) ;  /* 0x0000000400e47944 */ /* 0x001fea0003c00000 */
[----:B------:R-:W-:Y:S01]  /*0910*/  MOV R31, R38 ;  /* 0x00000026001f7202 */ /* 0x000fe20000000f00 */
[----:B------:R-:W-:Y:S06]  /*0920*/  BRA `(.L_x_220) ;  /* 0x0000000000107947 */ /* 0x000fec0003800000 */
.L_x_219:
[----:B0-----:R-:W0:Y:S02]  /*0930*/  MUFU.RCP R16, R13 ;  /* 0x0000000d00107308 */ /* 0x001e240000001000 */
[----:B0-----:R-:W-:-:S04]  /*0940*/  FFMA R17, R13, R16, -1 ;  /* 0xbf8000000d117423 */ /* 0x001fc80000000010 */
[----:B------:R-:W-:-:S04]  /*0950*/  FADD.FTZ R17, -R17, -RZ ;  /* 0x800000ff11117221 */ /* 0x000fc80000010100 */
[----:B------:R-:W-:-:S07]  /*0960*/  FFMA R31, R16, R17, R16 ;  /* 0x00000011101f7223 */ /* 0x000fce0000000010 */
.L_x_220:
[----:B------:R-:W-:Y:S05]  /*0970*/  BSYNC.RECONVERGENT B0 ;  /* 0x0000000000007941 */ /* 0x000fea0003800200 */
.L_x_218:
        /* <DEDUP_REMOVED lines=13> */
[C---:B-1----:R-:W-:Y:S01]  /*0a50*/  FFMA R23, -R21.reuse, R4, R8 ;  /* 0x0000000415177223 */ /* 0x042fe20000000108 */
[C---:B------:R-:W-:Y:S01]  /*0a60*/  FFMA R16, -R21.reuse, R5, R9 ;  /* 0x0000000515107223 */ /* 0x040fe20000000109 */
[C---:B------:R-:W-:Y:S01]  /*0a70*/  FFMA R17, -R21.reuse, R6, R10 ;  /* 0x0000000615117223 */ /* 0x040fe2000000010a */
[----:B------:R-:W-:Y:S01]  /*0a80*/  FFMA R38, -R21, R7, R11 ;  /* 0x0000000715267223 */ /* 0x000fe2000000010b */
[----:B------:R-:W-:Y:S01]  /*0a90*/  FFMA R21, R4, R27, RZ ;  /* 0x0000001b04157223 */ /* 0x000fe200000000ff */
[----:B------:R-:W0:Y:S03]  /*0aa0*/  LDS.128 R8, [UR12+0x70] ;  /* 0x0000700cff087984 */ /* 0x000e260008000c00 */
[----:B------:R-:W-:-:S04]  /*0ab0*/  FFMA R4, R28, R5, R21 ;  /* 0x000000051c047223 */ /* 0x000fc80000000015 */
        /* <DEDUP_REMOVED lines=9> */
[-C--:B------:R-:W-:Y:S01]  /*0b50*/  FFMA R16, R34, R27.reuse, RZ ;  /* 0x0000001b22107223 */ /* 0x080fe200000000ff */
[----:B------:R-:W-:-:S03]  /*0b60*/  FFMA R37, R8, R27, RZ ;  /* 0x0000001b08257223 */ /* 0x000fc600000000ff */
[----:B------:R-:W-:Y:S01]  /*0b70*/  FFMA R17, R33, R28, R16 ;  /* 0x0000001c21117223 */ /* 0x000fe20000000010 */
[----:B------:R-:W-:-:S03]  /*0b80*/  FFMA R4, R28, R9, R37 ;  /* 0x000000091c047223 */ /* 0x000fc60000000025 */
[----:B------:R-:W-:Y:S01]  /*0b90*/  FFMA R16, R32, R25, R17 ;  /* 0x0000001920107223 */ /* 0x000fe20000000011 */
[----:B------:R-:W-:-:S03]  /*0ba0*/  FFMA R10, R25, R10, R4 ;  /* 0x0000000a190a7223 */ /* 0x000fc60000000004 */
[----:B------:R-:W-:Y:S01]  /*0bb0*/  FFMA R16, R31, R26, R16 ;  /* 0x0000001a1f107223 */ /* 0x000fe20000000010 */
[----:B------:R-:W-:-:S03]  /*0bc0*/  FFMA R37, R26, R11, R10 ;  /* 0x0000000b1a257223 */ /* 0x000fc6000000000a */
[----:B------:R-:W-:-:S04]  /*0bd0*/  FMUL R16, R16, -0.60653066635131835938 ;  /* 0xbf1b459810107820 */ /* 0x000fc80000400000 */
[----:B------:R-:W-:-:S04]  /*0be0*/  FMUL R17, R13, R16 ;  /* 0x000000100d117220 */ /* 0x000fc80000400000 */
[----:B------:R-:W-:Y:S01]  /*0bf0*/  FMUL R17, R17, R20 ;  /* 0x0000001411117220 */ /* 0x000fe20000400000 */
[----:B------:R-:W-:-:S04]  /*0c00*/  FADD R20, -R20, 1 ;  /* 0x3f80000014147421 */ /* 0x000fc80000000100 */
[----:B------:R-:W-:Y:S02]  /*0c10*/  FMUL R39, R17, R20 ;  /* 0x0000001411277220 */ /* 0x000fe40000400000 */
[----:B------:R-:W0:Y:S01]  /*0c20*/  LDC.64 R16, c[0x0][0x3e0] ;  /* 0x0000f800ff107b82 */ /* 0x000e220000000a00 */
[----:B------:R-:W1:Y:S01]  /*0c30*/  LDS.128 R20, [UR12+0x20] ;  /* 0x0000200cff147984 */ /* 0x000e620008000c00 */
[----:B0-----:R-:W-:-:S05]  /*0c40*/  IMAD.WIDE R16, R0, 0x4, R16 ;  /* 0x0000000400107825 */ /* 0x001fca00078e0210 */
[----:B------:R0:W-:Y:S04]  /*0c50*/  STG.E desc[UR16][R16.64], R39 ;  /* 0x0000002710007986 */ /* 0x0001e8000c101910 */
[----:B------:R-:W2:Y:S01]  /*0c60*/  LDS.128 R16, [UR12+0x50] ;  /* 0x0000500cff107984 */ /* 0x000ea20008000c00 */
[----:B-1----:R-:W-:-:S04]  /*0c70*/  FFMA R9, R29, R20, RZ ;  /* 0x000000141d097223 */ /* 0x002fc800000000ff */
[----:B------:R-:W-:Y:S01]  /*0c80*/  FFMA R4, R30, R21, R9 ;  /* 0x000000151e047223 */ /* 0x000fe20000000009 */
[----:B------:R-:W-:Y:S01]  /*0c90*/  FFMA R21, R26, R7, R5 ;  /* 0x000000071a157223 */ /* 0x000fe20000000005 */
[----:B------:R-:W1:Y:S02]  /*0ca0*/  LDC.64 R8, c[0x0][0x3e8] ;  /* 0x0000fa00ff087b82 */ /* 0x000e640000000a00 */
[----:B0-----:R-:W-:-:S04]  /*0cb0*/  FFMA R39, R35, R22, R4 ;  /* 0x0000001623277223 */ /* 0x001fc80000000004 */
[----:B------:R-:W-:Y:S02]  /*0cc0*/  FFMA R23, R36, R23, R39 ;  /* 0x0000001724177223 */ /* 0x000fe40000000027 */
[----:B------:R-:W0:Y:S08]  /*0cd0*/  LDC.64 R6, c[0x0][0x3f0] ;  /* 0x0000fc00ff067b82 */ /* 0x000e300000000a00 */
[----:B------:R-:W3:Y:S01]  /*0ce0*/  LDC.64 R4, c[0x0][0x400] ;  /* 0x00010000ff047b82 */ /* 0x000ee20000000a00 */
[----:B-1----:R-:W-:-:S04]  /*0cf0*/  IMAD.WIDE R8, R0, 0x4, R8 ;  /* 0x0000000400087825 */ /* 0x002fc800078e0208 */
[----:B--2---:R-:W-:Y:S01]  /*0d00*/  FFMA R11, R29, R16, RZ ;  /* 0x000000101d0b7223 */ /* 0x004fe200000000ff */
[----:B------:R-:W-:Y:S03]  /*0d10*/  STG.E desc[UR16][R8.64], R21 ;  /* 0x0000001508007986 */ /* 0x000fe6000c101910 */
[----:B------:R-:W-:Y:S01]  /*0d20*/  FFMA R10, R30, R17, R11 ;  /* 0x000000111e0a7223 */ /* 0x000fe2000000000b */
[----:B0-----:R-:W-:-:S04]  /*0d30*/  IMAD.WIDE R16, R0, 0x4, R6 ;  /* 0x0000000400107825 */ /* 0x001fc800078e0206 */
[----:B------:R-:W-:Y:S01]  /*0d40*/  FFMA R11, R35, R18, R10 ;  /* 0x00000012230b7223 */ /* 0x000fe2000000000a */
[----:B------:R-:W-:Y:S03]  /*0d50*/  STG.E desc[UR16][R16.64], R23 ;  /* 0x0000001710007986 */ /* 0x000fe6000c101910 */
[----:B------:R-:W-:Y:S01]  /*0d60*/  FFMA R20, R36, R19, R11 ;  /* 0x0000001324147223 */ /* 0x000fe2000000000b */
[----:B---3--:R-:W-:-:S05]  /*0d70*/  IMAD.WIDE R4, R0, 0x4, R4 ;  /* 0x0000000400047825 */ /* 0x008fca00078e0204 */
[----:B------:R-:W-:Y:S01]  /*0d80*/  STG.E desc[UR16][R4.64], R37 ;  /* 0x0000002504007986 */ /* 0x000fe2000c101910 */
[----:B------:R-:W-:Y:S06]  /*0d90*/  BAR.SYNC.DEFER_BLOCKING 0x0 ;  /* 0x0000000000007b1d */ /* 0x000fec0000010000 */
[----:B------:R-:W-:Y:S02]  /*0da0*/  STS [R15+UR4], R20 ;  /* 0x000000140f007988 */ /* 0x000fe40008000804 */
[----:B------:R-:W-:Y:S06]  /*0db0*/  BAR.SYNC.DEFER_BLOCKING 0x0 ;  /* 0x0000000000007b1d */ /* 0x000fec0000010000 */
[----:B------:R-:W0:Y:S02]  /*0dc0*/  LDS.128 R4, [UR12+0x80] ;  /* 0x0000800cff047984 */ /* 0x000e240008000c00 */
[-C--:B0-----:R-:W-:Y:S01]  /*0dd0*/  FFMA R10, R34, R4.reuse, RZ ;  /* 0x00000004220a7223 */ /* 0x081fe200000000ff */
[C---:B------:R-:W-:Y:S01]  /*0de0*/  FMUL R18, R2.reuse, R4 ;  /* 0x0000000402127220 */ /* 0x040fe20000400000 */
[----:B------:R-:W-:-:S02]  /*0df0*/  FMUL R19, R2, R5 ;  /* 0x0000000502137220 */ /* 0x000fc40000400000 */
[----:B------:R-:W-:Y:S01]  /*0e00*/  FFMA R39, R33, R5, R10 ;  /* 0x0000000521277223 */ /* 0x000fe2000000000a */
[C---:B------:R-:W-:Y:S01]  /*0e10*/  FFMA R27, R13.reuse, R27, R18 ;  /* 0x0000001b0d1b7223 */ /* 0x040fe20000000012 */
[----:B------:R-:W0:Y:S01]  /*0e20*/  LDS.128 R8, [UR12+0x40] ;  /* 0x0000400cff087984 */ /* 0x000e220008000c00 */
[----:B------:R-:W-:Y:S01]  /*0e30*/  FFMA R28, R13, R28, R19 ;  /* 0x0000001c0d1c7223 */ /* 0x000fe20000000013 */
[----:B------:R-:W1:Y:S01]  /*0e40*/  LDC.64 R4, c[0x0][0x3f8] ;  /* 0x0000fe00ff047b82 */ /* 0x000e620000000a00 */
[-C--:B------:R-:W-:Y:S01]  /*0e50*/  FFMA R22, R32, R6.reuse, R39 ;  /* 0x0000000620167223 */ /* 0x080fe20000000027 */
[----:B------:R-:W2:Y:S01]  /*0e60*/  LDS.128 R16, [UR12+0x10] ;  /* 0x0000100cff107984 */ /* 0x000ea20008000c00 */
[----:B------:R-:W-:Y:S02]  /*0e70*/  FMUL R6, R2, R6 ;  /* 0x0000000602067220 */ /* 0x000fe40000400000 */
[-C--:B------:R-:W-:Y:S01]  /*0e80*/  FFMA R21, R31, R7.reuse, R22 ;  /* 0x000000071f157223 */ /* 0x080fe20000000016 */
[----:B------:R-:W-:Y:S01]  /*0e90*/  IADD3 R22, PT, PT, R12, 0x1, RZ ;  /* 0x000000010c167810 */ /* 0x000fe20007ffe0ff */
[----:B------:R-:W-:Y:S01]  /*0ea0*/  FMUL R7, R2, R7 ;  /* 0x0000000702077220 */ /* 0x000fe20000400000 */
[----:B------:R-:W-:Y:S01]  /*0eb0*/  FFMA R25, R13, R25, R6 ;  /* 0x000000190d197223 */ /* 0x000fe20000000006 */
[----:B------:R-:W-:-:S02]  /*0ec0*/  IADD3 R12, PT, PT, R12, -0x1, RZ ;  /* 0xffffffff0c0c7810 */ /* 0x000fc40007ffe0ff */
[----:B------:R-:W-:Y:S01]  /*0ed0*/  ISETP.GT.U32.AND P0, PT, R22, 0x1, PT ;  /* 0x000000011600780c */ /* 0x000fe20003f04070 */
[----:B------:R-:W-:Y:S01]  /*0ee0*/  FFMA R26, R13, R26, R7 ;  /* 0x0000001a0d1a7223 */ /* 0x000fe20000000007 */
[----:B-1----:R-:W-:-:S05]  /*0ef0*/  IMAD.WIDE R4, R0, 0x4, R4 ;  /* 0x0000000400047825 */ /* 0x002fca00078e0204 */
[----:B------:R1:W-:Y:S01]  /*0f00*/  STG.E desc[UR16][R4.64], R21 ;  /* 0x0000001504007986 */ /* 0x0003e2000c101910 */
[C---:B0-----:R-:W-:Y:S01]  /*0f10*/  FMUL R8, R20.reuse, R8 ;  /* 0x0000000814087220 */ /* 0x041fe20000400000 */
[C---:B------:R-:W-:Y:S01]  /*0f20*/  FMUL R9, R20.reuse, R9 ;  /* 0x0000000914097220 */ /* 0x040fe20000400000 */
[C---:B------:R-:W-:Y:S01]  /*0f30*/  FMUL R10, R20.reuse, R10 ;  /* 0x0000000a140a7220 */ /* 0x040fe20000400000 */
[----:B------:R-:W-:Y:S01]  /*0f40*/  FMUL R11, R20, R11 ;  /* 0x0000000b140b7220 */ /* 0x000fe20000400000 */
[----:B-1----:R-:W-:Y:S01]  /*0f50*/  IADD3 R5, PT, PT, RZ, -UR15, RZ ;  /* 0x8000000fff057c10 */ /* 0x002fe2000fffe0ff */
[----:B--2---:R-:W-:Y:S01]  /*0f60*/  FFMA R29, R29, R16, R8 ;  /* 0x000000101d1d7223 */ /* 0x004fe20000000008 */
[----:B------:R-:W-:Y:S01]  /*0f70*/  FFMA R30, R30, R17, R9 ;  /* 0x000000111e1e7223 */ /* 0x000fe20000000009 */
[----:B------:R-:W-:Y:S01]  /*0f80*/  FFMA R35, R35, R18, R10 ;  /* 0x0000001223237223 */ /* 0x000fe2000000000a */
[----:B------:R-:W-:Y:S01]  /*0f90*/  FFMA R37, R36, R19, R11 ;  /* 0x0000001324257223 */ /* 0x000fe2000000000b */
[----:B------:R-:W-:-:S02]  /*0fa0*/  LEA R0, R5, R0, 0x2 ;  /* 0x0000000005007211 */ /* 0x000fc400078e10ff */
[----:B------:R-:W-:Y:S02]  /*0fb0*/  MOV R8, R34 ;  /* 0x0000002200087202 */ /* 0x000fe40000000f00 */
[----:B------:R-:W-:Y:S02]  /*0fc0*/  MOV R9, R33 ;  /* 0x0000002100097202 */ /* 0x000fe40000000f00 */
[----:B------:R-:W-:Y:S02]  /*0fd0*/  MOV R10, R32 ;  /* 0x00000020000a7202 */ /* 0x000fe40000000f00 */
[----:B------:R-:W-:Y:S01]  /*0fe0*/  MOV R11, R31 ;  /* 0x0000001f000b7202 */ /* 0x000fe20000000f00 */
[----:B------:R-:W-:Y:S06]  /*0ff0*/  @P0 BRA `(.L_x_221) ;  /* 0xfffffff000d40947 */ /* 0x000fec000383ffff */
.L_x_214:
        /* <DEDUP_REMOVED lines=10> */
        .weak           $__internal_16_$__cuda_sm20_rcp_rn_f32_slowpath
        .type           $__internal_16_$__cuda_sm20_rcp_rn_f32_slowpath,@function
        .size           $__internal_16_$__cuda_sm20_rcp_rn_f32_slowpath,(.L_x_574 - $__internal_16_$__cuda_sm20_rcp_rn_f32_slowpath)
$__internal_16_$__cuda_sm20_rcp_rn_f32_slowpath:
        /* <DEDUP_REMOVED lines=15> */
.L_x_223:
        /* <DEDUP_REMOVED lines=13> */
[----:B------:R-:W-:Y:S02]  /*1260*/  LOP3.LUT R16, R23, 0x7fffff, RZ, 0xc0, !PT ;  /* 0x007fffff17107812 */ /* 0x000fe400078ec0ff */
[----:B------:R-:W-:Y:S02]  /*1270*/  SHF.L.U32 R23, R34, R19, RZ ;  /* 0x0000001322177219 */ /* 0x000fe400000006ff */
[----:B------:R-:W-:-:S04]  /*1280*/  LOP3.LUT R16, R16, 0x800000, RZ, 0xfc, !PT ;  /* 0x0080000010107812 */ /* 0x000fc800078efcff */
[----:B------:R-:W-:Y:S02]  /*1290*/  LOP3.LUT R34, R23, R16, RZ, 0xc0, !PT ;  /* 0x0000001017227212 */ /* 0x000fe400078ec0ff */
[----:B------:R-:W-:Y:S02]  /*12a0*/  SEL R23, RZ, 0xffffffff, !P0 ;  /* 0xffffffffff177807 */ /* 0x000fe40004000000 */
[-C--:B------:R-:W-:Y:S02]  /*12b0*/  SHF.R.U32.HI R34, RZ, R19.reuse, R34 ;  /* 0x00000013ff227219 */ /* 0x080fe40000011622 */
[----:B------:R-:W-:Y:S02]  /*12c0*/  IADD3 R23, PT, PT, -R23, RZ, RZ ;  /* 0x000000ff17177210 */ /* 0x000fe40007ffe1ff */
[----:B------:R-:W-:Y:S02]  /*12d0*/  LOP3.LUT P0, RZ, R34, 0x1, RZ, 0xc0, !PT ;  /* 0x0000000122ff7812 */ /* 0x000fe4000780c0ff */
[----:B------:R-:W-:-:S02]  /*12e0*/  LOP3.LUT P1, RZ, R23, R19, R16, 0xf8, !PT ;  /* 0x0000001317ff7212 */ /* 0x000fc4000782f810 */
[----:B------:R-:W-:Y:S02]  /*12f0*/  LOP3.LUT P2, RZ, R34, 0x2, RZ, 0xc0, !PT ;  /* 0x0000000222ff7812 */ /* 0x000fe4000784c0ff */
[----:B------:R-:W-:Y:S02]  /*1300*/  SHF.R.U32.HI R38, RZ, R17, R16 ;  /* 0x00000011ff267219 */ /* 0x000fe40000011610 */
        /* <DEDUP_REMOVED lines=9> */
.L_x_225:
[----:B------:R0:W1:Y:S02]  /*13a0*/  MUFU.RCP R38, R13 ;  /* 0x0000000d00267308 */ /* 0x0000640000001000 */
.L_x_224:
[----:B------:R-:W-:Y:S05]  /*13b0*/  BSYNC.RECONVERGENT B1 ;  /* 0x0000000000017941 */ /* 0x000fea0003800200 */
.L_x_222:
[----:B------:R-:W-:Y:S01]  /*13c0*/  HFMA2 R17, -RZ, RZ, 0, 0 ;  /* 0x00000000ff117431 */ /* 0x000fe200000001ff */
[----:B------:R-:W-:-:S04]  /*13d0*/  MOV R16, R18 ;  /* 0x0000001200107202 */ /* 0x000fc80000000f00 */
[----:B01----:R-:W-:Y:S05]  /*13e0*/  RET.REL.NODEC R16 `(_Z34rwkv7_state_clampw_backward_kernelIfLi4ELi16EEviiPT_S1_S1_S1_S1_S1_S1_PfS2_S2_S1_S1_S1_S1_S1_S1_) ;  /* 0xffffffec10047950 */ /* 0x003fea0003c3ffff */
.L_x_226:
        /* <DEDUP_REMOVED lines=9> */
.L_x_574:


//--------------------- .text._Z34rwkv7_state_clampw_backward_kernelIfLi2ELi16EEviiPT_S1_S1_S1_S1_S1_S1_PfS2_S2_S1_S1_S1_S1_S1_S1_ --------------------------
	.section	.text._Z34rwkv7_state_clampw_backward_kernelIfLi2ELi16EEviiPT_S1_S1_S1_S1_S1_S1_PfS2_S2_S1_S1_S1_S1_S1_S1_,"ax",@progbits
	.align	128
        .global         _Z34rwkv7_state_clampw_backward_kernelIfLi2ELi16EEviiPT_S1_S1_S1_S1_S1_S1_PfS2_S2_S1_S1_S1_S1_S1_S1_
        .type           _Z34rwkv7_state_clampw_backward_kernelIfLi2ELi16EEviiPT_S1_S1_S1_S1_S1_S1_PfS2_S2_S1_S1_S1_S1_S1_S1_,@function
        .size           _Z34rwkv7_state_clampw_backward_kernelIfLi2ELi16EEviiPT_S1_S1_S1_S1_S1_S1_PfS2_S2_S1_S1_S1_S1_S1_S1_,(.L_x_575 - _Z34rwkv7_state_clampw_backward_kernelIfLi2ELi16EEviiPT_S1_S1_S1_S1_S1_S1_PfS2_S2_S1_S1_S1_S1_S1_S1_)
        .other          _Z34rwkv7_state_clampw_backward_kernelIfLi2ELi16EEviiPT_S1_S1_S1_S1_S1_S1_PfS2_S2_S1_S1_S1_S1_S1_S1_,@"STO_CUDA_ENTRY STV_DEFAULT"
_Z34rwkv7_state_clampw_backward_kernelIfLi2ELi16EEviiPT_S1_S1_S1_S1_S1_S1_PfS2_S2_S1_S1_S1_S1_S1_S1_:
.text._Z34rwkv7_state_clampw_backward_kernelIfLi2ELi16EEviiPT_S1_S1_S1_S1_S1_S1_PfS2_S2_S1_S1_S1_S1_S1_S1_:
[----:B------:R-:W-:Y:S08]  /*0000*/  LDC R1, c[0x0][0x37c] ;  /* 0x0000df00ff017b82 */ /* 0x000ff00000000800 */
[----:B------:R-:W0:Y:S01]  /*0010*/  LDC.64 R2, c[0x0][0x380] ;  /* 0x0000e000ff027b82 */ /* 0x000e220000000a00 */
[----:B------:R-:W1:Y:S01]  /*0020*/  S2R R16, SR_TID.X ;  /* 0x0000000000107919 */ /* 0x000e620000002100 */
[----:B------:R-:W2:Y:S01]  /*0030*/  LDCU.64 UR16, c[0x0][0x358] ;  /* 0x00006b00ff1077ac */ /* 0x000ea20008000a00 */
[----:B------:R-:W-:Y:S01]  /*0040*/  HFMA2 R14, -RZ, RZ, 0, 0 ;  /* 0x00000000ff0e7431 */ /* 0x000fe200000001ff */
[----:B------:R-:W-:-:S04]  /*0050*/  MOV R17, RZ ;  /* 0x000000ff00117202 */ /* 0x000fc80000000f00 */
        /* <DEDUP_REMOVED lines=8> */
[----:B------:R-:W-:Y:S01]  /*00e0*/  MOV R14, RZ ;  /* 0x000000ff000e7202 */ /* 0x000fe20000000f00 */
[----:B------:R-:W0:Y:S01]  /*00f0*/  LDCU UR4, c[0x0][0x380] ;  /* 0x00007000ff0477ac */ /* 0x000e220008000800 */
[----:B------:R-:W-:Y:S01]  /*0100*/  IMAD R3, R0, R3, RZ ;  /* 0x0000000300037224 */ /* 0x000fe200078e02ff */
[----:B------:R-:W-:Y:S02]  /*0110*/  MOV R17, RZ ;  /* 0x000000ff00117202 */ /* 0x000fe40000000f00 */
[----:B------:R-:W-:Y:S01]  /*0120*/  MOV R12, RZ ;  /* 0x000000ff000c7202 */ /* 0x000fe20000000f00 */
[----:B------:R-:W1:Y:S01]  /*0130*/  LDCU UR18, c[0x0][0x384] ;  /* 0x00007080ff1277ac */ /* 0x000e620008000800 */
[----:B------:R-:W-:-:S02]  /*0140*/  LEA R0, R3, R16, 0x1 ;  /* 0x0000001003007211 */ /* 0x000fc400078e08ff */
[----:B------:R-:W-:Y:S02]  /*0150*/  MOV R7, RZ ;  /* 0x000000ff00077202 */ /* 0x000fe40000000f00 */
[----:B------:R-:W-:-:S07]  /*0160*/  LEA R13, R13, R0, 0x1 ;  /* 0x000000000d0d7211 */ /* 0x000fce00078e08ff */
.L_x_234:
[----:B------:R-:W2:Y:S08]  /*0170*/  LDC.64 R4, c[0x0][0x390] ;  /* 0x0000e400ff047b82 */ /* 0x000eb00000000a00 */
[----:B---3--:R-:W3:Y:S01]  /*0180*/  LDC.64 R2, c[0x0][0x388] ;  /* 0x0000e200ff027b82 */ /* 0x008ee20000000a00 */
[----:B--2---:R-:W-:-:S06]  /*0190*/  IMAD.WIDE R4, R13, 0x4, R4 ;  /* 0x000000040d047825 */ /* 0x004fcc00078e0204 */
[----:B------:R2:W4:Y:S01]  /*01a0*/  LDG.E.CONSTANT R4, desc[UR16][R4.64] ;  /* 0x0000001004047981 */ /* 0x000522000c1e9900 */
[----:B---3--:R-:W-:-:S05]  /*01b0*/  IMAD.WIDE R2, R13, 0x4, R2 ;  /* 0x000000040d027825 */ /* 0x008fca00078e0202 */
[----:B------:R-:W3:Y:S01]  /*01c0*/  LDG.E.CONSTANT R6, desc[UR16][R2.64] ;  /* 0x0000001002067981 */ /* 0x000ee2000c1e9900 */
[----:B------:R-:W5:Y:S01]  /*01d0*/  S2UR UR6, SR_CgaCtaId ;  /* 0x00000000000679c3 */ /* 0x000f620000008800 */
[----:B------:R-:W-:Y:S01]  /*01e0*/  UMOV UR5, 0x400 ;  /* 0x0000040000057882 */ /* 0x000fe20000000000 */
[----:B0-----:R-:W-:Y:S01]  /*01f0*/  UIADD3 UR12, UPT, UPT, UR4, -0x1, URZ ;  /* 0xffffffff040c7890 */ /* 0x001fe2000fffe0ff */
[----:B------:R-:W-:Y:S01]  /*0200*/  BSSY.RECONVERGENT B0, `(.L_x_228) ;  /* 0x0000017000007945 */ /* 0x000fe20003800200 */
[----:B-----5:R-:W-:-:S06]  /*0210*/  ULEA UR5, UR6, UR5, 0x18 ;  /* 0x0000000506057291 */ /* 0x020fcc000f8ec0ff */
[----:B--2---:R-:W-:Y:S01]  /*0220*/  LEA R5, R16, UR5, 0x2 ;  /* 0x0000000510057c11 */ /* 0x004fe2000f8e10ff */
[----:B------:R-:W-:Y:S01]  /*0230*/  BAR.SYNC.DEFER_BLOCKING 0x0 ;  /* 0x0000000000007b1d */ /* 0x000fe20000010000 */
[----:B----4-:R-:W-:-:S05]  /*0240*/  FMUL R0, R4, -1.4426950216293334961 ;  /* 0xbfb8aa3b04007820 */ /* 0x010fca0000400000 */
[----:B------:R-:W-:Y:S01]  /*0250*/  FSETP.GEU.AND P0, PT, R0, -126, PT ;  /* 0xc2fc00000000780b */ /* 0x000fe20003f0e000 */
[----:B---3--:R0:W-:-:S12]  /*0260*/  STS [R5], R6 ;  /* 0x0000000605007388 */ /* 0x0081d80000000800 */
        /* <DEDUP_REMOVED lines=9> */
[----:B-1----:R-:W-:Y:S05]  /*0300*/  CALL.REL.NOINC `($__internal_17_$__cuda_sm20_rcp_rn_f32_slowpath) ;  /* 0x0000000800947944 */ /* 0x002fea0003c00000 */
[----:B------:R-:W-:Y:S01]  /*0310*/  MOV R0, R25 ;  /* 0x0000001900007202 */ /* 0x000fe20000000f00 */
[----:B------:R-:W-:Y:S06]  /*0320*/  BRA `(.L_x_230) ;  /* 0x0000000000107947 */ /* 0x000fec0003800000 */
.L_x_229:
[----:B------:R-:W0:Y:S02]  /*0330*/  MUFU.RCP R0, R23 ;  /* 0x0000001700007308 */ /* 0x000e240000001000 */
[----:B0-----:R-:W-:-:S04]  /*0340*/  FFMA R2, R23, R0, -1 ;  /* 0xbf80000017027423 */ /* 0x001fc80000000000 */
[----:B------:R-:W-:-:S04]  /*0350*/  FADD.FTZ R3, -R2, -RZ ;  /* 0x800000ff02037221 */ /* 0x000fc80000010100 */
[----:B------:R-:W-:-:S07]  /*0360*/  FFMA R0, R0, R3, R0 ;  /* 0x0000000300007223 */ /* 0x000fce0000000000 */
.L_x_230:
[----:B-1----:R-:W-:Y:S05]  /*0370*/  BSYNC.RECONVERGENT B0 ;  /* 0x0000000000007941 */ /* 0x002fea0003800200 */
.L_x_228:
[----:B------:R-:W0:Y:S08]  /*0380*/  LDC.64 R20, c[0x0][0x398] ;  /* 0x0000e600ff147b82 */ /* 0x000e300000000a00 */
[----:B------:R-:W1:Y:S08]  /*0390*/  LDC.64 R26, c[0x0][0x3a0] ;  /* 0x0000e800ff1a7b82 */ /* 0x000e700000000a00 */
[----:B------:R-:W2:Y:S08]  /*03a0*/  LDC.64 R10, c[0x0][0x3a8] ;  /* 0x0000ea00ff0a7b82 */ /* 0x000eb00000000a00 */
[----:B------:R-:W3:Y:S01]  /*03b0*/  LDC.64 R8, c[0x0][0x3b0] ;  /* 0x0000ec00ff087b82 */ /* 0x000ee20000000a00 */
[----:B0-----:R-:W-:-:S06]  /*03c0*/  IMAD.WIDE R24, R13, 0x4, R20 ;  /* 0x000000040d187825 */ /* 0x001fcc00078e0214 */
[----:B------:R-:W4:Y:S01]  /*03d0*/  LDG.E.CONSTANT R24, desc[UR16][R24.64] ;  /* 0x0000001018187981 */ /* 0x000f22000c1e9900 */
        /* <DEDUP_REMOVED lines=12> */
[----:B------:R-:W-:Y:S01]  /*04a0*/  FMUL R23, R0, -0.60653066635131835938 ;  /* 0xbf1b459800177820 */ /* 0x000fe20000400000 */
[----:B------:R-:W1:Y:S03]  /*04b0*/  S2UR UR14, SR_CgaCtaId ;  /* 0x00000000000e79c3 */ /* 0x000e660000008800 */
[----:B------:R-:W-:-:S05]  /*04c0*/  FMUL R23, R23, 1.4426950216293334961 ;  /* 0x3fb8aa3b17177820 */ /* 0x000fca0000400000 */
[C---:B------:R-:W-:Y:S01]  /*04d0*/  FSETP.GEU.AND P0, PT, R23.reuse, -126, PT ;  /* 0xc2fc00001700780b */ /* 0x040fe20003f0e000 */
[----:B------:R-:W-:Y:S01]  /*04e0*/  UMOV UR13, 0x400 ;  /* 0x00000400000d7882 */ /* 0x000fe20000000000 */
[----:B0-----:R-:W0:Y:S11]  /*04f0*/  LDC.64 R4, c[0x0][0x3d8] ;  /* 0x0000f600ff047b82 */ /* 0x001e360000000a00 */
[----:B------:R-:W-:-:S06]  /*0500*/  @!P0 FMUL R23, R23, 0.5 ;  /* 0x3f00000017178820 */ /* 0x000fcc0000400000 */
        /* <DEDUP_REMOVED lines=13> */
[C---:B------:R-:W-:Y:S01]  /*05e0*/  LEA R2, R16.reuse, UR5, 0x2 ;  /* 0x0000000510027c11 */ /* 0x040fe2000f8e10ff */
[----:B------:R-:W-:Y:S01]  /*05f0*/  ULEA UR10, UR14, UR10, 0x18 ;  /* 0x0000000a0e0a7291 */ /* 0x000fe2000f8ec0ff */
[----:B0-----:R-:W-:Y:S01]  /*0600*/  @!P0 FMUL R23, R23, R23 ;  /* 0x0000001717178220 */ /* 0x001fe20000400000 */
[----:B------:R-:W-:Y:S01]  /*0610*/  ULEA UR11, UR14, UR11, 0x18 ;  /* 0x0000000b0e0b7291 */ /* 0x000fe2000f8ec0ff */
[----:B------:R-:W-:-:S02]  /*0620*/  LEA R3, R16, UR6, 0x2 ;  /* 0x0000000610037c11 */ /* 0x000fc4000f8e10ff */
[C---:B------:R-:W-:Y:S02]  /*0630*/  LEA R9, R16.reuse, UR7, 0x2 ;  /* 0x0000000710097c11 */ /* 0x040fe4000f8e10ff */
[C---:B------:R-:W-:Y:S01]  /*0640*/  LEA R11, R16.reuse, UR8, 0x2 ;  /* 0x00000008100b7c11 */ /* 0x040fe2000f8e10ff */
[----:B------:R-:W-:Y:S01]  /*0650*/  STS [R2], R23 ;  /* 0x0000001702007388 */ /* 0x000fe20000000800 */
[C---:B------:R-:W-:Y:S02]  /*0660*/  LEA R8, R16.reuse, UR9, 0x2 ;  /* 0x0000000910087c11 */ /* 0x040fe4000f8e10ff */
[C---:B------:R-:W-:Y:S02]  /*0670*/  LEA R25, R16.reuse, UR10, 0x2 ;  /* 0x0000000a10197c11 */ /* 0x040fe4000f8e10ff */
[----:B------:R-:W-:Y:S01]  /*0680*/  LEA R27, R16, UR11, 0x2 ;  /* 0x0000000b101b7c11 */ /* 0x000fe2000f8e10ff */
[----:B------:R-:W-:Y:S01]  /*0690*/  ULEA UR13, UR14, UR13, 0x18 ;  /* 0x0000000d0e0d7291 */ /* 0x000fe2000f8ec0ff */
[----:B------:R-:W-:Y:S01]  /*06a0*/  IMAD.WIDE R4, R13, 0x4, R4 ;  /* 0x000000040d047825 */ /* 0x000fe200078e0204 */
[----:B------:R-:W-:Y:S01]  /*06b0*/  BSSY.RECONVERGENT B0, `(.L_x_231) ;  /* 0x0000017000007945 */ /* 0x000fe20003800200 */
[----:B----4-:R-:W-:Y:S04]  /*06c0*/  STS [R3], R24 ;  /* 0x0000001803007388 */ /* 0x010fe80000000800 */
[----:B--2---:R0:W-:Y:S04]  /*06d0*/  STS [R9], R26 ;  /* 0x0000001a09007388 */ /* 0x0041e80000000800 */
[----:B---3--:R-:W-:Y:S04]  /*06e0*/  STS [R11], R20 ;  /* 0x000000140b007388 */ /* 0x008fe80000000800 */
[----:B------:R-:W-:Y:S04]  /*06f0*/  STS [R8], R21 ;  /* 0x0000001508007388 */ /* 0x000fe80000000800 */
[----:B------:R-:W-:Y:S04]  /*0700*/  STS [R25], R22 ;  /* 0x0000001619007388 */ /* 0x000fe80000000800 */
[----:B-----5:R-:W-:Y:S01]  /*0710*/  STS [R27], R28 ;  /* 0x0000001c1b007388 */ /* 0x020fe20000000800 */
[----:B------:R-:W-:Y:S06]  /*0720*/  BAR.SYNC.DEFER_BLOCKING 0x0 ;  /* 0x0000000000007b1d */ /* 0x000fec0000010000 */
[----:B------:R-:W1:Y:S01]  /*0730*/  LDS.64 R2, [UR13+0x30] ;  /* 0x0000300dff027984 */ /* 0x000e620008000a00 */
[----:B0-----:R-:W-:-:S04]  /*0740*/  IADD3 R9, PT, PT, R23, 0x1800000, RZ ;  /* 0x0180000017097810 */ /* 0x001fc80007ffe0ff */
[----:B------:R-:W-:-:S04]  /*0750*/  LOP3.LUT R9, R9, 0x7f800000, RZ, 0xc0, !PT ;  /* 0x7f80000009097812 */ /* 0x000fc800078ec0ff */
[----:B------:R-:W-:Y:S01]  /*0760*/  ISETP.GT.U32.AND P0, PT, R9, 0x1ffffff, PT ;  /* 0x01ffffff0900780c */ /* 0x000fe20003f04070 */
[----:B-1----:R-:W-:-:S04]  /*0770*/  FFMA R29, R2, R19, RZ ;  /* 0x00000013021d7223 */ /* 0x002fc800000000ff */
[----:B------:R-:W-:-:S05]  /*0780*/  FFMA R29, R18, R3, R29 ;  /* 0x00000003121d7223 */ /* 0x000fca000000001d */
[----:B------:R0:W-:Y:S03]  /*0790*/  STG.E desc[UR16][R4.64], R29 ;  /* 0x0000001d04007986 */ /* 0x0001e6000c101910 */
[----:B------:R-:W-:Y:S05]  /*07a0*/  @P0 BRA `(.L_x_232) ;  /* 0x00000000000c0947 */ /* 0x000fea0003800000 */
[----:B------:R-:W-:-:S07]  /*07b0*/  MOV R8, 0x7d0 ;  /* 0x000007d000087802 */ /* 0x000fce0000000f00 */
[----:B0-----:R-:W-:Y:S05]  /*07c0*/  CALL.REL.NOINC `($__internal_17_$__cuda_sm20_rcp_rn_f32_slowpath) ;  /* 0x0000000400647944 */ /* 0x001fea0003c00000 */
[----:B------:R-:W-:Y:S05]  /*07d0*/  BRA `(.L_x_233) ;  /* 0x0000000000107947 */ /* 0x000fea0003800000 */
.L_x_232:
[----:B0-----:R-:W0:Y:S02]  /*07e0*/  MUFU.RCP R4, R23 ;  /* 0x0000001700047308 */ /* 0x001e240000001000 */
[----:B0-----:R-:W-:-:S04]  /*07f0*/  FFMA R5, R23, R4, -1 ;  /* 0xbf80000017057423 */ /* 0x001fc80000000004 */
[----:B------:R-:W-:-:S04]  /*0800*/  FADD.FTZ R5, -R5, -RZ ;  /* 0x800000ff05057221 */ /* 0x000fc80000010100 */
[----:B------:R-:W-:-:S07]  /*0810*/  FFMA R25, R4, R5, R4 ;  /* 0x0000000504197223 */ /* 0x000fce0000000004 */
.L_x_233:
[----:B------:R-:W-:Y:S05]  /*0820*/  BSYNC.RECONVERGENT B0 ;  /* 0x0000000000007941 */ /* 0x000fea0003800200 */
.L_x_231:
[----:B------:R-:W0:Y:S01]  /*0830*/  S2UR UR6, SR_CgaCtaId ;  /* 0x00000000000679c3 */ /* 0x000e220000008800 */
[----:B------:R-:W-:Y:S01]  /*0840*/  UMOV UR5, 0x400 ;  /* 0x0000040000057882 */ /* 0x000fe20000000000 */
[----:B------:R-:W-:Y:S01]  /*0850*/  FFMA R12, R6, R3, R12 ;  /* 0x00000003060c7223 */ /* 0x000fe2000000000c */
[----:B------:R-:W-:-:S03]  /*0860*/  UISETP.GT.U32.AND UP0, UPT, UR4, 0x1, UPT ;  /* 0x000000010400788c */ /* 0x000fc6000bf04070 */
[----:B------:R-:W-:Y:S01]  /*0870*/  UMOV UR4, UR12 ;  /* 0x0000000c00047c82 */ /* 0x000fe20008000000 */
[----:B0-----:R-:W-:Y:S02]  /*0880*/  ULEA UR7, UR6, UR5, 0x18 ;  /* 0x0000000506077291 */ /* 0x001fe4000f8ec0ff */
[----:B------:R-:W-:-:S04]  /*0890*/  UIADD3 UR5, UPT, UPT, UR5, 0x40, URZ ;  /* 0x0000004005057890 */ /* 0x000fc8000fffe0ff */
[----:B------:R-:W-:-:S03]  /*08a0*/  ULEA UR5, UR6, UR5, 0x18 ;  /* 0x0000000506057291 */ /* 0x000fc6000f8ec0ff */
[----:B------:R-:W0:Y:S04]  /*08b0*/  LDS.128 R8, [UR7+0x10] ;  /* 0x00001007ff087984 */ /* 0x000e280008000c00 */
[----:B------:R-:W1:Y:S01]  /*08c0*/  LDS.64 R4, [UR7+0x38] ;  /* 0x00003807ff047984 */ /* 0x000e620008000a00 */
[C---:B0-----:R-:W-:Y:S01]  /*08d0*/  FFMA R26, -R24.reuse, R10, R19 ;  /* 0x0000000a181a7223 */ /* 0x041fe20000000113 */
[----:B------:R-:W-:Y:S02]  /*08e0*/  FFMA R24, -R24, R11, R18 ;  /* 0x0000000b18187223 */ /* 0x000fe40000000112 */
[----:B------:R-:W0:Y:S01]  /*08f0*/  LDS.64 R18, [UR7] ;  /* 0x00000007ff127984 */ /* 0x000e220008000a00 */
[C---:B-1----:R-:W-:Y:S01]  /*0900*/  FFMA R26, -R21.reuse, R4, R26 ;  /* 0x00000004151a7223 */ /* 0x042fe2000000011a */
[----:B------:R-:W-:Y:S01]  /*0910*/  FFMA R28, -R21, R5, R24 ;  /* 0x00000005151c7223 */ /* 0x000fe20000000118 */
[----:B------:R-:W-:-:S02]  /*0920*/  FFMA R24, R6, R2, R7 ;  /* 0x0000000206187223 */ /* 0x000fc40000000007 */
[-C--:B------:R-:W-:Y:S01]  /*0930*/  FMUL R21, R26, R25.reuse ;  /* 0x000000191a157220 */ /* 0x080fe20000400000 */
[----:B------:R-:W1:Y:S01]  /*0940*/  LDC.64 R6, c[0x0][0x3e0] ;  /* 0x0000f800ff067b82 */ /* 0x000e620000000a00 */
[----:B------:R-:W-:Y:S01]  /*0950*/  FMUL R26, R28, R25 ;  /* 0x000000191c1a7220 */ /* 0x000fe20000400000 */
[-C--:B------:R-:W-:Y:S01]  /*0960*/  FFMA R27, R4, R24.reuse, RZ ;  /* 0x00000018041b7223 */ /* 0x080fe200000000ff */
[----:B------:R-:W-:-:S03]  /*0970*/  FFMA R3, R21, R24, RZ ;  /* 0x0000001815037223 */ /* 0x000fc600000000ff */
[----:B------:R-:W-:Y:S01]  /*0980*/  FFMA R27, R12, R5, R27 ;  /* 0x000000050c1b7223 */ /* 0x000fe2000000001b */
[----:B------:R-:W-:Y:S01]  /*0990*/  FFMA R3, R26, R12, R3 ;  /* 0x0000000c1a037223 */ /* 0x000fe20000000003 */
[----:B------:R-:W2:Y:S03]  /*09a0*/  LDC.64 R28, c[0x0][0x3f0] ;  /* 0x0000fc00ff1c7b82 */ /* 0x000ea60000000a00 */
[----:B------:R-:W-:-:S04]  /*09b0*/  FMUL R2, R3, -0.60653066635131835938 ;  /* 0xbf1b459803027820 */ /* 0x000fc80000400000 */
[----:B------:R-:W-:Y:S02]  /*09c0*/  FMUL R25, R23, R2 ;  /* 0x0000000217197220 */ /* 0x000fe40000400000 */
[----:B------:R-:W3:Y:S02]  /*09d0*/  LDS.64 R2, [UR7+0x28] ;  /* 0x00002807ff027984 */ /* 0x000ee40008000a00 */
[----:B------:R-:W-:Y:S01]  /*09e0*/  FMUL R25, R25, R0 ;  /* 0x0000000019197220 */ /* 0x000fe20000400000 */
[----:B------:R-:W-:-:S04]  /*09f0*/  FADD R0, -R0, 1 ;  /* 0x3f80000000007421 */ /* 0x000fc80000000100 */
[----:B------:R-:W-:Y:S01]  /*0a00*/  FMUL R0, R25, R0 ;  /* 0x0000000019007220 */ /* 0x000fe20000400000 */
[----:B-1----:R-:W-:-:S04]  /*0a10*/  IMAD.WIDE R6, R13, 0x4, R6 ;  /* 0x000000040d067825 */ /* 0x002fc800078e0206 */
[----:B------:R-:W-:Y:S01]  /*0a20*/  FFMA R25, R10, R24, RZ ;  /* 0x000000180a197223 */ /* 0x000fe200000000ff */
[----:B------:R1:W-:Y:S03]  /*0a30*/  STG.E desc[UR16][R6.64], R0 ;  /* 0x0000000006007986 */ /* 0x0003e6000c101910 */
[----:B------:R-:W-:Y:S01]  /*0a40*/  FFMA R11, R12, R11, R25 ;  /* 0x0000000b0c0b7223 */ /* 0x000fe20000000019 */
[----:B--2---:R-:W-:-:S04]  /*0a50*/  IMAD.WIDE R28, R13, 0x4, R28 ;  /* 0x000000040d1c7825 */ /* 0x004fc800078e021c */
[C---:B0-----:R-:W-:Y:S01]  /*0a60*/  FFMA R17, R22.reuse, R18, R17 ;  /* 0x0000001216117223 */ /* 0x041fe20000000011 */
[----:B------:R-:W-:Y:S01]  /*0a70*/  FFMA R14, R22, R19, R14 ;  /* 0x00000013160e7223 */ /* 0x000fe2000000000e */
[----:B------:R-:W-:Y:S01]  /*0a80*/  LEA R22, R16, UR5, 0x2 ;  /* 0x0000000510167c11 */ /* 0x000fe2000f8e10ff */
[----:B------:R-:W0:Y:S01]  /*0a90*/  LDC.64 R18, c[0x0][0x400] ;  /* 0x00010000ff127b82 */ /* 0x000e220000000a00 */
[----:B------:R-:W-:-:S04]  /*0aa0*/  FFMA R25, R17, R8, RZ ;  /* 0x0000000811197223 */ /* 0x000fc800000000ff */
[----:B------:R-:W-:-:S03]  /*0ab0*/  FFMA R25, R14, R9, R25 ;  /* 0x000000090e197223 */ /* 0x000fc60000000019 */
[----:B-1----:R-:W1:Y:S01]  /*0ac0*/  LDC.64 R6, c[0x0][0x3e8] ;  /* 0x0000fa00ff067b82 */ /* 0x002e620000000a00 */
[----:B---3--:R-:W-:Y:S01]  /*0ad0*/  FFMA R5, R17, R2, RZ ;  /* 0x0000000211057223 */ /* 0x008fe200000000ff */
[----:B0-----:R-:W-:-:S04]  /*0ae0*/  IMAD.WIDE R18, R13, 0x4, R18 ;  /* 0x000000040d127825 */ /* 0x001fc800078e0212 */
[----:B------:R-:W-:Y:S01]  /*0af0*/  FFMA R0, R14, R3, R5 ;  /* 0x000000030e007223 */ /* 0x000fe20000000005 */
[----:B-1----:R-:W-:-:S05]  /*0b00*/  IMAD.WIDE R6, R13, 0x4, R6 ;  /* 0x000000040d067825 */ /* 0x002fca00078e0206 */
[----:B------:R0:W-:Y:S04]  /*0b10*/  STG.E desc[UR16][R6.64], R11 ;  /* 0x0000000b06007986 */ /* 0x0001e8000c101910 */
[----:B------:R-:W-:Y:S04]  /*0b20*/  STG.E desc[UR16][R28.64], R25 ;  /* 0x000000191c007986 */ /* 0x000fe8000c101910 */
[----:B------:R1:W-:Y:S01]  /*0b30*/  STG.E desc[UR16][R18.64], R27 ;  /* 0x0000001b12007986 */ /* 0x0003e2000c101910 */
[----:B------:R-:W-:Y:S08]  /*0b40*/  BAR.SYNC.DEFER_BLOCKING 0x0 ;  /* 0x0000000000007b1d */ /* 0x000ff00000010000 */
[----:B0-----:R-:W0:Y:S01]  /*0b50*/  LDC.64 R6, c[0x0][0x3f8] ;  /* 0x0000fe00ff067b82 */ /* 0x001e220000000a00 */
[----:B-1----:R-:W-:Y:S01]  /*0b60*/  MOV R18, R26 ;  /* 0x0000001a00127202 */ /* 0x002fe20000000f00 */
[----:B------:R-:W-:Y:S06]  /*0b70*/  STS [R22], R0 ;  /* 0x0000000016007388 */ /* 0x000fec0000000800 */
[----:B------:R-:W-:Y:S01]  /*0b80*/  BAR.SYNC.DEFER_BLOCKING 0x0 ;  /* 0x0000000000007b1d */ /* 0x000fe20000010000 */
[----:B0-----:R-:W-:-:S05]  /*0b90*/  IMAD.WIDE R10, R13, 0x4, R6 ;  /* 0x000000040d0a7825 */ /* 0x001fca00078e0206 */
        /* <DEDUP_REMOVED lines=9> */
[----:B------:R-:W-:Y:S01]  /*0c30*/  IADD3 R0, PT, PT, RZ, -UR18, RZ ;  /* 0x80000012ff007c10 */ /* 0x000fe2000fffe0ff */
[----:B------:R3:W-:Y:S01]  /*0c40*/  STG.E desc[UR16][R10.64], R25 ;  /* 0x000000190a007986 */ /* 0x0007e2000c101910 */
[----:B--2---:R-:W-:Y:S01]  /*0c50*/  FFMA R17, R17, R4, R8 ;  /* 0x0000000411117223 */ /* 0x004fe20000000008 */
[----:B------:R-:W-:Y:S01]  /*0c60*/  FFMA R14, R14, R5, R9 ;  /* 0x000000050e0e7223 */ /* 0x000fe20000000009 */
[C---:B------:R-:W-:Y:S01]  /*0c70*/  FFMA R7, R23.reuse, R24, R2 ;  /* 0x0000001817077223 */ /* 0x040fe20000000002 */
[----:B------:R-:W-:Y:S01]  /*0c80*/  FFMA R12, R23, R12, R3 ;  /* 0x0000000c170c7223 */ /* 0x000fe20000000003 */
[----:B------:R-:W-:-:S02]  /*0c90*/  LEA R13, R0, R13, 0x1 ;  /* 0x0000000d000d7211 */ /* 0x000fc400078e08ff */
[----:B------:R-:W-:Y:S01]  /*0ca0*/  MOV R19, R21 ;  /* 0x0000001500137202 */ /* 0x000fe20000000f00 */
[----:B------:R-:W-:Y:S06]  /*0cb0*/  BRA.U UP0, `(.L_x_234) ;  /* 0xfffffff5002c7547 */ /* 0x000fec000b83ffff */
.L_x_227:
[----:B------:R-:W0:Y:S01]  /*0cc0*/  LDCU.64 UR6, c[0x0][0x3d0] ;  /* 0x00007a00ff0677ac */ /* 0x000e220008000a00 */
[----:B------:R-:W-:Y:S02]  /*0cd0*/  SHF.L.U32 R2, R16, 0x1, RZ ;  /* 0x0000000110027819 */ /* 0x000fe400000006ff */
[----:B------:R-:W-:Y:S02]  /*0ce0*/  IADD3 R15, PT, PT, R15, UR15, RZ ;  /* 0x0000000f0f0f7c10 */ /* 0x000fe4000fffe0ff */
[----:B------:R-:W-:-:S03]  /*0cf0*/  MOV R3, RZ ;  /* 0x000000ff00037202 */ /* 0x000fc60000000f00 */
[----:B------:R-:W-:-:S03]  /*0d00*/  IMAD.WIDE R2, R15, 0x4, R2 ;  /* 0x000000040f027825 */ /* 0x000fc600078e0202 */
[----:B0-----:R-:W-:-:S04]  /*0d10*/  LEA R4, P0, R2, UR6, 0x2 ;  /* 0x0000000602047c11 */ /* 0x001fc8000f8010ff */
[----:B------:R-:W-:-:S05]  /*0d20*/  LEA.HI.X R5, R2, UR7, R3, 0x2, P0 ;  /* 0x0000000702057c11 */ /* 0x000fca00080f1403 */
[----:B------:R-:W-:Y:S04]  /*0d30*/  STG.E desc[UR16][R4.64], R17 ;  /* 0x0000001104007986 */ /* 0x000fe8000c101910 */
[----:B------:R-:W-:Y:S01]  /*0d40*/  STG.E desc[UR16][R4.64+0x4], R14 ;  /* 0x0000040e04007986 */ /* 0x000fe2000c101910 */
[----:B------:R-:W-:Y:S05]  /*0d50*/  EXIT ;  /* 0x000000000000794d */ /* 0x000fea0003800000 */
        .weak           $__internal_17_$__cuda_sm20_rcp_rn_f32_slowpath
        .type           $__internal_17_$__cuda_sm20_rcp_rn_f32_slowpath,@function
        .size           $__internal_17_$__cuda_sm20_rcp_rn_f32_slowpath,(.L_x_575 - $__internal_17_$__cuda_sm20_rcp_rn_f32_slowpath)
$__internal_17_$__cuda_sm20_rcp_rn_f32_slowpath:
        /* <DEDUP_REMOVED lines=15> */
.L_x_236:
        /* <DEDUP_REMOVED lines=33> */
.L_x_238:
[----:B------:R0:W1:Y:S02]  /*1060*/  MUFU.RCP R5, R23 ;  /* 0x0000001700057308 */ /* 0x0000640000001000 */
.L_x_237:
[----:B------:R-:W-:Y:S05]  /*1070*/  BSYNC.RECONVERGENT B1 ;  /* 0x0000000000017941 */ /* 0x000fea0003800200 */
.L_x_235:
[----:B-1----:R-:W-:Y:S01]  /*1080*/  MOV R25, R5 ;  /* 0x0000000500197202 */ /* 0x002fe20000000f00 */
[----:B------:R-:W-:Y:S01]  /*1090*/  HFMA2 R5, -RZ, RZ, 0, 0 ;  /* 0x00000000ff057431 */ /* 0x000fe200000001ff */
[----:B------:R-:W-:-:S04]  /*10a0*/  MOV R4, R8 ;  /* 0x0000000800047202 */ /* 0x000fc80000000f00 */
[----:B0-----:R-:W-:Y:S05]  /*10b0*/  RET.REL.NODEC R4 `(_Z34rwkv7_state_clampw_backward_kernelIfLi2ELi16EEviiPT_S1_S1_S1_S1_S1_S1_PfS2_S2_S1_S1_S1_S1_S1_S1_) ;  /* 0xffffffec04d07950 */ /* 0x001fea0003c3ffff */
.L_x_239:
        /* <DEDUP_REMOVED lines=12> */
.L_x_575:


//--------------------- .text._Z33rwkv7_state_clampw_forward_kernelI13__nv_bfloat16Li64ELi16EEviiPfPT_S3_S3_S3_S3_S3_S3_S1_S1_ --------------------------
	.section	.text._Z33rwkv7_state_clampw_forward_kernelI13__nv_bfloat16Li64ELi16EEviiPfPT_S3_S3_S3_S3_S3_S3_S1_S1_,"ax",@progbits
	.align	128
        .global         _Z33rwkv7_state_clampw_forward_kernelI13__nv_bfloat16Li64ELi16EEviiPfPT_S3_S3_S3_S3_S3_S3_S1_S1_
        .type           _Z33rwkv7_state_clampw_forward_kernelI13__nv_bfloat16Li64ELi16EEviiPfPT_S3_S3_S3_S3_S3_S3_S1_S1_,@function
        .size           _Z33rwkv7_state_clampw_forward_kernelI13__nv_bfloat16Li64ELi16EEviiPfPT_S3_S3_S3_S3_S3_S3_S1_S1_,(.L_x_576 - _Z33rwkv7_state_clampw_forward_kernelI13__nv_bfloat16Li64ELi16EEviiPfPT_S3_S3_S3_S3_S3_S3_S1_S1_)
        .other          _Z33rwkv7_state_clampw_forward_kernelI13__nv_bfloat16Li64ELi16EEviiPfPT_S3_S3_S3_S3_S3_S3_S1_S1_,@"STO_CUDA_ENTRY STV_DEFAULT"
_Z33rwkv7_state_clampw_forward_kernelI13__nv_bfloat16Li64ELi16EEviiPfPT_S3_S3_S3_S3_S3_S3_S1_S1_:
.text._Z33rwkv7_state_clampw_forward_kernelI13__nv_bfloat16Li64ELi16EEviiPfPT_S3_S3_S3_S3_S3_S3_S1_S1_:
[----:B------:R-:W-:Y:S08]  /*0000*/  LDC R1, c[0x0][0x37c] ;  /* 0x0000df00ff017b82 */ /* 0x000ff00000000800 */
[----:B------:R-:W0:Y:S02]  /*0010*/  LDC R80, c[0x0][0x380] ;  /* 0x0000e000ff507b82 */ /* 0x000e240000000800 */
[----:B0-----:R-:W-:-:S13]  /*0020*/  ISETP.GE.AND P0, PT, R80, 0x1, PT ;  /* 0x000000015000780c */ /* 0x001fda0003f06270 */
[----:B------:R-:W-:Y:S05]  /*0030*/  @!P0 EXIT ;  /* 0x000000000000894d */ /* 0x000fea0003800000 */
[----:B------:R-:W0:Y:S01]  /*0040*/  S2UR UR4, SR_CTAID.Y ;  /* 0x00000000000479c3 */ /* 0x000e220000002600 */
[----:B------:R-:W1:Y:S01]  /*0050*/  S2R R4, SR_TID.X ;  /* 0x0000000000047919 */ /* 0x000e620000002100 */
[----:B------:R-:W2:Y:S06]  /*0060*/  LDCU.64 UR10, c[0x0][0x358] ;  /* 0x00006b00ff0a77ac */ /* 0x000eac0008000a00 */
[----:B------:R-:W0:Y:S08]  /*0070*/  LDC R30, c[0x0][0x384] ;  /* 0x0000e100ff1e7b82 */ /* 0x000e300000000800 */
[----:B------:R-:W3:Y:S08]  /*0080*/  S2UR UR12, SR_CTAID.X ;  /* 0x00000000000c79c3 */ /* 0x000ef00000002500 */
[----:B------:R-:W4:Y:S01]  /*0090*/  S2UR UR8, SR_CgaCtaId ;  /* 0x00000000000879c3 */ /* 0x000f220000008800 */
[----:B------:R-:W-:Y:S01]  /*00a0*/  SHF.R.S32.HI R31, RZ, 0x1f, R80 ;  /* 0x0000001fff1f7819 */ /* 0x000fe20000011450 */
[----:B------:R-:W0:Y:S02]  /*00b0*/  LDCU.64 UR14, c[0x0][0x3c8] ;  /* 0x00007900ff0e77ac */ /* 0x000e240008000a00 */
[----:B0-----:R-:W-:Y:S01]  /*00c0*/  IMAD R30, R30, UR4, RZ ;  /* 0x000000041e1e7c24 */ /* 0x001fe2000f8e02ff */
[----:B------:R-:W0:Y:S01]  /*00d0*/  LDCU.64 UR4, c[0x0][0x388] ;  /* 0x00007100ff0477ac */ /* 0x000e220008000a00 */
[----:B-1----:R-:W-:-:S02]  /*00e0*/  SHF.L.U32 R5, R4, 0x6, RZ ;  /* 0x0000000604057819 */ /* 0x002fc400000006ff */
[----:B------:R-:W1:Y:S01]  /*00f0*/  LDC R26, c[0x0][0x384] ;  /* 0x0000e100ff1a7b82 */ /* 0x000e620000000800 */
[----:B---3--:R-:W-:-:S07]  /*0100*/  IADD3 R146, PT, PT, R30, UR12, RZ ;  /* 0x0000000c1e927c10 */ /* 0x008fce000fffe0ff */
[----:B------:R-:W3:Y:S01]  /*0110*/  LDC.64 R140, c[0x0][0x3a0] ;  /* 0x0000e800ff8c7b82 */ /* 0x000ee20000000a00 */
[----:B------:R-:W-:-:S03]  /*0120*/  IMAD.WIDE R2, R146, 0x1000, RZ ;  /* 0x0000100092027825 */ /* 0x000fc600078e02ff */
[----:B------:R-:W-:-:S04]  /*0130*/  LOP3.LUT R5, R2, R5, RZ, 0xfc, !PT ;  /* 0x0000000502057212 */ /* 0x000fc800078efcff */
[----:B------:R-:W1:Y:S01]  /*0140*/  LDC.64 R134, c[0x0][0x3d0] ;  /* 0x0000f400ff867b82 */ /* 0x000e620000000a00 */
[----:B0-----:R-:W-:-:S04]  /*0150*/  LEA R28, P0, R5, UR4, 0x2 ;  /* 0x00000004051c7c11 */ /* 0x001fc8000f8010ff */
[----:B------:R-:W-:-:S03]  /*0160*/  LEA.HI.X R29, R5, UR5, R3, 0x2, P0 ;  /* 0x00000005051d7c11 */ /* 0x000fc600080f1403 */
[----:B------:R-:W0:Y:S02]  /*0170*/  LDC.64 R132, c[0x0][0x3a8] ;  /* 0x0000ea00ff847b82 */ /* 0x000e240000000a00 */
[----:B--2---:R2:W5:Y:S04]  /*0180*/  LDG.E.CONSTANT R120, desc[UR10][R28.64+0xfc] ;  /* 0x0000fc0a1c787981 */ /* 0x004568000c1e9900 */
[----:B------:R2:W5:Y:S02]  /*0190*/  LDG.E.CONSTANT R121, desc[UR10][R28.64+0xf8] ;  /* 0x0000f80a1c797981 */ /* 0x000564000c1e9900 */
[----:B------:R-:W0:Y:S02]  /*01a0*/  LDC.64 R130, c[0x0][0x3c0] ;  /* 0x0000f000ff827b82 */ /* 0x000e240000000a00 */
[----:B------:R2:W5:Y:S04]  /*01b0*/  LDG.E.CONSTANT R118, desc[UR10][R28.64+0xf4] ;  /* 0x0000f40a1c767981 */ /* 0x000568000c1e9900 */
        /* <DEDUP_REMOVED lines=64> */
[----:B------:R2:W5:Y:S01]  /*05c0*/  LDG.E.CONSTANT R3, desc[UR10][R28.64] ;  /* 0x0000000a1c037981 */ /* 0x000562000c1e9900 */
[-C--:B------:R-:W-:Y:S01]  /*05d0*/  LEA.HI R31, R31, R80.reuse, RZ, 0x4 ;  /* 0x000000501f1f7211 */ /* 0x080fe200078f20ff */
[----:B------:R-:W-:Y:S01]  /*05e0*/  UMOV UR4, 0x400 ;  /* 0x0000040000047882 */ /* 0x000fe20000000000 */
[----:B------:R-:W-:Y:S01]  /*05f0*/  IMAD R30, R30, R80, UR12 ;  /* 0x0000000c1e1e7e24 */ /* 0x000fe2000f8e0250 */
[----:B------:R-:W-:Y:S01]  /*0600*/  UIADD3 UR5, UPT, UPT, UR4, 0x100, URZ ;  /* 0x0000010004057890 */ /* 0x000fe2000fffe0ff */
[----:B------:R-:W-:Y:S01]  /*0610*/  SHF.L.U32 R31, R31, 0x8, RZ ;  /* 0x000000081f1f7819 */ /* 0x000fe200000006ff */
[----:B------:R-:W-:Y:S01]  /*0620*/  UIADD3 UR6, UPT, UPT, UR4, 0x200, URZ ;  /* 0x0000020004067890 */ /* 0x000fe2000fffe0ff */
[----:B------:R-:W-:Y:S01]  /*0630*/  HFMA2 R81, -RZ, RZ, 0, 0 ;  /* 0x00000000ff517431 */ /* 0x000fe200000001ff */
[----:B------:R-:W-:Y:S01]  /*0640*/  UIADD3 UR7, UPT, UPT, UR4, 0x300, URZ ;  /* 0x0000030004077890 */ /* 0x000fe2000fffe0ff */
[----:B------:R-:W-:Y:S01]  /*0650*/  LOP3.LUT R31, R31, 0xfffff000, RZ, 0xc0, !PT ;  /* 0xfffff0001f1f7812 */ /* 0x000fe200078ec0ff */
[----:B----4-:R-:W-:Y:S01]  /*0660*/  ULEA UR9, UR8, UR4, 0x18 ;  /* 0x0000000408097291 */ /* 0x010fe2000f8ec0ff */
[----:B------:R-:W-:Y:S01]  /*0670*/  SHF.L.U32 R83, R30, 0x6, RZ ;  /* 0x000000061e537819 */ /* 0x000fe200000006ff */
[----:B------:R-:W-:Y:S01]  /*0680*/  UIADD3 UR4, UPT, UPT, UR4, 0x400, URZ ;  /* 0x0000040004047890 */ /* 0x000fe2000fffe0ff */
[----:B------:R-:W-:Y:S01]  /*0690*/  IADD3 R80, PT, PT, -R80, RZ, RZ ;  /* 0x000000ff50507210 */ /* 0x000fe20007ffe1ff */
[----:B------:R-:W-:Y:S01]  /*06a0*/  ULEA UR5, UR8, UR5, 0x18 ;  /* 0x0000000508057291 */ /* 0x000fe2000f8ec0ff */
[C---:B------:R-:W-:Y:S01]  /*06b0*/  LOP3.LUT R83, R4.reuse, R83, RZ, 0xfc, !PT ;  /* 0x0000005304537212 */ /* 0x040fe200078efcff */
[----:B------:R-:W-:Y:S01]  /*06c0*/  ULEA UR6, UR8, UR6, 0x18 ;  /* 0x0000000608067291 */ /* 0x000fe2000f8ec0ff */
[----:B------:R-:W-:Y:S01]  /*06d0*/  LEA R126, R4, UR9, 0x2 ;  /* 0x00000009047e7c11 */ /* 0x000fe2000f8e10ff */
[----:B------:R-:W-:Y:S01]  /*06e0*/  ULEA UR7, UR8, UR7, 0x18 ;  /* 0x0000000708077291 */ /* 0x000fe2000f8ec0ff */
[----:B------:R-:W-:Y:S01]  /*06f0*/  IMAD.WIDE R146, R146, R31, RZ ;  /* 0x0000001f92927225 */ /* 0x000fe200078e02ff */
[----:B------:R-:W-:Y:S01]  /*0700*/  ULEA UR4, UR8, UR4, 0x18 ;  /* 0x0000000408047291 */ /* 0x000fe2000f8ec0ff */
[----:B------:R-:W-:-:S02]  /*0710*/  LEA R125, R4, UR5, 0x2 ;  /* 0x00000005047d7c11 */ /* 0x000fc4000f8e10ff */
[C---:B------:R-:W-:Y:S02]  /*0720*/  LEA R124, R4.reuse, UR6, 0x2 ;  /* 0x00000006047c7c11 */ /* 0x040fe4000f8e10ff */
[C---:B------:R-:W-:Y:S02]  /*0730*/  LEA R123, R4.reuse, UR7, 0x2 ;  /* 0x00000007047b7c11 */ /* 0x040fe4000f8e10ff */
[----:B------:R-:W-:Y:S01]  /*0740*/  LEA R122, R4, UR4, 0x2 ;  /* 0x00000004047a7c11 */ /* 0x000fe2000f8e10ff */
[----:B0123--:R-:W-:-:S06]  /*0750*/  UMOV UR4, URZ ;  /* 0x000000ff00047c82 */ /* 0x00ffcc0008000000 */
.L_x_243:
[C---:B0-----:R-:W-:Y:S01]  /*0760*/  IMAD.WIDE R28, R83.reuse, 0x2, R142 ;  /* 0x00000002531c7825 */ /* 0x041fe200078e028e */
[----:B------:R-:W-:Y:S06]  /*0770*/  BAR.SYNC.DEFER_BLOCKING 0x0 ;  /* 0x0000000000007b1d */ /* 0x000fec0000010000 */
[----:B------:R-:W2:Y:S01]  /*0780*/  LDG.E.U16.CONSTANT R28, desc[UR10][R28.64] ;  /* 0x0000000a1c1c7981 */ /* 0x000ea2000c1e9500 */
[----:B------:R-:W-:-:S06]  /*0790*/  IMAD.WIDE R30, R83, 0x2, R144 ;  /* 0x00000002531e7825 */ /* 0x000fcc00078e0290 */
[----:B------:R-:W3:Y:S01]  /*07a0*/  LDG.E.U16.CONSTANT R30, desc[UR10][R30.64] ;  /* 0x0000000a1e1e7981 */ /* 0x000ee2000c1e9500 */
[----:B------:R-:W-:Y:S01]  /*07b0*/  UMOV UR5, 0x3f1b4598 ;  /* 0x3f1b459800057882 */ /* 0x000fe20000000000 */
[----:B------:R-:W-:Y:S01]  /*07c0*/  IADD3 R80, PT, PT, R80, 0x1, RZ ;  /* 0x0000000150507810 */ /* 0x000fe20007ffe0ff */
[----:B------:R-:W-:Y:S01]  /*07d0*/  BSSY.RECONVERGENT B1, `(.L_x_240) ;  /* 0x0000017000017945 */ /* 0x000fe20003800200 */
[----:B------:R-:W-:Y:S02]  /*07e0*/  MOV R35, UR5 ;  /* 0x0000000500237c02 */ /* 0x000fe40008000f00 */
[----:B------:R-:W-:Y:S02]  /*07f0*/  ISETP.NE.AND P2, PT, R80, RZ, PT ;  /* 0x000000ff5000720c */ /* 0x000fe40003f45270 */
[----:B--2---:R-:W-:-:S05]  /*0800*/  SHF.L.U32 R32, R28, 0x10, RZ ;  /* 0x000000101c207819 */ /* 0x004fca00000006ff */
[----:B------:R-:W-:Y:S01]  /*0810*/  FMUL R32, R32, -1.4426950216293334961 ;  /* 0xbfb8aa3b20207820 */ /* 0x000fe20000400000 */
[----:B---3--:R-:W-:-:S04]  /*0820*/  SHF.L.U32 R29, R30, 0x10, RZ ;  /* 0x000000101e1d7819 */ /* 0x008fc800000006ff */
[----:B------:R-:W-:Y:S01]  /*0830*/  FSETP.GEU.AND P0, PT, R32, -126, PT ;  /* 0xc2fc00002000780b */ /* 0x000fe20003f0e000 */
[----:B------:R0:W-:-:S12]  /*0840*/  STS [R126], R29 ;  /* 0x0000001d7e007388 */ /* 0x0001d80000000800 */
[----:B------:R-:W-:-:S04]  /*0850*/  @!P0 FMUL R32, R32, 0.5 ;  /* 0x3f00000020208820 */ /* 0x000fc80000400000 */
[----:B------:R-:W1:Y:S02]  /*0860*/  MUFU.EX2 R33, R32 ;  /* 0x0000002000217308 */ /* 0x000e640000000800 */
[----:B-1----:R-:W-:-:S04]  /*0870*/  @!P0 FMUL R33, R33, R33 ;  /* 0x0000002121218220 */ /* 0x002fc80000400000 */
[----:B------:R-:W-:-:S04]  /*0880*/  FADD R36, R33, 1 ;  /* 0x3f80000021247421 */ /* 0x000fc80000000000 */
[----:B------:R-:W1:Y:S08]  /*0890*/  MUFU.RCP R33, R36 ;  /* 0x0000002400217308 */ /* 0x000e700000001000 */
[----:B------:R-:W2:Y:S01]  /*08a0*/  FCHK P0, -R35, R36 ;  /* 0x0000002423007302 */ /* 0x000ea20000000100 */
[----:B-1----:R-:W-:-:S04]  /*08b0*/  FFMA R28, -R36, R33, 1 ;  /* 0x3f800000241c7423 */ /* 0x002fc80000000121 */
[----:B------:R-:W-:-:S04]  /*08c0*/  FFMA R28, R33, R28, R33 ;  /* 0x0000001c211c7223 */ /* 0x000fc80000000021 */
[----:B------:R-:W-:-:S04]  /*08d0*/  FFMA R31, R28, -0.60653066635131835938, RZ ;  /* 0xbf1b45981c1f7823 */ /* 0x000fc800000000ff */
[----:B------:R-:W-:-:S04]  /*08e0*/  FFMA R30, -R36, R31, -0.60653066635131835938 ;  /* 0xbf1b4598241e7423 */ /* 0x000fc8000000011f */
[----:B------:R-:W-:Y:S01]  /*08f0*/  FFMA R34, R28, R30, R31 ;  /* 0x0000001e1c227223 */ /* 0x000fe2000000001f */
[----:B0-2---:R-:W-:Y:S06]  /*0900*/  @!P0 BRA `(.L_x_241) ;  /* 0x00000000000c8947 */ /* 0x005fec0003800000 */
[----:B------:R-:W-:-:S07]  /*0910*/  MOV R34, 0x930 ;  /* 0x0000093000227802 */ /* 0x000fce0000000f00 */
[----:B-----5:R-:W-:Y:S05]  /*0920*/  CALL.REL.NOINC `($__internal_18_$__cuda_sm3x_div_rn_noftz_f32_slowpath) ;  /* 0x0000001c00f47944 */ /* 0x020fea0003c00000 */
[----:B------:R-:W-:-:S07]  /*0930*/  MOV R34, R32 ;  /* 0x0000002000227202 */ /* 0x000fce0000000f00 */
.L_x_241:
[----:B------:R-:W-:Y:S05]  /*0940*/  BSYNC.RECONVERGENT B1 ;  /* 0x0000000000017941 */ /* 0x000fea0003800200 */
.L_x_240:
[----:B------:R-:W-:-:S04]  /*0950*/  IMAD.WIDE R32, R83, 0x2, R140 ;  /* 0x0000000253207825 */ /* 0x000fc800078e028c */
[C---:B------:R-:W-:Y:S02]  /*0960*/  IMAD.WIDE R30, R83.reuse, 0x2, R138 ;  /* 0x00000002531e7825 */ /* 0x040fe400078e028a */
[----:B------:R-:W2:Y:S02]  /*0970*/  LDG.E.U16.CONSTANT R32, desc[UR10][R32.64] ;  /* 0x0000000a20207981 */ /* 0x000ea4000c1e9500 */
[----:B------:R-:W-:Y:S02]  /*0980*/  IMAD.WIDE R28, R83, 0x2, R136 ;  /* 0x00000002531c7825 */ /* 0x000fe400078e0288 */
[----:B------:R-:W3:Y:S04]  /*0990*/  LDG.E.U16.CONSTANT R30, desc[UR10][R30.64] ;  /* 0x0000000a1e1e7981 */ /* 0x000ee8000c1e9500 */
[----:B------:R-:W4:Y:S01]  /*09a0*/  LDG.E.U16.CONSTANT R28, desc[UR10][R28.64] ;  /* 0x0000000a1c1c7981 */ /* 0x000f22000c1e9500 */
[----:B------:R-:W-:-:S05]  /*09b0*/  FMUL R34, R34, 1.4426950216293334961 ;  /* 0x3fb8aa3b22227820 */ /* 0x000fca0000400000 */
[----:B------:R-:W-:-:S13]  /*09c0*/  FSETP.GEU.AND P0, PT, R34, -126, PT ;  /* 0xc2fc00002200780b */ /* 0x000fda0003f0e000 */
[----:B------:R-:W-:-:S04]  /*09d0*/  @!P0 FMUL R34, R34, 0.5 ;  /* 0x3f00000022228820 */ /* 0x000fc80000400000 */
[----:B------:R-:W0:Y:S01]  /*09e0*/  MUFU.EX2 R42, R34 ;  /* 0x00000022002a7308 */ /* 0x000e220000000800 */
[----:B------:R-:W1:Y:S01]  /*09f0*/  S2UR UR6, SR_CgaCtaId ;  /* 0x00000000000679c3 */ /* 0x000e620000008800 */
[----:B0-----:R-:W-:-:S05]  /*0a00*/  @!P0 FMUL R42, R42, R42 ;  /* 0x0000002a2a2a8220 */ /* 0x001fca0000400000 */
[----:B------:R-:W-:Y:S01]  /*0a10*/  STS [R125], R42 ;  /* 0x0000002a7d007388 */ /* 0x000fe20000000800 */
[----:B------:R-:W-:Y:S01]  /*0a20*/  UMOV UR5, 0x400 ;  /* 0x0000040000057882 */ /* 0x000fe20000000000 */
[----:B------:R-:W-:Y:S01]  /*0a30*/  IMAD.WIDE R40, R83, 0x2, R132 ;  /* 0x0000000253287825 */ /* 0x000fe200078e0284 */
[----:B-1----:R-:W-:-:S04]  /*0a40*/  ULEA UR5, UR6, UR5, 0x18 ;  /* 0x0000000506057291 */ /* 0x002fc8000f8ec0ff */
[----:B------:R-:W4:Y:S01]  /*0a50*/  LDG.E.U16.CONSTANT R127, desc[UR10][R40.64] ;  /* 0x0000000a287f7981 */ /* 0x000f22000c1e9500 */
[----:B--2---:R-:W-:Y:S02]  /*0a60*/  SHF.L.U32 R45, R32, 0x10, RZ ;  /* 0x00000010202d7819 */ /* 0x004fe400000006ff */
[----:B---3--:R-:W-:-:S03]  /*0a70*/  SHF.L.U32 R44, R30, 0x10, RZ ;  /* 0x000000101e2c7819 */ /* 0x008fc600000006ff */
[----:B------:R-:W-:Y:S01]  /*0a80*/  STS [R124], R45 ;  /* 0x0000002d7c007388 */ /* 0x000fe20000000800 */
[----:B----4-:R-:W-:-:S03]  /*0a90*/  SHF.L.U32 R47, R28, 0x10, RZ ;  /* 0x000000101c2f7819 */ /* 0x010fc600000006ff */
[----:B------:R-:W-:Y:S04]  /*0aa0*/  STS [R123], R44 ;  /* 0x0000002c7b007388 */ /* 0x000fe80000000800 */
[----:B------:R-:W-:Y:S01]  /*0ab0*/  STS [R122], R47 ;  /* 0x0000002f7a007388 */ /* 0x000fe20000000800 */
[----:B------:R-:W-:Y:S06]  /*0ac0*/  BAR.SYNC.DEFER_BLOCKING 0x0 ;  /* 0x0000000000007b1d */ /* 0x000fec0000010000 */
[----:B------:R-:W0:Y:S04]  /*0ad0*/  LDS.128 R32, [UR5+0x300] ;  /* 0x00030005ff207984 */ /* 0x000e280008000c00 */
[----:B------:R-:W1:Y:S04]  /*0ae0*/  LDS.128 R28, [UR5+0x310] ;  /* 0x00031005ff1c7984 */ /* 0x000e680008000c00 */
[----:B------:R-:W2:Y:S04]  /*0af0*/  LDS.128 R36, [UR5+0x320] ;  /* 0x00032005ff247984 */ /* 0x000ea80008000c00 */
[----:B------:R-:W-:Y:S04]  /*0b00*/  LDS.128 R52, [UR5+0x3f0] ;  /* 0x0003f005ff347984 */ /* 0x000fe80008000c00 */
[----:B------:R-:W-:Y:S04]  /*0b10*/  LDS.128 R48, [UR5+0x200] ;  /* 0x00020005ff307984 */ /* 0x000fe80008000c00 */
[----:B------:R-:W-:Y:S04]  /*0b20*/  LDS.128 R64, [UR5+0x400] ;  /* 0x00040005ff407984 */ /* 0x000fe80008000c00 */
[----:B------:R-:W-:Y:S01]  /*0b30*/  LDS.128 R60, [UR5+0x210] ;  /* 0x00021005ff3c7984 */ /* 0x000fe20008000c00 */
[----:B------:R-:W-:-:S03]  /*0b40*/  SHF.L.U32 R127, R127, 0x10, RZ ;  /* 0x000000107f7f7819 */ /* 0x000fc600000006ff */
[----:B------:R-:W-:Y:S04]  /*0b50*/  LDS.128 R44, [UR5+0x110] ;  /* 0x00011005ff2c7984 */ /* 0x000fe80008000c00 */
[----:B------:R-:W-:Y:S04]  /*0b60*/  LDS.128 R56, [UR5+0x220] ;  /* 0x00022005ff387984 */ /* 0x000fe80008000c00 */
[----:B------:R-:W-:Y:S01]  /*0b70*/  LDS.128 R76, [UR5+0x1c0] ;  /* 0x0001c005ff4c7984 */ /* 0x000fe20008000c00 */
[----:B0----5:R-:W-:-:S04]  /*0b80*/  FFMA R43, R32, R3, RZ ;  /* 0x00000003202b7223 */ /* 0x021fc800000000ff */
[----:B------:R-:W-:Y:S02]  /*0b90*/  FFMA R32, R24, R33, R43 ;  /* 0x0000002118207223 */ /* 0x000fe4000000002b */
[----:B------:R-:W0:Y:S02]  /*0ba0*/  LDS.128 R40, [UR5+0x330] ;  /* 0x00033005ff287984 */ /* 0x000e240008000c00 */
[----:B------:R-:W-:-:S04]  /*0bb0*/  FFMA R33, R27, R34, R32 ;  /* 0x000000221b217223 */ /* 0x000fc80000000020 */
[----:B------:R-:W-:-:S04]  /*0bc0*/  FFMA R33, R22, R35, R33 ;  /* 0x0000002316217223 */ /* 0x000fc80000000021 */
[----:B-1----:R-:W-:-:S04]  /*0bd0*/  FFMA R33, R28, R25, R33 ;  /* 0x000000191c217223 */ /* 0x002fc80000000021 */
[----:B------:R-:W-:Y:S02]  /*0be0*/  FFMA R28, R20, R29, R33 ;  /* 0x0000001d141c7223 */ /* 0x000fe40000000021 */
[----:B------:R-:W1:Y:S02]  /*0bf0*/  LDS.128 R32, [UR5+0x340] ;  /* 0x00034005ff207984 */ /* 0x000e640008000c00 */
[----:B------:R-:W-:-:S04]  /*0c00*/  FFMA R29, R23, R30, R28 ;  /* 0x0000001e171d7223 */ /* 0x000fc8000000001c */
[----:B------:R-:W-:-:S04]  /*0c10*/  FFMA R29, R18, R31, R29 ;  /* 0x0000001f121d7223 */ /* 0x000fc8000000001d */
[----:B--2---:R-:W-:-:S04]  /*0c20*/  FFMA R29, R36, R21, R29 ;  /* 0x00000015241d7223 */ /* 0x004fc8000000001d */
[----:B------:R-:W-:-:S04]  /*0c30*/  FFMA R28, R16, R37, R29 ;  /* 0x00000025101c7223 */ /* 0x000fc8000000001d */
[----:B------:R-:W-:Y:S02]  /*0c40*/  FFMA R37, R19, R38, R28 ;  /* 0x0000002613257223 */ /* 0x000fe4000000001c */
[----:B------:R-:W2:Y:S02]  /*0c50*/  LDS.128 R28, [UR5+0x350] ;  /* 0x00035005ff1c7984 */ /* 0x000ea40008000c00 */
[----:B------:R-:W-:-:S04]  /*0c60*/  FFMA R37, R14, R39, R37 ;  /* 0x000000270e257223 */ /* 0x000fc80000000025 */
[----:B0-----:R-:W-:-:S04]  /*0c70*/  FFMA R37, R40, R17, R37 ;  /* 0x0000001128257223 */ /* 0x001fc80000000025 */
[----:B------:R-:W-:-:S04]  /*0c80*/  FFMA R36, R12, R41, R37 ;  /* 0x000000290c247223 */ /* 0x000fc80000000025 */
[----:B------:R-:W-:Y:S02]  /*0c90*/  FFMA R41, R15, R42, R36 ;  /* 0x0000002a0f297223 */ /* 0x000fe40000000024 */
[----:B------:R-:W0:Y:S02]  /*0ca0*/  LDS.128 R36, [UR5+0x360] ;  /* 0x00036005ff247984 */ /* 0x000e240008000c00 */
[----:B------:R-:W-:-:S04]  /*0cb0*/  FFMA R41, R10, R43, R41 ;  /* 0x0000002b0a297223 */ /* 0x000fc80000000029 */
[----:B-1----:R-:W-:-:S04]  /*0cc0*/  FFMA R41, R32, R13, R41 ;  /* 0x0000000d20297223 */ /* 0x002fc80000000029 */
[----:B------:R-:W-:Y:S02]  /*0cd0*/  FFMA R32, R8, R33, R41 ;  /* 0x0000002108207223 */ /* 0x000fe40000000029 */
[----:B------:R-:W1:Y:S02]  /*0ce0*/  LDS.128 R40, [UR5+0x370] ;  /* 0x00037005ff287984 */ /* 0x000e640008000c00 */
[----:B------:R-:W-:-:S04]  /*0cf0*/  FFMA R33, R11, R34, R32 ;  /* 0x000000220b217223 */ /* 0x000fc80000000020 */
[----:B------:R-:W-:-:S04]  /*0d00*/  FFMA R33, R6, R35, R33 ;  /* 0x0000002306217223 */ /* 0x000fc80000000021 */
[----:B--2---:R-:W-:-:S04]  /*0d10*/  FFMA R33, R28, R9, R33 ;  /* 0x000000091c217223 */ /* 0x004fc80000000021 */
[----:B------:R-:W-:Y:S02]  /*0d20*/  FFMA R28, R2, R29, R33 ;  /* 0x0000001d021c7223 */ /* 0x000fe40000000021 */
[----:B------:R-:W2:Y:S02]  /*0d30*/  LDS.128 R32, [UR5+0x380] ;  /* 0x00038005ff207984 */ /* 0x000ea40008000c00 */
[----:B------:R-:W-:-:S04]  /*0d40*/  FFMA R29, R7, R30, R28 ;  /* 0x0000001e071d7223 */ /* 0x000fc8000000001c */
[----:B------:R-:W-:-:S04]  /*0d50*/  FFMA R29, R0, R31, R29 ;  /* 0x0000001f001d7223 */ /* 0x000fc8000000001d */
[----:B0-----:R-:W-:-:S04]  /*0d60*/  FFMA R29, R36, R5, R29 ;  /* 0x00000005241d7223 */ /* 0x001fc8000000001d */
[----:B------:R-:W-:-:S04]  /*0d70*/  FFMA R28, R82, R37, R29 ;  /* 0x00000025521c7223 */ /* 0x000fc8000000001d */
[----:B------:R-:W-:Y:S02]  /*0d80*/  FFMA R37, R85, R38, R28 ;  /* 0x0000002655257223 */ /* 0x000fe4000000001c */
[----:B------:R-:W0:Y:S02]  /*0d90*/  LDS.128 R28, [UR5+0x390] ;  /* 0x00039005ff1c7984 */ /* 0x000e240008000c00 */
[----:B------:R-:W-:-:S04]  /*0da0*/  FFMA R37, R84, R39, R37 ;  /* 0x0000002754257223 */ /* 0x000fc80000000025 */
[----:B-1----:R-:W-:-:S04]  /*0db0*/  FFMA R37, R40, R87, R37 ;  /* 0x0000005728257223 */ /* 0x002fc80000000025 */
[----:B------:R-:W-:-:S04]  /*0dc0*/  FFMA R36, R86, R41, R37 ;  /* 0x0000002956247223 */ /* 0x000fc80000000025 */
[----:B------:R-:W-:Y:S02]  /*0dd0*/  FFMA R41, R89, R42, R36 ;  /* 0x0000002a59297223 */ /* 0x000fe40000000024 */
[----:B------:R-:W1:Y:S02]  /*0de0*/  LDS.128 R36, [UR5+0x3a0] ;  /* 0x0003a005ff247984 */ /* 0x000e640008000c00 */
[----:B------:R-:W-:-:S04]  /*0df0*/  FFMA R41, R88, R43, R41 ;  /* 0x0000002b58297223 */ /* 0x000fc80000000029 */
[----:B--2---:R-:W-:-:S04]  /*0e00*/  FFMA R41, R32, R91, R41 ;  /* 0x0000005b20297223 */ /* 0x004fc80000000029 */
[----:B------:R-:W-:Y:S02]  /*0e10*/  FFMA R32, R90, R33, R41 ;  /* 0x000000215a207223 */ /* 0x000fe40000000029 */
[----:B------:R-:W2:Y:S02]  /*0e20*/  LDS.128 R40, [UR5+0x3b0] ;  /* 0x0003b005ff287984 */ /* 0x000ea40008000c00 */
        /* <DEDUP_REMOVED lines=9> */
[----:B------:R-:W-:Y:S02]  /*0ec0*/  FFMA R37, R101, R38, R28 ;  /* 0x0000002665257223 */ /* 0x000fe4000000001c */
[----:B------:R-:W1:Y:S02]  /*0ed0*/  LDS.128 R28, [UR5+0x3d0] ;  /* 0x0003d005ff1c7984 */ /* 0x000e640008000c00 */
[----:B------:R-:W-:-:S04]  /*0ee0*/  FFMA R37, R100, R39, R37 ;  /* 0x0000002764257223 */ /* 0x000fc80000000025 */
[----:B--2---:R-:W-:-:S04]  /*0ef0*/  FFMA R37, R40, R103, R37 ;  /* 0x0000006728257223 */ /* 0x004fc80000000025 */
[----:B------:R-:W-:-:S04]  /*0f00*/  FFMA R36, R102, R41, R37 ;  /* 0x0000002966247223 */ /* 0x000fc80000000025 */
[----:B------:R-:W-:Y:S02]  /*0f10*/  FFMA R41, R105, R42, R36 ;  /* 0x0000002a69297223 */ /* 0x000fe40000000024 */
[----:B------:R-:W2:Y:S02]  /*0f20*/  LDS.128 R36, [UR5+0x3e0] ;  /* 0x0003e005ff247984 */ /* 0x000ea40008000c00 */
[----:B------:R-:W-:-:S04]  /*0f30*/  FFMA R41, R104, R43, R41 ;  /* 0x0000002b68297223 */ /* 0x000fc80000000029 */
[----:B0-----:R-:W-:-:S04]  /*0f40*/  FFMA R41, R32, R107, R41 ;  /* 0x0000006b20297223 */ /* 0x001fc80000000029 */
[----:B------:R-:W-:Y:S02]  /*0f50*/  FFMA R32, R106, R33, R41 ;  /* 0x000000216a207223 */ /* 0x000fe40000000029 */
[----:B------:R-:W-:Y:S02]  /*0f60*/  LDS.128 R40, [UR5+0x410] ;  /* 0x00041005ff287984 */ /* 0x000fe40008000c00 */
        /* <DEDUP_REMOVED lines=9> */
[----:B------:R-:W-:Y:S02]  /*1000*/  FFMA R37, R117, R38, R28 ;  /* 0x0000002675257223 */ /* 0x000fe4000000001c */
[----:B------:R-:W1:Y:S02]  /*1010*/  LDS.128 R28, [UR5] ;  /* 0x00000005ff1c7984 */ /* 0x000e640008000c00 */
[----:B------:R-:W-:-:S04]  /*1020*/  FFMA R37, R116, R39, R37 ;  /* 0x0000002774257223 */ /* 0x000fc80000000025 */
[----:B------:R-:W-:-:S04]  /*1030*/  FFMA R37, R52, R119, R37 ;  /* 0x0000007734257223 */ /* 0x000fc80000000025 */
[----:B------:R-:W-:-:S04]  /*1040*/  FFMA R36, R118, R53, R37 ;  /* 0x0000003576247223 */ /* 0x000fc80000000025 */
[----:B------:R-:W-:Y:S02]  /*1050*/  FFMA R53, R121, R54, R36 ;  /* 0x0000003679357223 */ /* 0x000fe40000000024 */
[----:B------:R-:W2:Y:S01]  /*1060*/  LDS.128 R36, [UR5+0x10] ;  /* 0x00001005ff247984 */ /* 0x000ea20008000c00 */
[C---:B------:R-:W-:Y:S01]  /*1070*/  FMUL R69, R127.reuse, R48 ;  /* 0x000000307f457220 */ /* 0x040fe20000400000 */
[C---:B------:R-:W-:Y:S01]  /*1080*/  FMUL R48, R127.reuse, R49 ;  /* 0x000000317f307220 */ /* 0x040fe20000400000 */
[C---:B------:R-:W-:Y:S01]  /*1090*/  FMUL R49, R127.reuse, R50 ;  /* 0x000000327f317220 */ /* 0x040fe20000400000 */
[----:B------:R-:W-:Y:S01]  /*10a0*/  FFMA R128, R120, R55, R53 ;  /* 0x0000003778807223 */ /* 0x000fe20000000035 */
[----:B------:R-:W-:Y:S01]  /*10b0*/  FMUL R50, R127, R51 ;  /* 0x000000337f327220 */ /* 0x000fe20000400000 */
[----:B------:R-:W3:Y:S02]  /*10c0*/  LDS.128 R52, [UR5+0x420] ;  /* 0x00042005ff347984 */ /* 0x000ee40008000c00 */
[C---:B------:R-:W-:Y:S01]  /*10d0*/  FFMA R65, R128.reuse, R65, R48 ;  /* 0x0000004180417223 */ /* 0x040fe20000000030 */
[C---:B------:R-:W-:Y:S01]  /*10e0*/  FFMA R66, R128.reuse, R66, R49 ;  /* 0x0000004280427223 */ /* 0x040fe20000000031 */
[C---:B------:R-:W-:Y:S01]  /*10f0*/  FFMA R67, R128.reuse, R67, R50 ;  /* 0x0000004380437223 */ /* 0x040fe20000000032 */
[----:B------:R-:W-:Y:S01]  /*1100*/  FFMA R69, R128, R64, R69 ;  /* 0x0000004080457223 */ /* 0x000fe20000000045 */
[----:B------:R-:W4:Y:S01]  /*1110*/  LDS.128 R48, [UR5+0x120] ;  /* 0x00012005ff307984 */ /* 0x000f220008000c00 */
[----:B0-----:R-:W-:-:S02]  /*1120*/  FFMA R24, R24, R33, R65 ;  /* 0x0000002118187223 */ /* 0x001fc40000000041 */
[----:B------:R-:W-:Y:S01]  /*1130*/  FFMA R3, R32, R3, R69 ;  /* 0x0000000320037223 */ /* 0x000fe20000000045 */
[----:B------:R-:W-:Y:S01]  /*1140*/  FFMA R27, R27, R34, R66 ;  /* 0x000000221b1b7223 */ /* 0x000fe20000000042 */
[----:B------:R-:W-:Y:S01]  /*1150*/  FFMA R22, R22, R35, R67 ;  /* 0x0000002316167223 */ /* 0x000fe20000000043 */
[C---:B------:R-:W-:Y:S01]  /*1160*/  FMUL R68, R127.reuse, R61 ;  /* 0x0000003d7f447220 */ /* 0x040fe20000400000 */
[----:B------:R-:W0:Y:S01]  /*1170*/  LDS.128 R32, [UR5+0x20] ;  /* 0x00002005ff207984 */ /* 0x000e220008000c00 */
[----:B------:R-:W-:-:S03]  /*1180*/  FMUL R69, R127, R60 ;  /* 0x0000003c7f457220 */ /* 0x000fc60000400000 */
[----:B------:R-:W0:Y:S01]  /*1190*/  LDS.128 R64, [UR5+0x230] ;  /* 0x00023005ff407984 */ /* 0x000e220008000c00 */
[----:B-1----:R-:W-:Y:S01]  /*11a0*/  FFMA R61, R3, R28, RZ ;  /* 0x0000001c033d7223 */ /* 0x002fe200000000ff */
[C---:B------:R-:W-:Y:S01]  /*11b0*/  FMUL R73, R127.reuse, R62 ;  /* 0x0000003e7f497220 */ /* 0x040fe20000400000 */
[----:B------:R-:W-:Y:S02]  /*11c0*/  FMUL R70, R127, R63 ;  /* 0x0000003f7f467220 */ /* 0x000fe40000400000 */
[----:B------:R-:W-:Y:S02]  /*11d0*/  FFMA R28, R24, R29, R61 ;  /* 0x0000001d181c7223 */ /* 0x000fe4000000003d */
[----:B------:R-:W1:Y:S01]  /*11e0*/  LDS.128 R60, [UR5+0x430] ;  /* 0x00043005ff3c7984 */ /* 0x000e620008000c00 */
[C---:B------:R-:W-:Y:S01]  /*11f0*/  FFMA R71, R128.reuse, R41, R68 ;  /* 0x0000002980477223 */ /* 0x040fe20000000044 */
[C---:B------:R-:W-:Y:S01]  /*1200*/  FFMA R69, R128.reuse, R40, R69 ;  /* 0x0000002880457223 */ /* 0x040fe20000000045 */
[C---:B------:R-:W-:Y:S01]  /*1210*/  FFMA R68, R128.reuse, R42, R73 ;  /* 0x0000002a80447223 */ /* 0x040fe20000000049 */
[----:B------:R-:W-:Y:S01]  /*1220*/  FFMA R29, R27, R30, R28 ;  /* 0x0000001e1b1d7223 */ /* 0x000fe2000000001c */
[----:B------:R-:W-:-:S02]  /*1230*/  FFMA R73, R128, R43, R70 ;  /* 0x0000002b80497223 */ /* 0x000fc40000000046 */
[----:B------:R-:W1:Y:S01]  /*1240*/  LDS.128 R40, [UR5+0x130] ;  /* 0x00013005ff287984 */ /* 0x000e620008000c00 */
[----:B------:R-:W-:Y:S01]  /*1250*/  FFMA R25, R44, R25, R69 ;  /* 0x000000192c197223 */ /* 0x000fe20000000045 */
[----:B------:R-:W-:Y:S02]  /*1260*/  FFMA R44, R22, R31, R29 ;  /* 0x0000001f162c7223 */ /* 0x000fe4000000001d */
[----:B------:R-:W1:Y:S01]  /*1270*/  LDS.128 R28, [UR5+0x30] ;  /* 0x00003005ff1c7984 */ /* 0x000e620008000c00 */
[----:B------:R-:W-:Y:S01]  /*1280*/  FFMA R20, R20, R45, R71 ;  /* 0x0000002d14147223 */ /* 0x000fe20000000047 */
[----:B--2---:R-:W-:Y:S01]  /*1290*/  FFMA R69, R25, R36, R44 ;  /* 0x0000002419457223 */ /* 0x004fe2000000002c */
[----:B------:R-:W-:Y:S01]  /*12a0*/  FFMA R23, R23, R46, R68 ;  /* 0x0000002e17177223 */ /* 0x000fe20000000044 */
[----:B------:R-:W-:Y:S01]  /*12b0*/  FFMA R18, R18, R47, R73 ;  /* 0x0000002f12127223 */ /* 0x000fe20000000049 */
[C---:B------:R-:W-:Y:S01]  /*12c0*/  FMUL R68, R127.reuse, R57 ;  /* 0x000000397f447220 */ /* 0x040fe20000400000 */
[----:B------:R-:W2:Y:S01]  /*12d0*/  LDS.128 R44, [UR5+0x240] ;  /* 0x00024005ff2c7984 */ /* 0x000ea20008000c00 */
[C---:B------:R-:W-:Y:S01]  /*12e0*/  FMUL R71, R127.reuse, R56 ;  /* 0x000000387f477220 */ /* 0x040fe20000400000 */
[C---:B------:R-:W-:Y:S01]  /*12f0*/  FMUL R73, R127.reuse, R58 ;  /* 0x0000003a7f497220 */ /* 0x040fe20000400000 */
[----:B------:R-:W-:Y:S01]  /*1300*/  FFMA R36, R20, R37, R69 ;  /* 0x0000002514247223 */ /* 0x000fe20000000045 */
[----:B------:R-:W-:Y:S01]  /*1310*/  FMUL R70, R127, R59 ;  /* 0x0000003b7f467220 */ /* 0x000fe20000400000 */
[C---:B---3--:R-:W-:Y:S01]  /*1320*/  FFMA R69, R128.reuse, R53, R68 ;  /* 0x0000003580457223 */ /* 0x048fe20000000044 */
[----:B------:R-:W3:Y:S01]  /*1330*/  LDS.128 R56, [UR5+0x440] ;  /* 0x00044005ff387984 */ /* 0x000ee20008000c00 */
[C---:B------:R-:W-:Y:S01]  /*1340*/  FFMA R71, R128.reuse, R52, R71 ;  /* 0x0000003480477223 */ /* 0x040fe20000000047 */
[C---:B------:R-:W-:Y:S01]  /*1350*/  FFMA R68, R128.reuse, R54, R73 ;  /* 0x0000003680447223 */ /* 0x040fe20000000049 */
[----:B------:R-:W-:Y:S01]  /*1360*/  FFMA R37, R23, R38, R36 ;  /* 0x0000002617257223 */ /* 0x000fe20000000024 */
[----:B------:R-:W-:-:S02]  /*1370*/  FFMA R73, R128, R55, R70 ;  /* 0x0000003780497223 */ /* 0x000fc40000000046 */
[----:B------:R-:W3:Y:S01]  /*1380*/  LDS.128 R52, [UR5+0x140] ;  /* 0x00014005ff347984 */ /* 0x000ee20008000c00 */
[----:B----4-:R-:W-:Y:S01]  /*1390*/  FFMA R21, R48, R21, R71 ;  /* 0x0000001530157223 */ /* 0x010fe20000000047 */
[----:B------:R-:W-:Y:S02]  /*13a0*/  FFMA R48, R18, R39, R37 ;  /* 0x0000002712307223 */ /* 0x000fe40000000025 */
[----:B------:R-:W4:Y:S01]  /*13b0*/  LDS.128 R36, [UR5+0x40] ;  /* 0x00004005ff247984 */ /* 0x000f220008000c00 */
[----:B------:R-:W-:Y:S01]  /*13c0*/  FFMA R16, R16, R49, R69 ;  /* 0x0000003110107223 */ /* 0x000fe20000000045 */
[----:B------:R-:W-:Y:S01]  /*13d0*/  FFMA R19, R19, R50, R68 ;  /* 0x0000003213137223 */ /* 0x000fe20000000044 */
[----:B------:R-:W-:Y:S01]  /*13e0*/  FFMA R14, R14, R51, R73 ;  /* 0x000000330e0e7223 */ /* 0x000fe20000000049 */
[----:B0-----:R-:W-:Y:S02]  /*13f0*/  FFMA R69, R21, R32, R48 ;  /* 0x0000002015457223 */ /* 0x001fe40000000030 */
[----:B------:R-:W0:Y:S01]  /*1400*/  LDS.128 R48, [UR5+0x250] ;  /* 0x00025005ff307984 */ /* 0x000e220008000c00 */
[C---:B------:R-:W-:Y:S01]  /*1410*/  FMUL R68, R127.reuse, R65 ;  /* 0x000000417f447220 */ /* 0x040fe20000400000 */
[C---:B------:R-:W-:Y:S01]  /*1420*/  FMUL R71, R127.reuse, R64 ;  /* 0x000000407f477220 */ /* 0x040fe20000400000 */
[C---:B------:R-:W-:Y:S01]  /*1430*/  FMUL R73, R127.reuse, R66 ;  /* 0x000000427f497220 */ /* 0x040fe20000400000 */
[----:B------:R-:W-:Y:S01]  /*1440*/  FMUL R70, R127, R67 ;  /* 0x000000437f467220 */ /* 0x000fe20000400000 */
[----:B------:R-:W-:Y:S01]  /*1450*/  FFMA R32, R16, R33, R69 ;  /* 0x0000002110207223 */ /* 0x000fe20000000045 */
[----:B------:R-:W0:Y:S01]  /*1460*/  LDS.128 R64, [UR5+0x450] ;  /* 0x00045005ff407984 */ /* 0x000e220008000c00 */
[C---:B-1----:R-:W-:Y:S01]  /*1470*/  FFMA R69, R128.reuse, R61, R68 ;  /* 0x0000003d80457223 */ /* 0x042fe20000000044 */
[C---:B------:R-:W-:Y:S01]  /*1480*/  FFMA R68, R128.reuse, R62, R73 ;  /* 0x0000003e80447223 */ /* 0x040fe20000000049 */
[C---:B------:R-:W-:Y:S01]  /*1490*/  FFMA R71, R128.reuse, R60, R71 ;  /* 0x0000003c80477223 */ /* 0x040fe20000000047 */
[----:B------:R-:W-:Y:S01]  /*14a0*/  FFMA R33, R19, R34, R32 ;  /* 0x0000002213217223 */ /* 0x000fe20000000020 */
[----:B------:R-:W-:-:S02]  /*14b0*/  FFMA R73, R128, R63, R70 ;  /* 0x0000003f80497223 */ /* 0x000fc40000000046 */
[----:B------:R-:W1:Y:S01]  /*14c0*/  LDS.128 R60, [UR5+0x150] ;  /* 0x00015005ff3c7984 */ /* 0x000e620008000c00 */
[----:B------:R-:W-:Y:S01]  /*14d0*/  FFMA R17, R40, R17, R71 ;  /* 0x0000001128117223 */ /* 0x000fe20000000047 */
[----:B------:R-:W-:Y:S01]  /*14e0*/  FFMA R32, R14, R35, R33 ;  /* 0x000000230e207223 */ /* 0x000fe20000000021 */
[----:B------:R-:W-:Y:S01]  /*14f0*/  FFMA R12, R12, R41, R69 ;  /* 0x000000290c0c7223 */ /* 0x000fe20000000045 */
[----:B------:R-:W-:Y:S01]  /*1500*/  FFMA R15, R15, R42, R68 ;  /* 0x0000002a0f0f7223 */ /* 0x000fe20000000044 */
[----:B------:R-:W-:Y:S01]  /*1510*/  FFMA R10, R10, R43, R73 ;  /* 0x0000002b0a0a7223 */ /* 0x000fe20000000049 */
[----:B------:R-:W-:Y:S01]  /*1520*/  FFMA R69, R17, R28, R32 ;  /* 0x0000001c11457223 */ /* 0x000fe20000000020 */
[----:B------:R-:W1:Y:S01]  /*1530*/  LDS.128 R40, [UR5+0x50] ;  /* 0x00005005ff287984 */ /* 0x000e620008000c00 */
[C---:B--2---:R-:W-:Y:S02]  /*1540*/  FMUL R71, R127.reuse, R44 ;  /* 0x0000002c7f477220 */ /* 0x044fe40000400000 */
[----:B------:R-:W-:Y:S01]  /*1550*/  FFMA R28, R12, R29, R69 ;  /* 0x0000001d0c1c7223 */ /* 0x000fe20000000045 */
[----:B------:R-:W2:Y:S01]  /*1560*/  LDS.128 R32, [UR5+0x260] ;  /* 0x00026005ff207984 */ /* 0x000ea20008000c00 */
[C---:B------:R-:W-:Y:S01]  /*1570*/  FMUL R68, R127.reuse, R45 ;  /* 0x0000002d7f447220 */ /* 0x040fe20000400000 */
[C---:B------:R-:W-:Y:S01]  /*1580*/  FMUL R73, R127.reuse, R46 ;  /* 0x0000002e7f497220 */ /* 0x040fe20000400000 */
[----:B------:R-:W-:Y:S01]  /*1590*/  FMUL R70, R127, R47 ;  /* 0x0000002f7f467220 */ /* 0x000fe20000400000 */
[----:B------:R-:W-:Y:S01]  /*15a0*/  FFMA R29, R15, R30, R28 ;  /* 0x0000001e0f1d7223 */ /* 0x000fe2000000001c */
[----:B------:R-:W2:Y:S01]  /*15b0*/  LDS.128 R44, [UR5+0x460] ;  /* 0x00046005ff2c7984 */ /* 0x000ea20008000c00 */
[C---:B---3--:R-:W-:Y:S01]  /*15c0*/  FFMA R71, R128.reuse, R56, R71 ;  /* 0x0000003880477223 */ /* 0x048fe20000000047 */
[C---:B------:R-:W-:Y:S01]  /*15d0*/  FFMA R69, R128.reuse, R57, R68 ;  /* 0x0000003980457223 */ /* 0x040fe20000000044 */
[C---:B------:R-:W-:Y:S01]  /*15e0*/  FFMA R68, R128.reuse, R58, R73 ;  /* 0x0000003a80447223 */ /* 0x040fe20000000049 */
[----:B------:R-:W-:Y:S01]  /*15f0*/  FFMA R73, R128, R59, R70 ;  /* 0x0000003b80497223 */ /* 0x000fe20000000046 */
[----:B------:R-:W-:Y:S01]  /*1600*/  FFMA R28, R10, R31, R29 ;  /* 0x0000001f0a1c7223 */ /* 0x000fe2000000001d */
[----:B------:R-:W-:Y:S01]  /*1610*/  FFMA R13, R52, R13, R71 ;  /* 0x0000000d340d7223 */ /* 0x000fe20000000047 */
[----:B------:R-:W3:Y:S01]  /*1620*/  LDS.128 R56, [UR5+0x160] ;  /* 0x00016005ff387984 */ /* 0x000ee20008000c00 */
[----:B------:R-:W-:-:S02]  /*1630*/  FFMA R8, R8, R53, R69 ;  /* 0x0000003508087223 */ /* 0x000fc40000000045 */
[----:B----4-:R-:W-:Y:S02]  /*1640*/  FFMA R69, R13, R36, R28 ;  /* 0x000000240d457223 */ /* 0x010fe4000000001c */
[----:B------:R-:W4:Y:S01]  /*1650*/  LDS.128 R28, [UR5+0x60] ;  /* 0x00006005ff1c7984 */ /* 0x000f220008000c00 */
[----:B------:R-:W-:Y:S01]  /*1660*/  FFMA R11, R11, R54, R68 ;  /* 0x000000360b0b7223 */ /* 0x000fe20000000044 */
[----:B------:R-:W-:Y:S01]  /*1670*/  FFMA R6, R6, R55, R73 ;  /* 0x0000003706067223 */ /* 0x000fe20000000049 */
[C---:B0-----:R-:W-:Y:S01]  /*1680*/  FMUL R68, R127.reuse, R49 ;  /* 0x000000317f447220 */ /* 0x041fe20000400000 */
[----:B------:R-:W0:Y:S01]  /*1690*/  LDS.128 R52, [UR5+0x270] ;  /* 0x00027005ff347984 */ /* 0x000e220008000c00 */
[C---:B------:R-:W-:Y:S01]  /*16a0*/  FMUL R71, R127.reuse, R48 ;  /* 0x000000307f477220 */ /* 0x040fe20000400000 */
[C---:B------:R-:W-:Y:S01]  /*16b0*/  FMUL R73, R127.reuse, R50 ;  /* 0x000000327f497220 */ /* 0x040fe20000400000 */
[----:B------:R-:W-:Y:S01]  /*16c0*/  FFMA R36, R8, R37, R69 ;  /* 0x0000002508247223 */ /* 0x000fe20000000045 */
[----:B------:R-:W-:Y:S01]  /*16d0*/  FMUL R70, R127, R51 ;  /* 0x000000337f467220 */ /* 0x000fe20000400000 */
[C---:B------:R-:W-:Y:S01]  /*16e0*/  FFMA R69, R128.reuse, R65, R68 ;  /* 0x0000004180457223 */ /* 0x040fe20000000044 */
[----:B------:R-:W0:Y:S01]  /*16f0*/  LDS.128 R48, [UR5+0x470] ;  /* 0x00047005ff307984 */ /* 0x000e220008000c00 */
[C---:B------:R-:W-:Y:S01]  /*1700*/  FFMA R71, R128.reuse, R64, R71 ;  /* 0x0000004080477223 */ /* 0x040fe20000000047 */
[C---:B------:R-:W-:Y:S01]  /*1710*/  FFMA R68, R128.reuse, R66, R73 ;  /* 0x0000004280447223 */ /* 0x040fe20000000049 */
[----:B------:R-:W-:Y:S01]  /*1720*/  FFMA R37, R11, R38, R36 ;  /* 0x000000260b257223 */ /* 0x000fe20000000024 */
[----:B------:R-:W-:-:S02]  /*1730*/  FFMA R73, R128, R67, R70 ;  /* 0x0000004380497223 */ /* 0x000fc40000000046 */
[----:B------:R-:W0:Y:S01]  /*1740*/  LDS.128 R64, [UR5+0x170] ;  /* 0x00017005ff407984 */ /* 0x000e220008000c00 */
[----:B-1----:R-:W-:Y:S01]  /*1750*/  FFMA R9, R60, R9, R71 ;  /* 0x000000093c097223 */ /* 0x002fe20000000047 */
[----:B------:R-:W-:Y:S02]  /*1760*/  FFMA R60, R6, R39, R37 ;  /* 0x00000027063c7223 */ /* 0x000fe40000000025 */
[----:B------:R-:W1:Y:S01]  /*1770*/  LDS.128 R36, [UR5+0x70] ;  /* 0x00007005ff247984 */ /* 0x000e620008000c00 */
[----:B------:R-:W-:Y:S01]  /*1780*/  FFMA R2, R2, R61, R69 ;  /* 0x0000003d02027223 */ /* 0x000fe20000000045 */
[----:B------:R-:W-:Y:S01]  /*1790*/  FFMA R7, R7, R62, R68 ;  /* 0x0000003e07077223 */ /* 0x000fe20000000044 */
[----:B------:R-:W-:Y:S01]  /*17a0*/  FFMA R0, R0, R63, R73 ;  /* 0x0000003f00007223 */ /* 0x000fe20000000049 */
[----:B------:R-:W-:Y:S02]  /*17b0*/  FFMA R69, R9, R40, R60 ;  /* 0x0000002809457223 */ /* 0x000fe4000000003c */
[----:B------:R-:W1:Y:S01]  /*17c0*/  LDS.128 R60, [UR5+0x280] ;  /* 0x00028005ff3c7984 */ /* 0x000e620008000c00 */
[C---:B--2---:R-:W-:Y:S01]  /*17d0*/  FMUL R71, R127.reuse, R32 ;  /* 0x000000207f477220 */ /* 0x044fe20000400000 */
[C---:B------:R-:W-:Y:S01]  /*17e0*/  FMUL R68, R127.reuse, R33 ;  /* 0x000000217f447220 */ /* 0x040fe20000400000 */
[C---:B------:R-:W-:Y:S01]  /*17f0*/  FMUL R73, R127.reuse, R34 ;  /* 0x000000227f497220 */ /* 0x040fe20000400000 */
[----:B------:R-:W-:-:S02]  /*1800*/  FMUL R70, R127, R35 ;  /* 0x000000237f467220 */ /* 0x000fc40000400000 */
[----:B------:R-:W2:Y:S01]  /*1810*/  LDS.128 R32, [UR5+0x480] ;  /* 0x00048005ff207984 */ /* 0x000ea20008000c00 */
[----:B------:R-:W-:Y:S01]  /*1820*/  FFMA R40, R2, R41, R69 ;  /* 0x0000002902287223 */ /* 0x000fe20000000045 */
[C---:B------:R-:W-:Y:S01]  /*1830*/  FFMA R71, R128.reuse, R44, R71 ;  /* 0x0000002c80477223 */ /* 0x040fe20000000047 */
[C---:B------:R-:W-:Y:S02]  /*1840*/  FFMA R69, R128.reuse, R45, R68 ;  /* 0x0000002d80457223 */ /* 0x040fe40000000044 */
[----:B------:R-:W-:Y:S01]  /*1850*/  FFMA R41, R7, R42, R40 ;  /* 0x0000002a07297223 */ /* 0x000fe20000000028 */
[----:B------:R-:W-:Y:S01]  /*1860*/  FFMA R68, R128, R46, R73 ;  /* 0x0000002e80447223 */ /* 0x000fe20000000049 */
[----:B---3--:R-:W-:Y:S01]  /*1870*/  FFMA R5, R56, R5, R71 ;  /* 0x0000000538057223 */ /* 0x008fe20000000047 */
[----:B------:R-:W-:Y:S01]  /*1880*/  FFMA R73, R128, R47, R70 ;  /* 0x0000002f80497223 */ /* 0x000fe20000000046 */
[----:B------:R-:W-:Y:S01]  /*1890*/  FFMA R56, R0, R43, R41 ;  /* 0x0000002b00387223 */ /* 0x000fe20000000029 */
[----:B------:R-:W3:Y:S01]  /*18a0*/  LDS.128 R44, [UR5+0x180] ;  /* 0x00018005ff2c7984 */ /* 0x000ee20008000c00 */
[----:B------:R-:W-:-:S02]  /*18b0*/  FFMA R82, R82, R57, R69 ;  /* 0x0000003952527223 */ /* 0x000fc40000000045 */
[----:B----4-:R-:W-:Y:S01]  /*18c0*/  FFMA R69, R5, R28, R56 ;  /* 0x0000001c05457223 */ /* 0x010fe20000000038 */
[----:B------:R-:W4:Y:S01]  /*18d0*/  LDS.128 R40, [UR5+0x80] ;  /* 0x00008005ff287984 */ /* 0x000f220008000c00 */
[----:B------:R-:W-:Y:S01]  /*18e0*/  FFMA R85, R85, R58, R68 ;  /* 0x0000003a55557223 */ /* 0x000fe20000000044 */
[----:B------:R-:W-:Y:S01]  /*18f0*/  FFMA R84, R84, R59, R73 ;  /* 0x0000003b54547223 */ /* 0x000fe20000000049 */
[----:B------:R-:W-:Y:S01]  /*1900*/  FFMA R28, R82, R29, R69 ;  /* 0x0000001d521c7223 */ /* 0x000fe20000000045 */
[----:B------:R-:W4:Y:S01]  /*1910*/  LDS.128 R56, [UR5+0x290] ;  /* 0x00029005ff387984 */ /* 0x000f220008000c00 */
[C---:B0-----:R-:W-:Y:S01]  /*1920*/  FMUL R71, R127.reuse, R52 ;  /* 0x000000347f477220 */ /* 0x041fe20000400000 */
[C---:B------:R-:W-:Y:S01]  /*1930*/  FMUL R68, R127.reuse, R53 ;  /* 0x000000357f447220 */ /* 0x040fe20000400000 */
[C---:B------:R-:W-:Y:S01]  /*1940*/  FMUL R73, R127.reuse, R54 ;  /* 0x000000367f497220 */ /* 0x040fe20000400000 */
[----:B------:R-:W-:Y:S01]  /*1950*/  FMUL R70, R127, R55 ;  /* 0x000000377f467220 */ /* 0x000fe20000400000 */
[----:B------:R-:W-:Y:S01]  /*1960*/  FFMA R29, R85, R30, R28 ;  /* 0x0000001e551d7223 */ /* 0x000fe2000000001c */
[----:B------:R-:W0:Y:S01]  /*1970*/  LDS.128 R52, [UR5+0x490] ;  /* 0x00049005ff347984 */ /* 0x000e220008000c00 */
[C---:B------:R-:W-:Y:S01]  /*1980*/  FFMA R71, R128.reuse, R48, R71 ;  /* 0x0000003080477223 */ /* 0x040fe20000000047 */
[C---:B------:R-:W-:Y:S01]  /*1990*/  FFMA R69, R128.reuse, R49, R68 ;  /* 0x0000003180457223 */ /* 0x040fe20000000044 */
[C---:B------:R-:W-:Y:S01]  /*19a0*/  FFMA R68, R128.reuse, R50, R73 ;  /* 0x0000003280447223 */ /* 0x040fe20000000049 */
[----:B------:R-:W-:Y:S01]  /*19b0*/  FFMA R73, R128, R51, R70 ;  /* 0x0000003380497223 */ /* 0x000fe20000000046 */
[----:B------:R-:W-:Y:S01]  /*19c0*/  FFMA R28, R84, R31, R29 ;  /* 0x0000001f541c7223 */ /* 0x000fe2000000001d */
[----:B------:R-:W0:Y:S01]  /*19d0*/  LDS.128 R48, [UR5+0x190] ;  /* 0x00019005ff307984 */ /* 0x000e220008000c00 */
[----:B------:R-:W-:Y:S01]  /*19e0*/  FFMA R87, R64, R87, R71 ;  /* 0x0000005740577223 */ /* 0x000fe20000000047 */
[----:B------:R-:W-:-:S03]  /*19f0*/  FFMA R86, R86, R65, R69 ;  /* 0x0000004156567223 */ /* 0x000fc60000000045 */
[----:B-1----:R-:W-:Y:S02]  /*1a00*/  FFMA R65, R87, R36, R28 ;  /* 0x0000002457417223 */ /* 0x002fe4000000001c */
[----:B------:R-:W1:Y:S01]  /*1a10*/  LDS.128 R28, [UR5+0x90] ;  /* 0x00009005ff1c7984 */ /* 0x000e620008000c00 */
[----:B------:R-:W-:Y:S01]  /*1a20*/  FFMA R88, R88, R67, R73 ;  /* 0x0000004358587223 */ /* 0x000fe20000000049 */
[----:B------:R-:W-:Y:S01]  /*1a30*/  FMUL R67, R127, R60 ;  /* 0x0000003c7f437220 */ /* 0x000fe20000400000 */
[----:B------:R-:W-:Y:S01]  /*1a40*/  FFMA R89, R89, R66, R68 ;  /* 0x0000004259597223 */ /* 0x000fe20000000044 */
[C---:B------:R-:W-:Y:S01]  /*1a50*/  FMUL R36, R127.reuse, R61 ;  /* 0x0000003d7f247220 */ /* 0x040fe20000400000 */
[----:B------:R-:W1:Y:S01]  /*1a60*/  LDS.128 R68, [UR5+0x2a0] ;  /* 0x0002a005ff447984 */ /* 0x000e620008000c00 */
[----:B--2---:R-:W-:Y:S01]  /*1a70*/  FFMA R61, R128, R32, R67 ;  /* 0x00000020803d7223 */ /* 0x004fe20000000043 */
[C---:B------:R-:W-:Y:S01]  /*1a80*/  FMUL R73, R127.reuse, R62 ;  /* 0x0000003e7f497220 */ /* 0x040fe20000400000 */
[----:B------:R-:W-:Y:S01]  /*1a90*/  FFMA R32, R86, R37, R65 ;  /* 0x0000002556207223 */ /* 0x000fe20000000041 */
[----:B------:R-:W-:Y:S01]  /*1aa0*/  FMUL R62, R127, R63 ;  /* 0x0000003f7f3e7220 */ /* 0x000fe20000400000 */
[----:B------:R-:W2:Y:S01]  /*1ab0*/  LDS.128 R64, [UR5+0x4a0] ;  /* 0x0004a005ff407984 */ /* 0x000ea20008000c00 */
[C---:B------:R-:W-:Y:S01]  /*1ac0*/  FFMA R60, R128.reuse, R34, R73 ;  /* 0x00000022803c7223 */ /* 0x040fe20000000049 */
[C---:B------:R-:W-:Y:S01]  /*1ad0*/  FFMA R63, R128.reuse, R33, R36 ;  /* 0x00000021803f7223 */ /* 0x040fe20000000024 */
[----:B------:R-:W-:Y:S01]  /*1ae0*/  FFMA R37, R89, R38, R32 ;  /* 0x0000002659257223 */ /* 0x000fe20000000020 */
[----:B------:R-:W-:-:S02]  /*1af0*/  FFMA R73, R128, R35, R62 ;  /* 0x0000002380497223 */ /* 0x000fc4000000003e */
[----:B------:R-:W2:Y:S01]  /*1b00*/  LDS.128 R32, [UR5+0x1a0] ;  /* 0x0001a005ff207984 */ /* 0x000ea20008000c00 */
[----:B---3--:R-:W-:Y:S01]  /*1b10*/  FFMA R91, R44, R91, R61 ;  /* 0x0000005b2c5b7223 */ /* 0x008fe2000000003d */
[----:B------:R-:W-:Y:S01]  /*1b20*/  FFMA R36, R88, R39, R37 ;  /* 0x0000002758247223 */ /* 0x000fe20000000025 */
[----:B------:R-:W-:Y:S01]  /*1b30*/  FFMA R90, R90, R45, R63 ;  /* 0x0000002d5a5a7223 */ /* 0x000fe2000000003f */
[----:B------:R-:W-:Y:S01]  /*1b40*/  FFMA R93, R93, R46, R60 ;  /* 0x0000002e5d5d7223 */ /* 0x000fe2000000003c */
[----:B------:R-:W-:Y:S02]  /*1b50*/  FFMA R92, R92, R47, R73 ;  /* 0x0000002f5c5c7223 */ /* 0x000fe40000000049 */
[----:B------:R-:W3:Y:S01]  /*1b60*/  LDS.128 R44, [UR5+0xa0] ;  /* 0x0000a005ff2c7984 */ /* 0x000ee20008000c00 */
[----:B----4-:R-:W-:Y:S01]  /*1b70*/  FFMA R61, R91, R40, R36 ;  /* 0x000000285b3d7223 */ /* 0x010fe20000000024 */
[C---:B------:R-:W-:Y:S02]  /*1b80*/  FMUL R63, R127.reuse, R56 ;  /* 0x000000387f3f7220 */ /* 0x040fe40000400000 */
[----:B------:R-:W4:Y:S01]  /*1b90*/  LDS.128 R36, [UR5+0x2b0] ;  /* 0x0002b005ff247984 */ /* 0x000f220008000c00 */
[----:B------:R-:W-:Y:S01]  /*1ba0*/  FFMA R40, R90, R41, R61 ;  /* 0x000000295a287223 */ /* 0x000fe2000000003d */
[C---:B------:R-:W-:Y:S01]  /*1bb0*/  FMUL R56, R127.reuse, R57 ;  /* 0x000000397f387220 */ /* 0x040fe20000400000 */
[C---:B------:R-:W-:Y:S01]  /*1bc0*/  FMUL R73, R127.reuse, R58 ;  /* 0x0000003a7f497220 */ /* 0x040fe20000400000 */
[----:B------:R-:W-:Y:S01]  /*1bd0*/  FMUL R58, R127, R59 ;  /* 0x0000003b7f3a7220 */ /* 0x000fe20000400000 */
[C---:B0-----:R-:W-:Y:S01]  /*1be0*/  FFMA R57, R128.reuse, R52, R63 ;  /* 0x0000003480397223 */ /* 0x041fe2000000003f */
[----:B------:R-:W-:Y:S01]  /*1bf0*/  FFMA R41, R93, R42, R40 ;  /* 0x0000002a5d297223 */ /* 0x000fe20000000028 */
[----:B------:R-:W0:Y:S01]  /*1c00*/  LDS.128 R60, [UR5+0x4b0] ;  /* 0x0004b005ff3c7984 */ /* 0x000e220008000c00 */
[C---:B------:R-:W-:Y:S01]  /*1c10*/  FFMA R53, R128.reuse, R53, R56 ;  /* 0x0000003580357223 */ /* 0x040fe20000000038 */
[C---:B------:R-:W-:Y:S01]  /*1c20*/  FFMA R54, R128.reuse, R54, R73 ;  /* 0x0000003680367223 */ /* 0x040fe20000000049 */
[----:B------:R-:W-:Y:S01]  /*1c30*/  FFMA R55, R128, R55, R58 ;  /* 0x0000003780377223 */ /* 0x000fe2000000003a */
[----:B------:R-:W-:Y:S01]  /*1c40*/  FFMA R95, R48, R95, R57 ;  /* 0x0000005f305f7223 */ /* 0x000fe20000000039 */
[----:B------:R-:W-:Y:S01]  /*1c50*/  FFMA R40, R92, R43, R41 ;  /* 0x0000002b5c287223 */ /* 0x000fe20000000029 */
[----:B------:R-:W0:Y:S01]  /*1c60*/  LDS.128 R56, [UR5+0x1b0] ;  /* 0x0001b005ff387984 */ /* 0x000e220008000c00 */
[----:B------:R-:W-:Y:S01]  /*1c70*/  FFMA R94, R94, R49, R53 ;  /* 0x000000315e5e7223 */ /* 0x000fe20000000035 */
[----:B------:R-:W-:Y:S01]  /*1c80*/  FFMA R97, R97, R50, R54 ;  /* 0x0000003261617223 */ /* 0x000fe20000000036 */
[----:B------:R-:W-:Y:S01]  /*1c90*/  FFMA R96, R96, R51, R55 ;  /* 0x0000003360607223 */ /* 0x000fe20000000037 */
[----:B-1----:R-:W-:Y:S01]  /*1ca0*/  FFMA R73, R95, R28, R40 ;  /* 0x0000001c5f497223 */ /* 0x002fe20000000028 */
[----:B------:R-:W1:Y:S04]  /*1cb0*/  LDS.128 R52, [UR5+0x2c0] ;  /* 0x0002c005ff347984 */ /* 0x000e680008000c00 */
[----:B------:R-:W1:Y:S01]  /*1cc0*/  LDS.128 R40, [UR5+0xb0] ;  /* 0x0000b005ff287984 */ /* 0x000e620008000c00 */
[----:B------:R-:W-:Y:S01]  /*1cd0*/  FMUL R75, R127, R68 ;  /* 0x000000447f4b7220 */ /* 0x000fe20000400000 */
[----:B------:R-:W-:-:S02]  /*1ce0*/  FFMA R28, R94, R29, R73 ;  /* 0x0000001d5e1c7223 */ /* 0x000fc40000000049 */
[----:B------:R-:W1:Y:S01]  /*1cf0*/  LDS.128 R48, [UR5+0x4c0] ;  /* 0x0004c005ff307984 */ /* 0x000e620008000c00 */
[----:B------:R-:W-:Y:S01]  /*1d00*/  FMUL R68, R127, R69 ;  /* 0x000000457f447220 */ /* 0x000fe20000400000 */
[----:B--2---:R-:W-:Y:S01]  /*1d10*/  FFMA R75, R128, R64, R75 ;  /* 0x00000040804b7223 */ /* 0x004fe2000000004b */
[----:B------:R-:W-:Y:S01]  /*1d20*/  FFMA R29, R97, R30, R28 ;  /* 0x0000001e611d7223 */ /* 0x000fe2000000001c */
[C---:B------:R-:W-:Y:S01]  /*1d30*/  FMUL R69, R127.reuse, R70 ;  /* 0x000000467f457220 */ /* 0x040fe20000400000 */
[----:B------:R-:W-:Y:S01]  /*1d40*/  FMUL R70, R127, R71 ;  /* 0x000000477f467220 */ /* 0x000fe20000400000 */
[----:B------:R-:W-:Y:S01]  /*1d50*/  FFMA R99, R32, R99, R75 ;  /* 0x0000006320637223 */ /* 0x000fe2000000004b */
[----:B------:R-:W-:Y:S01]  /*1d60*/  FFMA R65, R128, R65, R68 ;  /* 0x0000004180417223 */ /* 0x000fe20000000044 */
[----:B------:R-:W-:Y:S01]  /*1d70*/  FFMA R32, R96, R31, R29 ;  /* 0x0000001f60207223 */ /* 0x000fe2000000001d */
[C---:B------:R-:W-:Y:S01]  /*1d80*/  FFMA R66, R128.reuse, R66, R69 ;  /* 0x0000004280427223 */ /* 0x040fe20000000045 */
[----:B------:R-:W-:Y:S01]  /*1d90*/  FFMA R67, R128, R67, R70 ;  /* 0x0000004380437223 */ /* 0x000fe20000000046 */
[----:B------:R-:W2:Y:S01]  /*1da0*/  LDS.128 R28, [UR5+0xc0] ;  /* 0x0000c005ff1c7984 */ /* 0x000ea20008000c00 */
[----:B------:R-:W-:Y:S01]  /*1db0*/  FFMA R98, R98, R33, R65 ;  /* 0x0000002162627223 */ /* 0x000fe20000000041 */
[----:B------:R-:W-:Y:S01]  /*1dc0*/  FFMA R101, R101, R34, R66 ;  /* 0x0000002265657223 */ /* 0x000fe20000000042 */
[----:B------:R-:W-:Y:S01]  /*1dd0*/  FFMA R100, R100, R35, R67 ;  /* 0x0000002364647223 */ /* 0x000fe20000000043 */
[----:B---3--:R-:W-:Y:S01]  /*1de0*/  FFMA R65, R99, R44, R32 ;  /* 0x0000002c63417223 */ /* 0x008fe20000000020 */
[C---:B----4-:R-:W-:Y:S01]  /*1df0*/  FMUL R64, R127.reuse, R37 ;  /* 0x000000257f407220 */ /* 0x050fe20000400000 */
[----:B------:R-:W3:Y:S01]  /*1e00*/  LDS.128 R32, [UR5+0x2d0] ;  /* 0x0002d005ff207984 */ /* 0x000ee20008000c00 */
[C---:B------:R-:W-:Y:S01]  /*1e10*/  FMUL R67, R127.reuse, R36 ;  /* 0x000000247f437220 */ /* 0x040fe20000400000 */
[C---:B------:R-:W-:Y:S01]  /*1e20*/  FMUL R69, R127.reuse, R38 ;  /* 0x000000267f457220 */ /* 0x040fe20000400000 */
[----:B------:R-:W-:Y:S01]  /*1e30*/  FMUL R66, R127, R39 ;  /* 0x000000277f427220 */ /* 0x000fe20000400000 */
[----:B------:R-:W-:Y:S01]  /*1e40*/  LDS.128 R72, [UR5+0x1d0] ;  /* 0x0001d005ff487984 */ /* 0x000fe20008000c00 */
[----:B------:R-:W-:-:S03]  /*1e50*/  FFMA R44, R98, R45, R65 ;  /* 0x0000002d622c7223 */ /* 0x000fc60000000041 */
[----:B------:R-:W4:Y:S01]  /*1e60*/  LDS.128 R36, [UR5+0x4d0] ;  /* 0x0004d005ff247984 */ /* 0x000f220008000c00 */
[C---:B0-----:R-:W-:Y:S01]  /*1e70*/  FFMA R67, R128.reuse, R60, R67 ;  /* 0x0000003c80437223 */ /* 0x041fe20000000043 */
[----:B------:R-:W-:Y:S01]  /*1e80*/  FFMA R45, R101, R46, R44 ;  /* 0x0000002e652d7223 */ /* 0x000fe2000000002c */
[C---:B------:R-:W-:Y:S01]  /*1e90*/  FFMA R62, R128.reuse, R62, R69 ;  /* 0x0000003e803e7223 */ /* 0x040fe20000000045 */
[----:B------:R-:W-:Y:S01]  /*1ea0*/  FFMA R61, R128, R61, R64 ;  /* 0x0000003d803d7223 */ /* 0x000fe20000000040 */
[----:B------:R-:W0:Y:S01]  /*1eb0*/  LDS.128 R68, [UR5+0xd0] ;  /* 0x0000d005ff447984 */ /* 0x000e220008000c00 */
[----:B------:R-:W-:Y:S01]  /*1ec0*/  FFMA R103, R56, R103, R67 ;  /* 0x0000006738677223 */ /* 0x000fe20000000043 */
[----:B------:R-:W-:Y:S01]  /*1ed0*/  FFMA R56, R100, R47, R45 ;  /* 0x0000002f64387223 */ /* 0x000fe2000000002d */
[----:B------:R-:W-:Y:S01]  /*1ee0*/  FFMA R63, R128, R63, R66 ;  /* 0x0000003f803f7223 */ /* 0x000fe20000000042 */
[----:B------:R-:W0:Y:S01]  /*1ef0*/  LDS.128 R44, [UR5+0x2e0] ;  /* 0x0002e005ff2c7984 */ /* 0x000e220008000c00 */
[----:B------:R-:W-:Y:S01]  /*1f00*/  FFMA R102, R102, R57, R61 ;  /* 0x0000003966667223 */ /* 0x000fe2000000003d */
[----:B-1----:R-:W-:Y:S01]  /*1f10*/  FMUL R61, R127, R52 ;  /* 0x000000347f3d7220 */ /* 0x002fe20000400000 */
[----:B------:R-:W-:Y:S01]  /*1f20*/  FFMA R57, R103, R40, R56 ;  /* 0x0000002867397223 */ /* 0x000fe20000000038 */
[----:B------:R-:W1:Y:S01]  /*1f30*/  LDS.128 R64, [UR5+0x4e0] ;  /* 0x0004e005ff407984 */ /* 0x000e620008000c00 */
[----:B------:R-:W-:Y:S01]  /*1f40*/  FFMA R104, R104, R59, R63 ;  /* 0x0000003b68687223 */ /* 0x000fe2000000003f */
[----:B------:R-:W-:Y:S01]  /*1f50*/  FFMA R105, R105, R58, R62 ;  /* 0x0000003a69697223 */ /* 0x000fe2000000003e */
[----:B------:R-:W-:Y:S01]  /*1f60*/  FFMA R59, R128, R48, R61 ;  /* 0x00000030803b7223 */ /* 0x000fe2000000003d */
[----:B------:R-:W-:Y:S01]  /*1f70*/  FFMA R40, R102, R41, R57 ;  /* 0x0000002966287223 */ /* 0x000fe20000000039 */
[----:B------:R-:W1:Y:S01]  /*1f80*/  LDS.128 R60, [UR5+0x1e0] ;  /* 0x0001e005ff3c7984 */ /* 0x000e620008000c00 */
[----:B------:R-:W-:Y:S01]  /*1f90*/  FMUL R53, R127, R53 ;  /* 0x000000357f357220 */ /* 0x000fe20000400000 */
[----:B------:R-:W-:Y:S01]  /*1fa0*/  FFMA R107, R76, R107, R59 ;  /* 0x0000006b4c6b7223 */ /* 0x000fe2000000003b */
[----:B------:R-:W-:Y:S01]  /*1fb0*/  FFMA R41, R105, R42, R40 ;  /* 0x0000002a69297223 */ /* 0x000fe20000000028 */
[----:B------:R-:W1:Y:S01]  /*1fc0*/  LDS.128 R56, [UR5+0xe0] ;  /* 0x0000e005ff387984 */ /* 0x000e620008000c00 */
[----:B------:R-:W-:Y:S01]  /*1fd0*/  FFMA R49, R128, R49, R53 ;  /* 0x0000003180317223 */ /* 0x000fe20000000035 */
[C---:B------:R-:W-:Y:S01]  /*1fe0*/  FMUL R129, R127.reuse, R54 ;  /* 0x000000367f817220 */ /* 0x040fe20000400000 */
[----:B------:R-:W-:Y:S01]  /*1ff0*/  FMUL R55, R127, R55 ;  /* 0x000000377f377220 */ /* 0x000fe20000400000 */
[----:B------:R-:W-:Y:S01]  /*2000*/  FFMA R48, R104, R43, R41 ;  /* 0x0000002b68307223 */ /* 0x000fe20000000029 */
[----:B------:R-:W-:Y:S01]  /*2010*/  FFMA R106, R106, R77, R49 ;  /* 0x0000004d6a6a7223 */ /* 0x000fe20000000031 */
[----:B------:R-:W1:Y:S01]  /*2020*/  LDS.128 R40, [UR5+0x2f0] ;  /* 0x0002f005ff287984 */ /* 0x000e620008000c00 */
[C---:B------:R-:W-:Y:S01]  /*2030*/  FFMA R50, R128.reuse, R50, R129 ;  /* 0x0000003280327223 */ /* 0x040fe20000000081 */
[----:B--2---:R-:W-:Y:S01]  /*2040*/  FFMA R49, R107, R28, R48 ;  /* 0x0000001c6b317223 */ /* 0x004fe20000000030 */
[----:B------:R-:W-:-:S02]  /*2050*/  FFMA R77, R128, R51, R55 ;  /* 0x00000033804d7223 */ /* 0x000fc40000000037 */
[----:B------:R-:W2:Y:S01]  /*2060*/  LDS.128 R52, [UR5+0x4f0] ;  /* 0x0004f005ff347984 */ /* 0x000ea20008000c00 */
[----:B------:R-:W-:Y:S01]  /*2070*/  FFMA R28, R106, R29, R49 ;  /* 0x0000001d6a1c7223 */ /* 0x000fe20000000031 */
[----:B------:R-:W-:Y:S01]  /*2080*/  FFMA R109, R109, R78, R50 ;  /* 0x0000004e6d6d7223 */ /* 0x000fe20000000032 */
[C---:B---3--:R-:W-:Y:S01]  /*2090*/  FMUL R29, R127.reuse, R32 ;  /* 0x000000207f1d7220 */ /* 0x048fe20000400000 */
[----:B------:R-:W3:Y:S01]  /*20a0*/  LDS.128 R48, [UR5+0x1f0] ;  /* 0x0001f005ff307984 */ /* 0x000ee20008000c00 */
[----:B------:R-:W-:Y:S01]  /*20b0*/  FMUL R32, R127, R33 ;  /* 0x000000217f207220 */ /* 0x000fe20000400000 */
[----:B------:R-:W-:Y:S01]  /*20c0*/  FFMA R108, R108, R79, R77 ;  /* 0x0000004f6c6c7223 */ /* 0x000fe2000000004d */
[C---:B----4-:R-:W-:Y:S01]  /*20d0*/  FFMA R33, R128.reuse, R36, R29 ;  /* 0x0000002480217223 */ /* 0x050fe2000000001d */
[----:B------:R-:W-:Y:S01]  /*20e0*/  FFMA R29, R109, R30, R28 ;  /* 0x0000001e6d1d7223 */ /* 0x000fe2000000001c */
[----:B------:R-:W4:Y:S01]  /*20f0*/  LDS.128 R76, [UR5+0xf0] ;  /* 0x0000f005ff4c7984 */ /* 0x000f220008000c00 */
[----:B------:R-:W-:Y:S01]  /*2100*/  FFMA R37, R128, R37, R32 ;  /* 0x0000002580257223 */ /* 0x000fe20000000020 */
[C---:B------:R-:W-:Y:S01]  /*2110*/  FMUL R129, R127.reuse, R34 ;  /* 0x000000227f817220 */ /* 0x040fe20000400000 */
[----:B------:R-:W-:Y:S01]  /*2120*/  FFMA R111, R72, R111, R33 ;  /* 0x0000006f486f7223 */ /* 0x000fe20000000021 */
[----:B------:R-:W-:Y:S01]  /*2130*/  FFMA R28, R108, R31, R29 ;  /* 0x0000001f6c1c7223 */ /* 0x000fe2000000001d */
[----:B------:R-:W-:Y:S01]  /*2140*/  FMUL R30, R127, R35 ;  /* 0x000000237f1e7220 */ /* 0x000fe20000400000 */
[----:B------:R-:W-:Y:S01]  /*2150*/  FFMA R38, R128, R38, R129 ;  /* 0x0000002680267223 */ /* 0x000fe20000000081 */
[----:B------:R-:W-:Y:S01]  /*2160*/  FFMA R110, R110, R73, R37 ;  /* 0x000000496e6e7223 */ /* 0x000fe20000000025 */
[----:B0-----:R-:W-:Y:S01]  /*2170*/  FFMA R29, R111, R68, R28 ;  /* 0x000000446f1d7223 */ /* 0x001fe2000000001c */
[----:B------:R-:W-:Y:S01]  /*2180*/  FFMA R39, R128, R39, R30 ;  /* 0x0000002780277223 */ /* 0x000fe2000000001e */
[----:B------:R-:W-:Y:S01]  /*2190*/  FFMA R113, R113, R74, R38 ;  /* 0x0000004a71717223 */ /* 0x000fe20000000026 */
[C---:B------:R-:W-:Y:S01]  /*21a0*/  FMUL R31, R127.reuse, R44 ;  /* 0x0000002c7f1f7220 */ /* 0x040fe20000400000 */
[----:B------:R-:W-:Y:S01]  /*21b0*/  FFMA R28, R110, R69, R29 ;  /* 0x000000456e1c7223 */ /* 0x000fe2000000001d */
[----:B------:R-:W-:Y:S01]  /*21c0*/  FMUL R30, R127, R45 ;  /* 0x0000002d7f1e7220 */ /* 0x000fe20000400000 */
[----:B------:R-:W-:Y:S01]  /*21d0*/  FFMA R112, R112, R75, R39 ;  /* 0x0000004b70707223 */ /* 0x000fe20000000027 */
[C---:B-1----:R-:W-:Y:S01]  /*21e0*/  FFMA R31, R128.reuse, R64, R31 ;  /* 0x00000040801f7223 */ /* 0x042fe2000000001f */
[----:B------:R-:W-:Y:S01]  /*21f0*/  FFMA R29, R113, R70, R28 ;  /* 0x00000046711d7223 */ /* 0x000fe2000000001c */
[----:B------:R-:W-:Y:S01]  /*2200*/  FFMA R65, R128, R65, R30 ;  /* 0x0000004180417223 */ /* 0x000fe2000000001e */
[C---:B------:R-:W-:Y:S01]  /*2210*/  FMUL R33, R127.reuse, R46 ;  /* 0x0000002e7f217220 */ /* 0x040fe20000400000 */
[----:B------:R-:W-:Y:S01]  /*2220*/  FFMA R115, R60, R115, R31 ;  /* 0x000000733c737223 */ /* 0x000fe2000000001f */
[----:B------:R-:W-:Y:S01]  /*2230*/  FFMA R28, R112, R71, R29 ;  /* 0x00000047701c7223 */ /* 0x000fe2000000001d */
[----:B------:R-:W-:Y:S01]  /*2240*/  FMUL R30, R127, R47 ;  /* 0x0000002f7f1e7220 */ /* 0x000fe20000400000 */
[----:B------:R-:W-:Y:S01]  /*2250*/  FFMA R66, R128, R66, R33 ;  /* 0x0000004280427223 */ /* 0x000fe20000000021 */
[----:B------:R-:W-:Y:S01]  /*2260*/  FFMA R114, R114, R61, R65 ;  /* 0x0000003d72727223 */ /* 0x000fe20000000041 */
[----:B------:R-:W-:Y:S01]  /*2270*/  FFMA R29, R115, R56, R28 ;  /* 0x00000038731d7223 */ /* 0x000fe2000000001c */
[----:B------:R-:W-:Y:S01]  /*2280*/  FFMA R67, R128, R67, R30 ;  /* 0x0000004380437223 */ /* 0x000fe2000000001e */
[----:B------:R-:W-:Y:S01]  /*2290*/  FFMA R117, R117, R62, R66 ;  /* 0x0000003e75757223 */ /* 0x000fe20000000042 */
[C---:B------:R-:W-:Y:S01]  /*22a0*/  FMUL R31, R127.reuse, R40 ;  /* 0x000000287f1f7220 */ /* 0x040fe20000400000 */
[----:B------:R-:W-:Y:S01]  /*22b0*/  FFMA R28, R114, R57, R29 ;  /* 0x00000039721c7223 */ /* 0x000fe2000000001d */
[----:B------:R-:W-:Y:S01]  /*22c0*/  FMUL R30, R127, R41 ;  /* 0x000000297f1e7220 */ /* 0x000fe20000400000 */
[----:B------:R-:W-:Y:S01]  /*22d0*/  FFMA R116, R116, R63, R67 ;  /* 0x0000003f74747223 */ /* 0x000fe20000000043 */
[C---:B--2---:R-:W-:Y:S01]  /*22e0*/  FFMA R31, R128.reuse, R52, R31 ;  /* 0x00000034801f7223 */ /* 0x044fe2000000001f */
[----:B------:R-:W-:Y:S01]  /*22f0*/  FFMA R29, R117, R58, R28 ;  /* 0x0000003a751d7223 */ /* 0x000fe2000000001c */
[----:B------:R-:W-:Y:S01]  /*2300*/  FFMA R53, R128, R53, R30 ;  /* 0x0000003580357223 */ /* 0x000fe2000000001e */
[C---:B------:R-:W-:Y:S01]  /*2310*/  FMUL R33, R127.reuse, R42 ;  /* 0x0000002a7f217220 */ /* 0x040fe20000400000 */
[----:B---3--:R-:W-:Y:S01]  /*2320*/  FFMA R119, R48, R119, R31 ;  /* 0x0000007730777223 */ /* 0x008fe2000000001f */
[----:B------:R-:W-:Y:S01]  /*2330*/  FFMA R28, R116, R59, R29 ;  /* 0x0000003b741c7223 */ /* 0x000fe2000000001d */
[----:B------:R-:W-:Y:S01]  /*2340*/  FMUL R30, R127, R43 ;  /* 0x0000002b7f1e7220 */ /* 0x000fe20000400000 */
[----:B------:R-:W-:Y:S01]  /*2350*/  FFMA R54, R128, R54, R33 ;  /* 0x0000003680367223 */ /* 0x000fe20000000021 */
[----:B------:R-:W-:Y:S01]  /*2360*/  FFMA R118, R118, R49, R53 ;  /* 0x0000003176767223 */ /* 0x000fe20000000035 */
[----:B----4-:R-:W-:Y:S01]  /*2370*/  FFMA R29, R119, R76, R28 ;  /* 0x0000004c771d7223 */ /* 0x010fe2000000001c */
[----:B------:R-:W-:Y:S01]  /*2380*/  FFMA R55, R128, R55, R30 ;  /* 0x0000003780377223 */ /* 0x000fe2000000001e */
[----:B------:R-:W-:-:S02]  /*2390*/  FFMA R121, R121, R50, R54 ;  /* 0x0000003279797223 */ /* 0x000fc40000000036 */
[----:B------:R-:W-:Y:S01]  /*23a0*/  FFMA R29, R118, R77, R29 ;  /* 0x0000004d761d7223 */ /* 0x000fe2000000001d */
[----:B------:R-:W-:-:S03]  /*23b0*/  FFMA R120, R120, R51, R55 ;  /* 0x0000003378787223 */ /* 0x000fc60000000037 */
[----:B------:R-:W-:-:S04]  /*23c0*/  FFMA R78, R121, R78, R29 ;  /* 0x0000004e794e7223 */ /* 0x000fc8000000001d */
[----:B------:R-:W-:Y:S01]  /*23d0*/  FFMA R78, R120, R79, R78 ;  /* 0x0000004f784e7223 */ /* 0x000fe2000000004e */
[----:B------:R-:W-:-:S04]  /*23e0*/  IMAD.WIDE R30, R83, 0x4, R134 ;  /* 0x00000004531e7825 */ /* 0x000fc800078e0286 */
[----:B------:R-:W-:Y:S01]  /*23f0*/  F2FP.BF16.F32.PACK_AB R78, RZ, R78 ;  /* 0x0000004eff4e723e */ /* 0x000fe200000010ff */
[----:B------:R-:W-:Y:S01]  /*2400*/  IMAD.WIDE R28, R83, 0x2, R130 ;  /* 0x00000002531c7825 */ /* 0x000fe200078e0282 */
[----:B------:R0:W-:Y:S04]  /*2410*/  STG.E desc[UR10][R30.64], R128 ;  /* 0x000000801e007986 */ /* 0x0001e8000c10190a */
[----:B------:R0:W-:Y:S01]  /*2420*/  STG.E.U16 desc[UR10][R28.64], R78 ;  /* 0x0000004e1c007986 */ /* 0x0001e2000c10150a */
[----:B------:R-:W-:-:S04]  /*2430*/  ULOP3.LUT UR5, UR4, 0xf, URZ, 0xc0, !UPT ;  /* 0x0000000f04057892 */ /* 0x000fc8000f8ec0ff */
[----:B------:R-:W-:-:S09]  /*2440*/  UISETP.NE.AND UP0, UPT, UR5, 0xf, UPT ;  /* 0x0000000f0500788c */ /* 0x000fd2000bf05270 */
[----:B0-----:R-:W-:Y:S05]  /*2450*/  BRA.U UP0, `(.L_x_242) ;  /* 0x0000000500147547 */ /* 0x001fea000b800000 */
[----:B------:R-:W-:-:S04]  /*2460*/  LOP3.LUT R29, R4, 0xfffff000, R81, 0xf8, !PT ;  /* 0xfffff000041d7812 */ /* 0x000fc800078ef851 */
[----:B------:R-:W-:-:S04]  /*2470*/  IADD3 R30, P0, PT, R146, R29, RZ ;  /* 0x0000001d921e7210 */ /* 0x000fc80007f1e0ff */
[----:B------:R-:W-:Y:S02]  /*2480*/  LEA.HI.X.SX32 R29, R29, R147, 0x1, P0 ;  /* 0x000000931d1d7211 */ /* 0x000fe400000f0eff */
[----:B------:R-:W-:-:S04]  /*2490*/  LEA R28, P0, R30, UR14, 0x2 ;  /* 0x0000000e1e1c7c11 */ /* 0x000fc8000f8010ff */
[----:B------:R-:W-:-:S05]  /*24a0*/  LEA.HI.X R29, R30, UR15, R29, 0x2, P0 ;  /* 0x0000000f1e1d7c11 */ /* 0x000fca00080f141d */
[----:B------:R0:W-:Y:S04]  /*24b0*/  STG.E desc[UR10][R28.64], R3 ;  /* 0x000000031c007986 */ /* 0x0001e8000c10190a */
        /* <DEDUP_REMOVED lines=62> */
[----:B------:R0:W-:Y:S02]  /*28a0*/  STG.E desc[UR10][R28.64+0x3f00], R120 ;  /* 0x003f00781c007986 */ /* 0x0001e4000c10190a */
.L_x_242:
[----:B------:R-:W-:Y:S01]  /*28b0*/  UIADD3 UR4, UPT, UPT, UR4, 0x1, URZ ;  /* 0x0000000104047890 */ /* 0x000fe2000fffe0ff */
[----:B------:R-:W-:Y:S02]  /*28c0*/  IADD3 R81, PT, PT, R81, 0x100, RZ ;  /* 0x0000010051517810 */ /* 0x000fe40007ffe0ff */
[----:B------:R-:W-:Y:S01]  /*28d0*/  LEA R83, R26, R83, 0x6 ;  /* 0x000000531a537211 */ /* 0x000fe200078e30ff */
[----:B------:R-:W-:Y:S08]  /*28e0*/  @P2 BRA `(.L_x_243) ;  /* 0xffffffdc009c2947 */ /* 0x000ff0000383ffff */
[----:B------:R-:W-:Y:S05]  /*28f0*/  EXIT ;  /* 0x000000000000794d */ /* 0x000fea0003800000 */
        .weak           $__internal_18_$__cuda_sm3x_div_rn_noftz_f32_slowpath
        .type           $__internal_18_$__cuda_sm3x_div_rn_noftz_f32_slowpath,@function
        .size           $__internal_18_$__cuda_sm3x_div_rn_noftz_f32_slowpath,(.L_x_576 - $__internal_18_$__cuda_sm3x_div_rn_noftz_f32_slowpath)
$__internal_18_$__cuda_sm3x_div_rn_noftz_f32_slowpath:
[----:B------:R-:W-:Y:S01]  /*2900*/  SHF.R.U32.HI R28, RZ, 0x17, R36 ;  /* 0x00000017ff1c7819 */ /* 0x000fe20000011624 */
[----:B------:R-:W-:Y:S04]  /*2910*/  BSSY.RECONVERGENT B0, `(.L_x_244) ;  /* 0x000005d000007945 */ /* 0x000fe80003800200 */
[----:B------:R-:W-:Y:S01]  /*2920*/  BSSY.RELIABLE B2, `(.L_x_245) ;  /* 0x000001b000027945 */ /* 0x000fe20003800100 */
[----:B------:R-:W-:Y:S02]  /*2930*/  MOV R30, R36 ;  /* 0x00000024001e7202 */ /* 0x000fe40000000f00 */
[----:B------:R-:W-:-:S04]  /*2940*/  LOP3.LUT R38, R28, 0xff, RZ, 0xc0, !PT ;  /* 0x000000ff1c267812 */ /* 0x000fc800078ec0ff */
[----:B------:R-:W-:-:S04]  /*2950*/  IADD3 R31, PT, PT, R38, -0x1, RZ ;  /* 0xffffffff261f7810 */ /* 0x000fc80007ffe0ff */
[----:B------:R-:W-:-:S13]  /*2960*/  ISETP.GT.U32.AND P0, PT, R31, 0xfd, PT ;  /* 0x000000fd1f00780c */ /* 0x000fda0003f04070 */
[----:B------:R-:W-:Y:S01]  /*2970*/  @!P0 MOV R29, RZ ;  /* 0x000000ff001d8202 */ /* 0x000fe20000000f00 */
[----:B------:R-:W-:Y:S06]  /*2980*/  @!P0 BRA `(.L_x_246) ;  /* 0x0000000000508947 */ /* 0x000fec0003800000 */
[----:B------:R-:W-:Y:S02]  /*2990*/  FSETP.GTU.FTZ.AND P0, PT, |R36|, +INF , PT ;  /* 0x7f8000002400780b */ /* 0x000fe40003f1c200 */
[----:B------:R-:W-:-:S11]  /*29a0*/  MOV R28, R36 ;  /* 0x00000024001c7202 */ /* 0x000fd60000000f00 */
[----:B------:R-:W-:Y:S05]  /*29b0*/  @P0 BREAK.RELIABLE B2 ;  /* 0x0000000000020942 */ /* 0x000fea0003800100 */
[----:B------:R-:W-:Y:S05]  /*29c0*/  @P0 BRA `(.L_x_247) ;  /* 0x0000000400400947 */ /* 0x000fea0003800000 */
[----:B------:R-:W-:-:S05]  /*29d0*/  HFMA2 R29, -RZ, RZ, -1.7763671875, 5.59375 ;  /* 0xbf1b4598ff1d7431 */ /* 0x000fca00000001ff */
[----:B------:R-:W-:-:S13]  /*29e0*/  LOP3.LUT P0, RZ, R30, 0x7fffffff, R29, 0xc8, !PT ;  /* 0x7fffffff1eff7812 */ /* 0x000fda000780c81d */
[----:B------:R-:W-:Y:S05]  /*29f0*/  @!P0 BREAK.RELIABLE B2 ;  /* 0x0000000000028942 */ /* 0x000fea0003800100 */
[----:B------:R-:W-:Y:S05]  /*2a00*/  @!P0 BRA `(.L_x_248) ;  /* 0x0000000400288947 */ /* 0x000fea0003800000 */
[----:B------:R-:W-:Y:S02]  /*2a10*/  FSETP.NEU.FTZ.AND P0, PT, |R28|, +INF , PT ;  /* 0x7f8000001c00780b */ /* 0x000fe40003f1d200 */
[----:B------:R-:W-:-:S04]  /*2a20*/  LOP3.LUT P1, RZ, R29, 0x7fffffff, RZ, 0xc0, !PT ;  /* 0x7fffffff1dff7812 */ /* 0x000fc8000782c0ff */
[----:B------:R-:W-:-:S13]  /*2a30*/  PLOP3.LUT P0, PT, P0, P1, PT, 0x2f, 0xf2 ;  /* 0x0000000000f2781c */ /* 0x000fda0000702577 */
[----:B------:R-:W-:Y:S05]  /*2a40*/  @P0 BREAK.RELIABLE B2 ;  /* 0x0000000000020942 */ /* 0x000fea0003800100 */
[----:B------:R-:W-:Y:S05]  /*2a50*/  @P0 BRA `(.L_x_249) ;  /* 0x00000004000c0947 */ /* 0x000fea0003800000 */
[----:B------:R-:W-:-:S13]  /*2a60*/  LOP3.LUT P0, RZ, R30, 0x7fffffff, RZ, 0xc0, !PT ;  /* 0x7fffffff1eff7812 */ /* 0x000fda000780c0ff */
[----:B------:R-:W-:Y:S05]  /*2a70*/  @!P0 BREAK.RELIABLE B2 ;  /* 0x0000000000028942 */ /* 0x000fea0003800100 */
[----:B------:R-:W-:Y:S05]  /*2a80*/  @!P0 BRA `(.L_x_250) ;  /* 0x0000000000f48947 */ /* 0x000fea0003800000 */
[----:B------:R-:W-:Y:S02]  /*2a90*/  ISETP.GE.AND P0, PT, R31, RZ, PT ;  /* 0x000000ff1f00720c */ /* 0x000fe40003f06270 */
[----:B------:R-:W-:-:S11]  /*2aa0*/  MOV R29, RZ ;  /* 0x000000ff001d7202 */ /* 0x000fd60000000f00 */
[----:B------:R-:W-:Y:S01]  /*2ab0*/  @!P0 FFMA R30, R28, 1.84467440737095516160e+19, RZ ;  /* 0x5f8000001c1e8823 */ /* 0x000fe200000000ff */
[----:B------:R-:W-:-:S07]  /*2ac0*/  @!P0 IADD3 R29, PT, PT, R29, 0x40, RZ ;  /* 0x000000401d1d8810 */ /* 0x000fce0007ffe0ff */
.L_x_246:
[----:B------:R-:W-:Y:S05]  /*2ad0*/  BSYNC.RELIABLE B2 ;  /* 0x0000000000027941 */ /* 0x000fea0003800100 */
.L_x_245:
[----:B------:R-:W-:Y:S01]  /*2ae0*/  LEA R31, R38, 0xc0800000, 0x17 ;  /* 0xc0800000261f7811 */ /* 0x000fe200078eb8ff */
[----:B------:R-:W-:Y:S01]  /*2af0*/  UMOV UR5, 0xbf1b4598 ;  /* 0xbf1b459800057882 */ /* 0x000fe20000000000 */
[----:B------:R-:W-:Y:S01]  /*2b00*/  IADD3 R29, PT, PT, R29, 0x7e, -R38 ;  /* 0x0000007e1d1d7810 */ /* 0x000fe20007ffe826 */
[----:B------:R-:W-:Y:S01]  /*2b10*/  UIADD3 UR5, UPT, UPT, UR5, 0x800000, URZ ;  /* 0x0080000005057890 */ /* 0x000fe2000fffe0ff */
[----:B------:R-:W-:Y:S01]  /*2b20*/  IADD3 R31, PT, PT, -R31, R30, RZ ;  /* 0x0000001e1f1f7210 */ /* 0x000fe20007ffe1ff */
[----:B------:R-:W-:Y:S03]  /*2b30*/  BSSY.RECONVERGENT B2, `(.L_x_251) ;  /* 0x0000031000027945 */ /* 0x000fe60003800200 */
[----:B------:R-:W0:Y:S01]  /*2b40*/  MUFU.RCP R28, R31 ;  /* 0x0000001f001c7308 */ /* 0x000e220000001000 */
[----:B------:R-:W-:-:S04]  /*2b50*/  FADD.FTZ R33, -R31, -RZ ;  /* 0x800000ff1f217221 */ /* 0x000fc80000010100 */
[----:B0-----:R-:W-:-:S04]  /*2b60*/  FFMA R35, R28, R33, 1 ;  /* 0x3f8000001c237423 */ /* 0x001fc80000000021 */
[----:B------:R-:W-:-:S04]  /*2b70*/  FFMA R28, R28, R35, R28 ;  /* 0x000000231c1c7223 */ /* 0x000fc8000000001c */
[----:B------:R-:W-:-:S04]  /*2b80*/  FFMA R30, R28, UR5, RZ ;  /* 0x000000051c1e7c23 */ /* 0x000fc800080000ff */
[----:B------:R-:W-:-:S04]  /*2b90*/  FFMA R35, R33, R30, UR5 ;  /* 0x0000000521237e23 */ /* 0x000fc8000800001e */
[----:B------:R-:W-:-:S04]  /*2ba0*/  FFMA R35, R28, R35, R30 ;  /* 0x000000231c237223 */ /* 0x000fc8000000001e */
[----:B------:R-:W-:-:S04]  /*2bb0*/  FFMA R36, R33, R35, UR5 ;  /* 0x0000000521247e23 */ /* 0x000fc80008000023 */
[----:B------:R-:W-:-:S05]  /*2bc0*/  FFMA R32, R28, R36, R35 ;  /* 0x000000241c207223 */ /* 0x000fca0000000023 */
[----:B------:R-:W-:-:S04]  /*2bd0*/  SHF.R.U32.HI R30, RZ, 0x17, R32 ;  /* 0x00000017ff1e7819 */ /* 0x000fc80000011620 */
[----:B------:R-:W-:-:S04]  /*2be0*/  LOP3.LUT R30, R30, 0xff, RZ, 0xc0, !PT ;  /* 0x000000ff1e1e7812 */ /* 0x000fc800078ec0ff */
[----:B------:R-:W-:-:S04]  /*2bf0*/  IADD3 R33, PT, PT, R30, R29, RZ ;  /* 0x0000001d1e217210 */ /* 0x000fc80007ffe0ff */
[----:B------:R-:W-:-:S04]  /*2c00*/  IADD3 R30, PT, PT, R33, -0x1, RZ ;  /* 0xffffffff211e7810 */ /* 0x000fc80007ffe0ff */
[----:B------:R-:W-:-:S13]  /*2c10*/  ISETP.GE.U32.AND P0, PT, R30, 0xfe, PT ;  /* 0x000000fe1e00780c */ /* 0x000fda0003f06070 */
[----:B------:R-:W-:Y:S05]  /*2c20*/  @!P0 BRA `(.L_x_252) ;  /* 0x0000000000808947 */ /* 0x000fea0003800000 */
[----:B------:R-:W-:-:S13]  /*2c30*/  ISETP.GT.AND P0, PT, R33, 0xfe, PT ;  /* 0x000000fe2100780c */ /* 0x000fda0003f04270 */
[----:B------:R-:W-:Y:S05]  /*2c40*/  @P0 BRA `(.L_x_253) ;  /* 0x00000000006c0947 */ /* 0x000fea0003800000 */
[----:B------:R-:W-:-:S13]  /*2c50*/  ISETP.GE.AND P0, PT, R33, 0x1, PT ;  /* 0x000000012100780c */ /* 0x000fda0003f06270 */
[----:B------:R-:W-:Y:S05]  /*2c60*/  @P0 BRA `(.L_x_254) ;  /* 0x0000000000740947 */ /* 0x000fea0003800000 */
[----:B------:R-:W-:Y:S02]  /*2c70*/  ISETP.GE.AND P0, PT, R33, -0x18, PT ;  /* 0xffffffe82100780c */ /* 0x000fe40003f06270 */
[----:B------:R-:W-:-:S11]  /*2c80*/  LOP3.LUT R32, R32, 0x80000000, RZ, 0xc0, !PT ;  /* 0x8000000020207812 */ /* 0x000fd600078ec0ff */
[----:B------:R-:W-:Y:S05]  /*2c90*/  @!P0 BRA `(.L_x_254) ;  /* 0x0000000000688947 */ /* 0x000fea0003800000 */
[CCC-:B------:R-:W-:Y:S01]  /*2ca0*/  FFMA.RZ R29, R28.reuse, R36.reuse, R35.reuse ;  /* 0x000000241c1d7223 */ /* 0x1c0fe2000000c023 */
[C---:B------:R-:W-:Y:S02]  /*2cb0*/  IADD3 R31, PT, PT, R33.reuse, 0x20, RZ ;  /* 0x00000020211f7810 */ /* 0x040fe40007ffe0ff */
[----:B------:R-:W-:Y:S02]  /*2cc0*/  ISETP.NE.AND P3, PT, R33, RZ, PT ;  /* 0x000000ff2100720c */ /* 0x000fe40003f65270 */
[----:B------:R-:W-:Y:S01]  /*2cd0*/  LOP3.LUT R30, R29, 0x7fffff, RZ, 0xc0, !PT ;  /* 0x007fffff1d1e7812 */ /* 0x000fe200078ec0ff */
[CCC-:B------:R-:W-:Y:S01]  /*2ce0*/  FFMA.RP R29, R28.reuse, R36.reuse, R35.reuse ;  /* 0x000000241c1d7223 */ /* 0x1c0fe20000008023 */
[----:B------:R-:W-:Y:S01]  /*2cf0*/  FFMA.RM R28, R28, R36, R35 ;  /* 0x000000241c1c7223 */ /* 0x000fe20000004023 */
[----:B------:R-:W-:Y:S02]  /*2d00*/  ISETP.NE.AND P1, PT, R33, RZ, PT ;  /* 0x000000ff2100720c */ /* 0x000fe40003f25270 */
[----:B------:R-:W-:-:S02]  /*2d10*/  LOP3.LUT R30, R30, 0x800000, RZ, 0xfc, !PT ;  /* 0x008000001e1e7812 */ /* 0x000fc400078efcff */
[----:B------:R-:W-:Y:S02]  /*2d20*/  IADD3 R33, PT, PT, -R33, RZ, RZ ;  /* 0x000000ff21217210 */ /* 0x000fe40007ffe1ff */
[----:B------:R-:W-:Y:S02]  /*2d30*/  SHF.L.U32 R31, R30, R31, RZ ;  /* 0x0000001f1e1f7219 */ /* 0x000fe400000006ff */
[----:B------:R-:W-:Y:S02]  /*2d40*/  FSETP.NEU.FTZ.AND P0, PT, R29, R28, PT ;  /* 0x0000001c1d00720b */ /* 0x000fe40003f1d000 */
[----:B------:R-:W-:Y:S02]  /*2d50*/  SEL R29, R33, RZ, P3 ;  /* 0x000000ff211d7207 */ /* 0x000fe40001800000 */
[----:B------:R-:W-:Y:S02]  /*2d60*/  ISETP.NE.AND P1, PT, R31, RZ, P1 ;  /* 0x000000ff1f00720c */ /* 0x000fe40000f25270 */
[----:B------:R-:W-:-:S02]  /*2d70*/  SHF.R.U32.HI R29, RZ, R29, R30 ;  /* 0x0000001dff1d7219 */ /* 0x000fc4000001161e */
[----:B------:R-:W-:Y:S02]  /*2d80*/  PLOP3.LUT P0, PT, P0, P1, PT, 0xf8, 0x8f ;  /* 0x00000000008f781c */ /* 0x000fe40000703f70 */
[----:B------:R-:W-:Y:S02]  /*2d90*/  SHF.R.U32.HI R31, RZ, 0x1, R29 ;  /* 0x00000001ff1f7819 */ /* 0x000fe4000001161d */
[----:B------:R-:W-:-:S04]  /*2da0*/  SEL R28, RZ, 0x1, !P0 ;  /* 0x00000001ff1c7807 */ /* 0x000fc80004000000 */
[----:B------:R-:W-:-:S04]  /*2db0*/  LOP3.LUT R28, R28, 0x1, R31, 0xf8, !PT ;  /* 0x000000011c1c7812 */ /* 0x000fc800078ef81f */
[----:B------:R-:W-:-:S04]  /*2dc0*/  LOP3.LUT R28, R28, R29, RZ, 0xc0, !PT ;  /* 0x0000001d1c1c7212 */ /* 0x000fc800078ec0ff */
[----:B------:R-:W-:-:S04]  /*2dd0*/  IADD3 R31, PT, PT, R31, R28, RZ ;  /* 0x0000001c1f1f7210 */ /* 0x000fc80007ffe0ff */
[----:B------:R-:W-:Y:S01]  /*2de0*/  LOP3.LUT R32, R31, R32, RZ, 0xfc, !PT ;  /* 0x000000201f207212 */ /* 0x000fe200078efcff */
[----:B------:R-:W-:Y:S06]  /*2df0*/  BRA `(.L_x_254) ;  /* 0x0000000000107947 */ /* 0x000fec0003800000 */
.L_x_253:
[----:B------:R-:W-:-:S04]  /*2e00*/  LOP3.LUT R32, R32, 0x80000000, RZ, 0xc0, !PT ;  /* 0x8000000020207812 */ /* 0x000fc800078ec0ff */
[----:B------:R-:W-:Y:S01]  /*2e10*/  LOP3.LUT R32, R32, 0x7f800000, RZ, 0xfc, !PT ;  /* 0x7f80000020207812 */ /* 0x000fe200078efcff */
[----:B------:R-:W-:Y:S06]  /*2e20*/  BRA `(.L_x_254) ;  /* 0x0000000000047947 */ /* 0x000fec0003800000 */
.L_x_252:
[----:B------:R-:W-:-:S07]  /*2e30*/  LEA R32, R29, R32, 0x17 ;  /* 0x000000201d207211 */ /* 0x000fce00078eb8ff */
.L_x_254:
[----:B------:R-:W-:Y:S05]  /*2e40*/  BSYNC.RECONVERGENT B2 ;  /* 0x0000000000027941 */ /* 0x000fea0003800200 */
.L_x_251:
[----:B------:R-:W-:Y:S05]  /*2e50*/  BRA `(.L_x_255) ;  /* 0x0000000000207947 */ /* 0x000fea0003800000 */
.L_x_250:
[----:B------:R-:W-:-:S04]  /*2e60*/  LOP3.LUT R29, R30, 0x80000000, R29, 0x48, !PT ;  /* 0x800000001e1d7812 */ /* 0x000fc800078e481d */
[----:B------:R-:W-:Y:S01]  /*2e70*/  LOP3.LUT R32, R29, 0x7f800000, RZ, 0xfc, !PT ;  /* 0x7f8000001d207812 */ /* 0x000fe200078efcff */
[----:B------:R-:W-:Y:S06]  /*2e80*/  BRA `(.L_x_255) ;  /* 0x0000000000147947 */ /* 0x000fec0003800000 */
.L_x_249:
[----:B------:R-:W-:Y:S01]  /*2e90*/  LOP3.LUT R32, R30, 0x80000000, R29, 0x48, !PT ;  /* 0x800000001e207812 */ /* 0x000fe200078e481d */
[----:B------:R-:W-:Y:S06]  /*2ea0*/  BRA `(.L_x_255) ;  /* 0x00000000000c7947 */ /* 0x000fec0003800000 */
.L_x_248:
[----:B------:R-:W0:Y:S01]  /*2eb0*/  MUFU.RSQ R32, -QNAN ;  /* 0xffc0000000207908 */ /* 0x000e220000001400 */
[----:B------:R-:W-:Y:S05]  /*2ec0*/  BRA `(.L_x_255) ;  /* 0x0000000000047947 */ /* 0x000fea0003800000 */
.L_x_247:
[----:B------:R-:W-:-:S07]  /*2ed0*/  FADD.FTZ R32, R28, -0.60653066635131835938 ;  /* 0xbf1b45981c207421 */ /* 0x000fce0000010000 */
.L_x_255:
[----:B------:R-:W-:Y:S05]  /*2ee0*/  BSYNC.RECONVERGENT B0 ;  /* 0x0000000000007941 */ /* 0x000fea0003800200 */
.L_x_244:
[----:B------:R-:W-:Y:S01]  /*2ef0*/  HFMA2 R29, -RZ, RZ, 0, 0 ;  /* 0x00000000ff1d7431 */ /* 0x000fe200000001ff */
[----:B------:R-:W-:-:S04]  /*2f00*/  MOV R28, R34 ;  /* 0x00000022001c7202 */ /* 0x000fc80000000f00 */
[----:B0-----:R-:W-:Y:S05]  /*2f10*/  RET.REL.NODEC R28 `(_Z33rwkv7_state_clampw_forward_kernelI13__nv_bfloat16Li64ELi16EEviiPfPT_S3_S3_S3_S3_S3_S3_S1_S1_) ;  /* 0xffffffd01c387950 */ /* 0x001fea0003c3ffff */
.L_x_256:
        /* <DEDUP_REMOVED lines=14> */
.L_x_576:


//--------------------- .text._Z33rwkv7_state_clampw_forward_kernelI13__nv_bfloat16Li32ELi16EEviiPfPT_S3_S3_S3_S3_S3_S3_S1_S1_ --------------------------
	.section	.text._Z33rwkv7_state_clampw_forward_kernelI13__nv_bfloat16Li32ELi16EEviiPfPT_S3_S3_S3_S3_S3_S3_S1_S1_,"ax",@progbits
	.align	128
        .global         _Z33rwkv7_state_clampw_forward_kernelI13__nv_bfloat16Li32ELi16EEviiPfPT_S3_S3_S3_S3_S3_S3_S1_S1_
        .type           _Z33rwkv7_state_clampw_forward_kernelI13__nv_bfloat16Li32ELi16EEviiPfPT_S3_S3_S3_S3_S3_S3_S1_S1_,@function
        .size           _Z33rwkv7_state_clampw_forward_kernelI13__nv_bfloat16Li32ELi16EEviiPfPT_S3_S3_S3_S3_S3_S3_S1_S1_,(.L_x_577 - _Z33rwkv7_state_clampw_forward_kernelI13__nv_bfloat16Li32ELi16EEviiPfPT_S3_S3_S3_S3_S3_S3_S1_S1_)
        .other          _Z33rwkv7_state_clampw_forward_kernelI13__nv_bfloat16Li32ELi16EEviiPfPT_S3_S3_S3_S3_S3_S3_S1_S1_,@"STO_CUDA_ENTRY STV_DEFAULT"
_Z33rwkv7_state_clampw_forward_kernelI13__nv_bfloat16Li32ELi16EEviiPfPT_S3_S3_S3_S3_S3_S3_S1_S1_:
.text._Z33rwkv7_state_clampw_forward_kernelI13__nv_bfloat16Li32ELi16EEviiPfPT_S3_S3_S3_S3_S3_S3_S1_S1_:
        /* <DEDUP_REMOVED lines=21> */
[----:B0-----:R-:W-:-:S07]  /*0150*/  LEA R20, P0, R5, UR4, 0x2 ;  /* 0x0000000405147c11 */ /* 0x001fce000f8010ff */
[----:B------:R-:W0:Y:S01]  /*0160*/  LDC.64 R100, c[0x0][0x3a8] ;  /* 0x0000ea00ff647b82 */ /* 0x000e220000000a00 */
[----:B------:R-:W-:-:S07]  /*0170*/  LEA.HI.X R21, R5, UR5, R3, 0x2, P0 ;  /* 0x0000000505157c11 */ /* 0x000fce00080f1403 */
[----:B------:R-:W0:Y:S01]  /*0180*/  LDC.64 R98, c[0x0][0x3c0] ;  /* 0x0000f000ff627b82 */ /* 0x000e220000000a00 */
[----:B------:R-:W-:-:S07]  /*0190*/  LEA.HI R15, R15, R22, RZ, 0x4 ;  /* 0x000000160f0f7211 */ /* 0x000fce00078f20ff */
[----:B------:R-:W0:Y:S08]  /*01a0*/  LDC.64 R112, c[0x0][0x390] ;  /* 0x0000e400ff707b82 */ /* 0x000e300000000a00 */
[----:B------:R-:W0:Y:S08]  /*01b0*/  LDC.64 R110, c[0x0][0x398] ;  /* 0x0000e600ff6e7b82 */ /* 0x000e300000000a00 */
[----:B------:R-:W0:Y:S08]  /*01c0*/  LDC.64 R106, c[0x0][0x3b0] ;  /* 0x0000ec00ff6a7b82 */ /* 0x000e300000000a00 */
[----:B------:R-:W0:Y:S01]  /*01d0*/  LDC.64 R104, c[0x0][0x3b8] ;  /* 0x0000ee00ff687b82 */ /* 0x000e220000000a00 */
[----:B------:R-:W-:Y:S01]  /*01e0*/  UMOV UR4, 0x400 ;  /* 0x0000040000047882 */ /* 0x000fe20000000000 */
[----:B--2---:R-:W5:Y:S01]  /*01f0*/  LDG.E.CONSTANT R86, desc[UR10][R20.64+0x7c] ;  /* 0x00007c0a14567981 */ /* 0x004f62000c1e9900 */
[----:B------:R-:W-:Y:S01]  /*0200*/  UIADD3 UR5, UPT, UPT, UR4, 0x80, URZ ;  /* 0x0000008004057890 */ /* 0x000fe2000fffe0ff */
[----:B------:R-:W-:Y:S01]  /*0210*/  IMAD R17, R13, R22, UR12 ;  /* 0x0000000c0d117e24 */ /* 0x000fe2000f8e0216 */
[----:B------:R-:W-:Y:S01]  /*0220*/  UIADD3 UR6, UPT, UPT, UR4, 0x100, URZ ;  /* 0x0000010004067890 */ /* 0x000fe2000fffe0ff */
[----:B------:R-:W5:Y:S01]  /*0230*/  LDG.E.CONSTANT R91, desc[UR10][R20.64+0x78] ;  /* 0x0000780a145b7981 */ /* 0x000f62000c1e9900 */
[----:B------:R-:W-:-:S02]  /*0240*/  UIADD3 UR7, UPT, UPT, UR4, 0x180, URZ ;  /* 0x0000018004077890 */ /* 0x000fc4000fffe0ff */
[----:B----4-:R-:W-:Y:S01]  /*0250*/  ULEA UR9, UR8, UR4, 0x18 ;  /* 0x0000000408097291 */ /* 0x010fe2000f8ec0ff */
[----:B------:R-:W5:Y:S01]  /*0260*/  LDG.E.CONSTANT R84, desc[UR10][R20.64+0x74] ;  /* 0x0000740a14547981 */ /* 0x000f62000c1e9900 */
[----:B------:R-:W-:-:S03]  /*0270*/  UIADD3 UR4, UPT, UPT, UR4, 0x200, URZ ;  /* 0x0000020004047890 */ /* 0x000fc6000fffe0ff */
[----:B------:R-:W5:Y:S04]  /*0280*/  LDG.E.CONSTANT R89, desc[UR10][R20.64+0x70] ;  /* 0x0000700a14597981 */ /* 0x000f68000c1e9900 */
        /* <DEDUP_REMOVED lines=27> */
[----:B------:R2:W5:Y:S01]  /*0440*/  LDG.E.CONSTANT R3, desc[UR10][R20.64] ;  /* 0x0000000a14037981 */ /* 0x000562000c1e9900 */
[----:B------:R-:W-:Y:S01]  /*0450*/  ULEA UR5, UR8, UR5, 0x18 ;  /* 0x0000000508057291 */ /* 0x000fe2000f8ec0ff */
[----:B------:R-:W-:Y:S01]  /*0460*/  SHF.L.U32 R17, R17, 0x5, RZ ;  /* 0x0000000511117819 */ /* 0x000fe200000006ff */
[----:B------:R-:W-:Y:S01]  /*0470*/  ULEA UR6, UR8, UR6, 0x18 ;  /* 0x0000000608067291 */ /* 0x000fe2000f8ec0ff */
[----:B------:R-:W-:Y:S01]  /*0480*/  IADD3 R13, PT, PT, -R22, RZ, RZ ;  /* 0x000000ff160d7210 */ /* 0x000fe20007ffe1ff */
[----:B------:R-:W-:Y:S01]  /*0490*/  ULEA UR7, UR8, UR7, 0x18 ;  /* 0x0000000708077291 */ /* 0x000fe2000f8ec0ff */
[C---:B------:R-:W-:Y:S01]  /*04a0*/  LEA R94, R6.reuse, UR9, 0x2 ;  /* 0x00000009065e7c11 */ /* 0x040fe2000f8e10ff */
[----:B------:R-:W-:Y:S01]  /*04b0*/  ULEA UR4, UR8, UR4, 0x18 ;  /* 0x0000000408047291 */ /* 0x000fe2000f8ec0ff */
[----:B------:R-:W-:-:S02]  /*04c0*/  LEA R93, R6, UR5, 0x2 ;  /* 0x00000005065d7c11 */ /* 0x000fc4000f8e10ff */
[----:B--2---:R-:W-:Y:S01]  /*04d0*/  SHF.L.U32 R20, R15, 0x6, RZ ;  /* 0x000000060f147819 */ /* 0x004fe200000006ff */
[----:B------:R-:W-:Y:S01]  /*04e0*/  HFMA2 R15, -RZ, RZ, 0, 0 ;  /* 0x00000000ff0f7431 */ /* 0x000fe200000001ff */
[----:B------:R-:W-:Y:S02]  /*04f0*/  LEA R92, R6, UR6, 0x2 ;  /* 0x00000006065c7c11 */ /* 0x000fe4000f8e10ff */
[----:B------:R-:W-:Y:S02]  /*0500*/  LOP3.LUT R115, R20, 0xfffffc00, RZ, 0xc0, !PT ;  /* 0xfffffc0014737812 */ /* 0x000fe400078ec0ff */
[C---:B------:R-:W-:Y:S02]  /*0510*/  LEA R90, R6.reuse, UR7, 0x2 ;  /* 0x00000007065a7c11 */ /* 0x040fe4000f8e10ff */
[----:B------:R-:W-:Y:S01]  /*0520*/  LOP3.LUT R17, R6, R17, RZ, 0xfc, !PT ;  /* 0x0000001106117212 */ /* 0x000fe200078efcff */
[----:B------:R-:W-:Y:S01]  /*0530*/  IMAD.WIDE R114, R114, R115, RZ ;  /* 0x0000007372727225 */ /* 0x000fe200078e02ff */
[----:B------:R-:W-:Y:S01]  /*0540*/  LEA R88, R6, UR4, 0x2 ;  /* 0x0000000406587c11 */ /* 0x000fe2000f8e10ff */
[----:B01-3--:R-:W-:-:S06]  /*0550*/  UMOV UR4, URZ ;  /* 0x000000ff00047c82 */ /* 0x00bfcc0008000000 */
.L_x_260:
[C---:B------:R-:W-:Y:S01]  /*0560*/  IMAD.WIDE R22, R17.reuse, 0x2, R110 ;  /* 0x0000000211167825 */ /* 0x040fe200078e026e */
[----:B------:R-:W-:Y:S06]  /*0570*/  BAR.SYNC.DEFER_BLOCKING 0x0 ;  /* 0x0000000000007b1d */ /* 0x000fec0000010000 */
[----:B------:R-:W2:Y:S01]  /*0580*/  LDG.E.U16.CONSTANT R22, desc[UR10][R22.64] ;  /* 0x0000000a16167981 */ /* 0x000ea2000c1e9500 */
[----:B0-----:R-:W-:-:S06]  /*0590*/  IMAD.WIDE R20, R17, 0x2, R112 ;  /* 0x0000000211147825 */ /* 0x001fcc00078e0270 */
        /* <DEDUP_REMOVED lines=24> */
[----:B-----5:R-:W-:Y:S05]  /*0720*/  CALL.REL.NOINC `($__internal_19_$__cuda_sm3x_div_rn_noftz_f32_slowpath) ;  /* 0x0000001000547944 */ /* 0x020fea0003c00000 */
[----:B------:R-:W-:-:S07]  /*0730*/  MOV R28, R24 ;  /* 0x00000018001c7202 */ /* 0x000fce0000000f00 */
.L_x_258:
[----:B------:R-:W-:Y:S05]  /*0740*/  BSYNC.RECONVERGENT B1 ;  /* 0x0000000000017941 */ /* 0x000fea0003800200 */
.L_x_257:
[----:B------:R-:W-:-:S04]  /*0750*/  IMAD.WIDE R20, R17, 0x2, R108 ;  /* 0x0000000211147825 */ /* 0x000fc800078e026c */
[C---:B------:R-:W-:Y:S02]  /*0760*/  IMAD.WIDE R22, R17.reuse, 0x2, R106 ;  /* 0x0000000211167825 */ /* 0x040fe400078e026a */
[----:B------:R-:W2:Y:S02]  /*0770*/  LDG.E.U16.CONSTANT R20, desc[UR10][R20.64] ;  /* 0x0000000a14147981 */ /* 0x000ea4000c1e9500 */
[C---:B------:R-:W-:Y:S02]  /*0780*/  IMAD.WIDE R24, R17.reuse, 0x2, R104 ;  /* 0x0000000211187825 */ /* 0x040fe400078e0268 */
[----:B------:R-:W3:Y:S04]  /*0790*/  LDG.E.U16.CONSTANT R22, desc[UR10][R22.64] ;  /* 0x0000000a16167981 */ /* 0x000ee8000c1e9500 */
[----:B------:R-:W4:Y:S01]  /*07a0*/  LDG.E.U16.CONSTANT R24, desc[UR10][R24.64] ;  /* 0x0000000a18187981 */ /* 0x000f22000c1e9500 */
[----:B------:R-:W-:-:S05]  /*07b0*/  IMAD.WIDE R26, R17, 0x2, R100 ;  /* 0x00000002111a7825 */ /* 0x000fca00078e0264 */
[----:B------:R0:W4:Y:S01]  /*07c0*/  LDG.E.U16.CONSTANT R95, desc[UR10][R26.64] ;  /* 0x0000000a1a5f7981 */ /* 0x000122000c1e9500 */
        /* <DEDUP_REMOVED lines=22> */
[----:B------:R-:W-:Y:S04]  /*0930*/  LDS.128 R44, [UR5+0x210] ;  /* 0x00021005ff2c7984 */ /* 0x000fe80008000c00 */
[----:B------:R-:W-:Y:S01]  /*0940*/  LDS.128 R40, [UR5+0x90] ;  /* 0x00009005ff287984 */ /* 0x000fe20008000c00 */
[----:B------:R-:W-:-:S03]  /*0950*/  SHF.L.U32 R95, R95, 0x10, RZ ;  /* 0x000000105f5f7819 */ /* 0x000fc600000006ff */
[----:B------:R-:W-:Y:S04]  /*0960*/  LDS.128 R60, [UR5+0x120] ;  /* 0x00012005ff3c7984 */ /* 0x000fe80008000c00 */
[----:B------:R-:W-:Y:S01]  /*0970*/  LDS.128 R56, [UR5+0x220] ;  /* 0x00022005ff387984 */ /* 0x000fe20008000c00 */
[----:B0----5:R-:W-:-:S03]  /*0980*/  FFMA R33, R24, R3, RZ ;  /* 0x0000000318217223 */ /* 0x021fc600000000ff */
[----:B------:R-:W-:Y:S01]  /*0990*/  LDS.128 R68, [UR5+0xc0] ;  /* 0x0000c005ff447984 */ /* 0x000fe20008000c00 */
[----:B------:R-:W-:-:S03]  /*09a0*/  FFMA R24, R4, R25, R33 ;  /* 0x0000001904187223 */ /* 0x000fc60000000021 */
[----:B------:R-:W0:Y:S01]  /*09b0*/  LDS.128 R32, [UR5+0x1b0] ;  /* 0x0001b005ff207984 */ /* 0x000e220008000c00 */
        /* <DEDUP_REMOVED lines=19> */
[----:B------:R-:W-:-:S04]  /*0af0*/  FFMA R25, R79, R26, R24 ;  /* 0x0000001a4f197223 */ /* 0x000fc80000000018 */
[----:B------:R-:W-:-:S04]  /*0b00*/  FFMA R25, R74, R27, R25 ;  /* 0x0000001b4a197223 */ /* 0x000fc80000000019 */
[----:B--2---:R-:W-:-:S04]  /*0b10*/  FFMA R25, R28, R81, R25 ;  /* 0x000000511c197223 */ /* 0x004fc80000000019 */
[----:B------:R-:W-:-:S04]  /*0b20*/  FFMA R24, R76, R29, R25 ;  /* 0x0000001d4c187223 */ /* 0x000fc80000000019 */
[----:B------:R-:W-:Y:S02]  /*0b30*/  FFMA R29, R83, R30, R24 ;  /* 0x0000001e531d7223 */ /* 0x000fe40000000018 */
[----:B------:R-:W1:Y:S02]  /*0b40*/  LDS.128 R24, [UR5+0x100] ;  /* 0x00010005ff187984 */ /* 0x000e640008000c00 */
[----:B------:R-:W-:-:S04]  /*0b50*/  FFMA R29, R78, R31, R29 ;  /* 0x0000001f4e1d7223 */ /* 0x000fc8000000001d */
[----:B0-----:R-:W-:Y:S02]  /*0b60*/  FFMA R33, R20, R85, R29 ;  /* 0x0000005514217223 */ /* 0x001fe4000000001d */
[----:B------:R-:W0:Y:S02]  /*0b70*/  LDS.128 R28, [UR5+0x80] ;  /* 0x00008005ff1c7984 */ /* 0x000e240008000c00 */
[----:B------:R-:W-:Y:S02]  /*0b80*/  FFMA R20, R80, R21, R33 ;  /* 0x0000001550147223 */ /* 0x000fe40000000021 */
[----:B------:R-:W2:Y:S02]  /*0b90*/  LDS.128 R32, [UR5] ;  /* 0x00000005ff207984 */ /* 0x000ea40008000c00 */
[----:B------:R-:W-:-:S04]  /*0ba0*/  FFMA R21, R87, R22, R20 ;  /* 0x0000001657157223 */ /* 0x000fc80000000014 */
[----:B------:R-:W-:-:S04]  /*0bb0*/  FFMA R21, R82, R23, R21 ;  /* 0x0000001752157223 */ /* 0x000fc80000000015 */
[----:B------:R-:W-:-:S04]  /*0bc0*/  FFMA R21, R52, R89, R21 ;  /* 0x0000005934157223 */ /* 0x000fc80000000015 */
[----:B------:R-:W-:-:S04]  /*0bd0*/  FFMA R20, R84, R53, R21 ;  /* 0x0000003554147223 */ /* 0x000fc80000000015 */
[----:B------:R-:W-:Y:S02]  /*0be0*/  FFMA R53, R91, R54, R20 ;  /* 0x000000365b357223 */ /* 0x000fe40000000014 */
[----:B------:R-:W3:Y:S02]  /*0bf0*/  LDS.128 R20, [UR5+0x10] ;  /* 0x00001005ff147984 */ /* 0x000ee40008000c00 */
[----:B------:R-:W-:Y:S01]  /*0c00*/  FFMA R96, R86, R55, R53 ;  /* 0x0000003756607223 */ /* 0x000fe20000000035 */
[C---:B-1----:R-:W-:Y:S01]  /*0c10*/  FMUL R53, R95.reuse, R24 ;  /* 0x000000185f357220 */ /* 0x042fe20000400000 */
[C---:B------:R-:W-:Y:S01]  /*0c20*/  FMUL R24, R95.reuse, R25 ;  /* 0x000000195f187220 */ /* 0x040fe20000400000 */
[C---:B------:R-:W-:Y:S01]  /*0c30*/  FMUL R25, R95.reuse, R26 ;  /* 0x0000001a5f197220 */ /* 0x040fe20000400000 */
[----:B------:R-:W-:Y:S01]  /*0c40*/  FMUL R26, R95, R27 ;  /* 0x0000001b5f1a7220 */ /* 0x000fe20000400000 */
[C---:B------:R-:W-:Y:S01]  /*0c50*/  FFMA R53, R96.reuse, R36, R53 ;  /* 0x0000002460357223 */ /* 0x040fe20000000035 */
[C---:B------:R-:W-:Y:S01]  /*0c60*/  FFMA R37, R96.reuse, R37, R24 ;  /* 0x0000002560257223 */ /* 0x040fe20000000018 */
[C---:B------:R-:W-:Y:S01]  /*0c70*/  FFMA R38, R96.reuse, R38, R25 ;  /* 0x0000002660267223 */ /* 0x040fe20000000019 */
[----:B------:R-:W-:-:S02]  /*0c80*/  FFMA R39, R96, R39, R26 ;  /* 0x0000002760277223 */ /* 0x000fc4000000001a */
[----:B------:R-:W1:Y:S01]  /*0c90*/  LDS.128 R24, [UR5+0xa0] ;  /* 0x0000a005ff187984 */ /* 0x000e620008000c00 */
[----:B0-----:R-:W-:Y:S01]  /*0ca0*/  FFMA R3, R28, R3, R53 ;  /* 0x000000031c037223 */ /* 0x001fe20000000035 */
[----:B------:R-:W-:Y:S01]  /*0cb0*/  FFMA R4, R4, R29, R37 ;  /* 0x0000001d04047223 */ /* 0x000fe20000000025 */
[----:B------:R-:W-:Y:S01]  /*0cc0*/  FFMA R7, R7, R30, R38 ;  /* 0x0000001e07077223 */ /* 0x000fe20000000026 */
[----:B------:R-:W-:Y:S01]  /*0cd0*/  FFMA R2, R2, R31, R39 ;  /* 0x0000001f02027223 */ /* 0x000fe20000000027 */
[C---:B------:R-:W-:Y:S01]  /*0ce0*/  FMUL R53, R95.reuse, R48 ;  /* 0x000000305f357220 */ /* 0x040fe20000400000 */
[----:B------:R-:W0:Y:S01]  /*0cf0*/  LDS.128 R36, [UR5+0x20] ;  /* 0x00002005ff247984 */ /* 0x000e220008000c00 */
[----:B------:R-:W-:Y:S01]  /*0d00*/  FMUL R48, R95, R49 ;  /* 0x000000315f307220 */ /* 0x000fe20000400000 */
[----:B--2---:R-:W-:Y:S02]  /*0d10*/  FFMA R49, R3, R32, RZ ;  /* 0x0000002003317223 */ /* 0x004fe400000000ff */
[----:B------:R-:W2:Y:S01]  /*0d20*/  LDS.128 R28, [UR5+0x130] ;  /* 0x00013005ff1c7984 */ /* 0x000ea20008000c00 */
[C---:B------:R-:W-:Y:S01]  /*0d30*/  FMUL R65, R95.reuse, R50 ;  /* 0x000000325f417220 */ /* 0x040fe20000400000 */
[----:B------:R-:W-:Y:S01]  /*0d40*/  FFMA R32, R4, R33, R49 ;  /* 0x0000002104207223 */ /* 0x000fe20000000031 */
[----:B------:R-:W-:Y:S01]  /*0d50*/  FMUL R50, R95, R51 ;  /* 0x000000335f327220 */ /* 0x000fe20000400000 */
[----:B------:R-:W-:-:S02]  /*0d60*/  FFMA R51, R96, R44, R53 ;  /* 0x0000002c60337223 */ /* 0x000fc40000000035 */
[----:B------:R-:W-:Y:S01]  /*0d70*/  FFMA R33, R7, R34, R32 ;  /* 0x0000002207217223 */ /* 0x000fe20000000020 */
[----:B------:R-:W4:Y:S01]  /*0d80*/  LDS.128 R52, [UR5+0x230] ;  /* 0x00023005ff347984 */ /* 0x000f220008000c00 */
[C---:B------:R-:W-:Y:S01]  /*0d90*/  FFMA R45, R96.reuse, R45, R48 ;  /* 0x0000002d602d7223 */ /* 0x040fe20000000030 */
[C---:B------:R-:W-:Y:S01]  /*0da0*/  FFMA R46, R96.reuse, R46, R65 ;  /* 0x0000002e602e7223 */ /* 0x040fe20000000041 */
[----:B------:R-:W-:Y:S01]  /*0db0*/  FFMA R47, R96, R47, R50 ;  /* 0x0000002f602f7223 */ /* 0x000fe20000000032 */
[----:B------:R-:W-:Y:S01]  /*0dc0*/  FFMA R5, R40, R5, R51 ;  /* 0x0000000528057223 */ /* 0x000fe20000000033 */
[----:B------:R-:W-:Y:S01]  /*0dd0*/  FFMA R32, R2, R35, R33 ;  /* 0x0000002302207223 */ /* 0x000fe20000000021 */
[----:B------:R-:W4:Y:S01]  /*0de0*/  LDS.128 R48, [UR5+0xb0] ;  /* 0x0000b005ff307984 */ /* 0x000f220008000c00 */
[----:B------:R-:W-:Y:S01]  /*0df0*/  FFMA R0, R0, R41, R45 ;  /* 0x0000002900007223 */ /* 0x000fe2000000002d */
[----:B------:R-:W-:Y:S01]  /*0e00*/  FFMA R19, R19, R42, R46 ;  /* 0x0000002a13137223 */ /* 0x000fe2000000002e */
[----:B------:R-:W-:Y:S01]  /*0e10*/  FFMA R10, R10, R43, R47 ;  /* 0x0000002b0a0a7223 */ /* 0x000fe2000000002f */
[----:B---3--:R-:W-:Y:S01]  /*0e20*/  FFMA R65, R5, R20, R32 ;  /* 0x0000001405417223 */ /* 0x008fe20000000020 */
[----:B------:R-:W3:Y:S04]  /*0e30*/  LDS.128 R44, [UR5+0x140] ;  /* 0x00014005ff2c7984 */ /* 0x000ee80008000c00 */
[----:B------:R-:W3:Y:S01]  /*0e40*/  LDS.128 R32, [UR5+0x30] ;  /* 0x00003005ff207984 */ /* 0x000ee20008000c00 */
[----:B------:R-:W-:Y:S01]  /*0e50*/  FMUL R67, R95, R60 ;  /* 0x0000003c5f437220 */ /* 0x000fe20000400000 */
[----:B------:R-:W-:-:S02]  /*0e60*/  FFMA R20, R0, R21, R65 ;  /* 0x0000001500147223 */ /* 0x000fc40000000041 */
[----:B------:R-:W3:Y:S01]  /*0e70*/  LDS.128 R40, [UR5+0x240] ;  /* 0x00024005ff287984 */ /* 0x000ee20008000c00 */
[----:B------:R-:W-:Y:S01]  /*0e80*/  FMUL R60, R95, R61 ;  /* 0x0000003d5f3c7220 */ /* 0x000fe20000400000 */
[----:B------:R-:W-:Y:S01]  /*0e90*/  FFMA R67, R96, R56, R67 ;  /* 0x0000003860437223 */ /* 0x000fe20000000043 */
[----:B------:R-:W-:Y:S01]  /*0ea0*/  FFMA R21, R19, R22, R20 ;  /* 0x0000001613157223 */ /* 0x000fe20000000014 */
[C---:B------:R-:W-:Y:S01]  /*0eb0*/  FMUL R61, R95.reuse, R62 ;  /* 0x0000003e5f3d7220 */ /* 0x040fe20000400000 */
[----:B------:R-:W-:Y:S01]  /*0ec0*/  FMUL R62, R95, R63 ;  /* 0x0000003f5f3e7220 */ /* 0x000fe20000400000 */
[----:B-1----:R-:W-:Y:S01]  /*0ed0*/  FFMA R73, R24, R73, R67 ;  /* 0x0000004918497223 */ /* 0x002fe20000000043 */
[----:B------:R-:W-:Y:S01]  /*0ee0*/  FFMA R57, R96, R57, R60 ;  /* 0x0000003960397223 */ /* 0x000fe2000000003c */
[----:B------:R-:W-:Y:S01]  /*0ef0*/  FFMA R24, R10, R23, R21 ;  /* 0x000000170a187223 */ /* 0x000fe20000000015 */
[C---:B------:R-:W-:Y:S01]  /*0f00*/  FFMA R58, R96.reuse, R58, R61 ;  /* 0x0000003a603a7223 */ /* 0x040fe2000000003d */
[----:B------:R-:W-:Y:S01]  /*0f10*/  FFMA R59, R96, R59, R62 ;  /* 0x0000003b603b7223 */ /* 0x000fe2000000003e */
[----:B------:R-:W1:Y:S01]  /*0f20*/  LDS.128 R20, [UR5+0x40] ;  /* 0x00004005ff147984 */ /* 0x000e620008000c00 */
[----:B------:R-:W-:Y:S01]  /*0f30*/  FFMA R16, R16, R25, R57 ;  /* 0x0000001910107223 */ /* 0x000fe20000000039 */
[----:B------:R-:W-:Y:S01]  /*0f40*/  FFMA R75, R75, R26, R58 ;  /* 0x0000001a4b4b7223 */ /* 0x000fe2000000003a */
[----:B------:R-:W-:Y:S01]  /*0f50*/  FFMA R14, R14, R27, R59 ;  /* 0x0000001b0e0e7223 */ /* 0x000fe2000000003b */
[----:B0-----:R-:W-:Y:S01]  /*0f60*/  FFMA R57, R73, R36, R24 ;  /* 0x0000002449397223 */ /* 0x001fe20000000018 */
[C---:B--2---:R-:W-:Y:S01]  /*0f70*/  FMUL R56, R95.reuse, R29 ;  /* 0x0000001d5f387220 */ /* 0x044fe20000400000 */
[----:B------:R-:W0:Y:S01]  /*0f80*/  LDS.128 R24, [UR5+0x150] ;  /* 0x00015005ff187984 */ /* 0x000e220008000c00 */
[C---:B------:R-:W-:Y:S01]  /*0f90*/  FMUL R59, R95.reuse, R28 ;  /* 0x0000001c5f3b7220 */ /* 0x040fe20000400000 */
[C---:B------:R-:W-:Y:S01]  /*0fa0*/  FMUL R61, R95.reuse, R30 ;  /* 0x0000001e5f3d7220 */ /* 0x040fe20000400000 */
[----:B------:R-:W-:Y:S01]  /*0fb0*/  FMUL R58, R95, R31 ;  /* 0x0000001f5f3a7220 */ /* 0x000fe20000400000 */
[----:B------:R-:W-:Y:S01]  /*0fc0*/  LDS.128 R64, [UR5+0xd0] ;  /* 0x0000d005ff407984 */ /* 0x000fe20008000c00 */
[----:B------:R-:W-:-:S03]  /*0fd0*/  FFMA R36, R16, R37, R57 ;  /* 0x0000002510247223 */ /* 0x000fc60000000039 */
[----:B------:R-:W2:Y:S01]  /*0fe0*/  LDS.128 R28, [UR5+0x250] ;  /* 0x00025005ff1c7984 */ /* 0x000ea20008000c00 */
[C---:B----4-:R-:W-:Y:S01]  /*0ff0*/  FFMA R59, R96.reuse, R52, R59 ;  /* 0x00000034603b7223 */ /* 0x050fe2000000003b */
[----:B------:R-:W-:Y:S01]  /*1000*/  FFMA R37, R75, R38, R36 ;  /* 0x000000264b257223 */ /* 0x000fe20000000024 */
[C---:B------:R-:W-:Y:S01]  /*1010*/  FFMA R54, R96.reuse, R54, R61 ;  /* 0x0000003660367223 */ /* 0x040fe2000000003d */
[----:B------:R-:W-:Y:S01]  /*1020*/  FFMA R53, R96, R53, R56 ;  /* 0x0000003560357223 */ /* 0x000fe20000000038 */
[----:B------:R-:W4:Y:S01]  /*1030*/  LDS.128 R60, [UR5+0x50] ;  /* 0x00005005ff3c7984 */ /* 0x000f220008000c00 */
[----:B------:R-:W-:Y:S01]  /*1040*/  FFMA R9, R48, R9, R59 ;  /* 0x0000000930097223 */ /* 0x000fe2000000003b */
[----:B------:R-:W-:Y:S01]  /*1050*/  FFMA R48, R14, R39, R37 ;  /* 0x000000270e307223 */ /* 0x000fe20000000025 */
[----:B------:R-:W-:Y:S01]  /*1060*/  FFMA R55, R96, R55, R58 ;  /* 0x0000003760377223 */ /* 0x000fe2000000003a */
[----:B------:R-:W4:Y:S01]  /*1070*/  LDS.128 R36, [UR5+0x160] ;  /* 0x00016005ff247984 */ /* 0x000f220008000c00 */
[----:B------:R-:W-:Y:S01]  /*1080*/  FFMA R8, R8, R49, R53 ;  /* 0x0000003108087223 */ /* 0x000fe20000000035 */
[----:B---3--:R-:W-:Y:S01]  /*1090*/  FMUL R53, R95, R44 ;  /* 0x0000002c5f357220 */ /* 0x008fe20000400000 */
[----:B------:R-:W-:Y:S01]  /*10a0*/  FFMA R49, R9, R32, R48 ;  /* 0x0000002009317223 */ /* 0x000fe20000000030 */
[----:B------:R-:W3:Y:S01]  /*10b0*/  LDS.128 R56, [UR5+0x260] ;  /* 0x00026005ff387984 */ /* 0x000ee20008000c00 */
[----:B------:R-:W-:Y:S01]  /*10c0*/  FFMA R18, R18, R51, R55 ;  /* 0x0000003312127223 */ /* 0x000fe20000000037 */
[----:B------:R-:W-:Y:S01]  /*10d0*/  FFMA R11, R11, R50, R54 ;  /* 0x000000320b0b7223 */ /* 0x000fe20000000036 */
[----:B------:R-:W-:Y:S01]  /*10e0*/  FFMA R51, R96, R40, R53 ;  /* 0x0000002860337223 */ /* 0x000fe20000000035 */
[----:B------:R-:W-:Y:S01]  /*10f0*/  FFMA R32, R8, R33, R49 ;  /* 0x0000002108207223 */ /* 0x000fe20000000031 */
[----:B------:R-:W3:Y:S01]  /*1100*/  LDS.128 R52, [UR5+0xe0] ;  /* 0x0000e005ff347984 */ /* 0x000ee20008000c00 */
[----:B------:R-:W-:Y:S01]  /*1110*/  FMUL R45, R95, R45 ;  /* 0x0000002d5f2d7220 */ /* 0x000fe20000400000 */
[----:B------:R-:W-:Y:S01]  /*1120*/  FFMA R77, R68, R77, R51 ;  /* 0x0000004d444d7223 */ /* 0x000fe20000000033 */
[----:B------:R-:W-:Y:S01]  /*1130*/  FFMA R33, R11, R34, R32 ;  /* 0x000000220b217223 */ /* 0x000fe20000000020 */
[----:B------:R-:W3:Y:S01]  /*1140*/  LDS.128 R48, [UR5+0x60] ;  /* 0x00006005ff307984 */ /* 0x000ee20008000c00 */
[----:B------:R-:W-:Y:S01]  /*1150*/  FFMA R41, R96, R41, R45 ;  /* 0x0000002960297223 */ /* 0x000fe2000000002d */
[C---:B------:R-:W-:Y:S01]  /*1160*/  FMUL R97, R95.reuse, R46 ;  /* 0x0000002e5f617220 */ /* 0x040fe20000400000 */
[----:B------:R-:W-:Y:S01]  /*1170*/  FMUL R47, R95, R47 ;  /* 0x0000002f5f2f7220 */ /* 0x000fe20000400000 */
[----:B------:R-:W-:Y:S01]  /*1180*/  FFMA R40, R18, R35, R33 ;  /* 0x0000002312287223 */ /* 0x000fe20000000021 */
[----:B------:R-:W-:Y:S01]  /*1190*/  FFMA R72, R72, R69, R41 ;  /* 0x0000004548487223 */ /* 0x000fe20000000029 */
[----:B------:R-:W3:Y:S01]  /*11a0*/  LDS.128 R32, [UR5+0x170] ;  /* 0x00017005ff207984 */ /* 0x000ee20008000c00 */
[C---:B------:R-:W-:Y:S01]  /*11b0*/  FFMA R42, R96.reuse, R42, R97 ;  /* 0x0000002a602a7223 */ /* 0x040fe20000000061 */
[----:B-1----:R-:W-:Y:S01]  /*11c0*/  FFMA R41, R77, R20, R40 ;  /* 0x000000144d297223 */ /* 0x002fe20000000028 */
[----:B------:R-:W-:-:S02]  /*11d0*/  FFMA R69, R96, R43, R47 ;  /* 0x0000002b60457223 */ /* 0x000fc4000000002f */
[----:B------:R-:W1:Y:S01]  /*11e0*/  LDS.128 R44, [UR5+0x270] ;  /* 0x00027005ff2c7984 */ /* 0x000e620008000c00 */
[----:B------:R-:W-:Y:S01]  /*11f0*/  FFMA R20, R72, R21, R41 ;  /* 0x0000001548147223 */ /* 0x000fe20000000029 */
[----:B------:R-:W-:Y:S01]  /*1200*/  FFMA R79, R79, R70, R42 ;  /* 0x000000464f4f7223 */ /* 0x000fe2000000002a */
[C---:B0-----:R-:W-:Y:S01]  /*1210*/  FMUL R21, R95.reuse, R24 ;  /* 0x000000185f157220 */ /* 0x041fe20000400000 */
[----:B------:R-:W0:Y:S01]  /*1220*/  LDS.128 R40, [UR5+0xf0] ;  /* 0x0000f005ff287984 */ /* 0x000e220008000c00 */
[----:B------:R-:W-:Y:S01]  /*1230*/  FMUL R24, R95, R25 ;  /* 0x000000195f187220 */ /* 0x000fe20000400000 */
[----:B------:R-:W-:Y:S01]  /*1240*/  FFMA R74, R74, R71, R69 ;  /* 0x000000474a4a7223 */ /* 0x000fe20000000045 */
[C---:B--2---:R-:W-:Y:S01]  /*1250*/  FFMA R25, R96.reuse, R28, R21 ;  /* 0x0000001c60197223 */ /* 0x044fe20000000015 */
[----:B------:R-:W-:Y:S01]  /*1260*/  FFMA R21, R79, R22, R20 ;  /* 0x000000164f157223 */ /* 0x000fe20000000014 */
[----:B------:R-:W2:Y:S01]  /*1270*/  LDS.128 R68, [UR5+0x70] ;  /* 0x00007005ff447984 */ /* 0x000ea20008000c00 */
[----:B------:R-:W-:Y:S01]  /*1280*/  FFMA R29, R96, R29, R24 ;  /* 0x0000001d601d7223 */ /* 0x000fe20000000018 */
[C---:B------:R-:W-:Y:S01]  /*1290*/  FMUL R97, R95.reuse, R26 ;  /* 0x0000001a5f617220 */ /* 0x040fe20000400000 */
[----:B------:R-:W-:Y:S01]  /*12a0*/  FFMA R81, R64, R81, R25 ;  /* 0x0000005140517223 */ /* 0x000fe20000000019 */
[----:B------:R-:W-:Y:S01]  /*12b0*/  FFMA R20, R74, R23, R21 ;  /* 0x000000174a147223 */ /* 0x000fe20000000015 */
[----:B------:R-:W-:Y:S01]  /*12c0*/  FMUL R22, R95, R27 ;  /* 0x0000001b5f167220 */ /* 0x000fe20000400000 */
[----:B------:R-:W-:Y:S01]  /*12d0*/  FFMA R30, R96, R30, R97 ;  /* 0x0000001e601e7223 */ /* 0x000fe20000000061 */
[----:B------:R-:W-:Y:S01]  /*12e0*/  FFMA R76, R76, R65, R29 ;  /* 0x000000414c4c7223 */ /* 0x000fe2000000001d */
[----:B----4-:R-:W-:Y:S01]  /*12f0*/  FFMA R21, R81, R60, R20 ;  /* 0x0000003c51157223 */ /* 0x010fe20000000014 */
[----:B------:R-:W-:Y:S01]  /*1300*/  FFMA R31, R96, R31, R22 ;  /* 0x0000001f601f7223 */ /* 0x000fe20000000016 */
[----:B------:R-:W-:Y:S01]  /*1310*/  FFMA R83, R83, R66, R30 ;  /* 0x0000004253537223 */ /* 0x000fe2000000001e */
[C---:B------:R-:W-:Y:S01]  /*1320*/  FMUL R23, R95.reuse, R36 ;  /* 0x000000245f177220 */ /* 0x040fe20000400000 */
[----:B------:R-:W-:Y:S01]  /*1330*/  FFMA R20, R76, R61, R21 ;  /* 0x0000003d4c147223 */ /* 0x000fe20000000015 */
[----:B------:R-:W-:Y:S01]  /*1340*/  FMUL R22, R95, R37 ;  /* 0x000000255f167220 */ /* 0x000fe20000400000 */
[----:B------:R-:W-:Y:S01]  /*1350*/  FFMA R78, R78, R67, R31 ;  /* 0x000000434e4e7223 */ /* 0x000fe2000000001f */
[C---:B---3--:R-:W-:Y:S01]  /*1360*/  FFMA R23, R96.reuse, R56, R23 ;  /* 0x0000003860177223 */ /* 0x048fe20000000017 */
        /* <DEDUP_REMOVED lines=19> */
[----:B0-----:R-:W-:Y:S01]  /*14a0*/  FFMA R89, R40, R89, R23 ;  /* 0x0000005928597223 */ /* 0x001fe20000000017 */
[----:B------:R-:W-:Y:S01]  /*14b0*/  FFMA R20, R82, R51, R21 ;  /* 0x0000003352147223 */ /* 0x000fe20000000015 */
[----:B------:R-:W-:Y:S01]  /*14c0*/  FMUL R22, R95, R35 ;  /* 0x000000235f167220 */ /* 0x000fe20000400000 */
[----:B------:R-:W-:Y:S01]  /*14d0*/  FFMA R46, R96, R46, R25 ;  /* 0x0000002e602e7223 */ /* 0x000fe20000000019 */
[----:B------:R-:W-:Y:S01]  /*14e0*/  FFMA R84, R84, R41, R45 ;  /* 0x0000002954547223 */ /* 0x000fe2000000002d */
[----:B--2---:R-:W-:Y:S01]  /*14f0*/  FFMA R21, R89, R68, R20 ;  /* 0x0000004459157223 */ /* 0x004fe20000000014 */
        /* <DEDUP_REMOVED lines=51> */
.L_x_259:
[----:B------:R-:W-:Y:S01]  /*1830*/  UIADD3 UR4, UPT, UPT, UR4, 0x1, URZ ;  /* 0x0000000104047890 */ /* 0x000fe2000fffe0ff */
[----:B------:R-:W-:Y:S02]  /*1840*/  IADD3 R15, PT, PT, R15, 0x40, RZ ;  /* 0x000000400f0f7810 */ /* 0x000fe40007ffe0ff */
[----:B------:R-:W-:Y:S01]  /*1850*/  LEA R17, R12, R17, 0x5 ;  /* 0x000000110c117211 */ /* 0x000fe200078e28ff */
[----:B------:R-:W-:Y:S08]  /*1860*/  @P2 BRA `(.L_x_260) ;  /* 0xffffffec003c2947 */ /* 0x000ff0000383ffff */
[----:B------:R-:W-:Y:S05]  /*1870*/  EXIT ;  /* 0x000000000000794d */ /* 0x000fea0003800000 */
        .weak           $__internal_19_$__cuda_sm3x_div_rn_noftz_f32_slowpath
        .type           $__internal_19_$__cuda_sm3x_div_rn_noftz_f32_slowpath,@function
        .size           $__internal_19_$__cuda_sm3x_div_rn_noftz_f32_slowpath,(.L_x_577 - $__internal_19_$__cuda_sm3x_div_rn_noftz_f32_slowpath)
$__internal_19_$__cuda_sm3x_div_rn_noftz_f32_slowpath:
        /* <DEDUP_REMOVED lines=29> */
.L_x_263:
[----:B------:R-:W-:Y:S05]  /*1a50*/  BSYNC.RELIABLE B2 ;  /* 0x0000000000027941 */ /* 0x000fea0003800100 */
.L_x_262:
        /* <DEDUP_REMOVED lines=50> */
.L_x_270:
[----:B------:R-:W-:-:S04]  /*1d80*/  LOP3.LUT R24, R24, 0x80000000, RZ, 0xc0, !PT ;  /* 0x8000000018187812 */ /* 0x000fc800078ec0ff */
[----:B------:R-:W-:Y:S01]  /*1d90*/  LOP3.LUT R24, R24, 0x7f800000, RZ, 0xfc, !PT ;  /* 0x7f80000018187812 */ /* 0x000fe200078efcff */
[----:B------:R-:W-:Y:S06]  /*1da0*/  BRA `(.L_x_271) ;  /* 0x0000000000047947 */ /* 0x000fec0003800000 */
.L_x_269:
[----:B------:R-:W-:-:S07]  /*1db0*/  LEA R24, R21, R24, 0x17 ;  /* 0x0000001815187211 */ /* 0x000fce00078eb8ff */
.L_x_271:
[----:B------:R-:W-:Y:S05]  /*1dc0*/  BSYNC.RECONVERGENT B2 ;  /* 0x0000000000027941 */ /* 0x000fea0003800200 */
.L_x_268:
[----:B------:R-:W-:Y:S05]  /*1dd0*/  BRA `(.L_x_272) ;  /* 0x0000000000207947 */ /* 0x000fea0003800000 */
.L_x_267:
[----:B------:R-:W-:-:S04]  /*1de0*/  LOP3.LUT R21, R22, 0x80000000, R21, 0x48, !PT ;  /* 0x8000000016157812 */ /* 0x000fc800078e4815 */
[----:B------:R-:W-:Y:S01]  /*1df0*/  LOP3.LUT R24, R21, 0x7f800000, RZ, 0xfc, !PT ;  /* 0x7f80000015187812 */ /* 0x000fe200078efcff */
[----:B------:R-:W-:Y:S06]  /*1e00*/  BRA `(.L_x_272) ;  /* 0x0000000000147947 */ /* 0x000fec0003800000 */
.L_x_266:
[----:B------:R-:W-:Y:S01]  /*1e10*/  LOP3.LUT R24, R22, 0x80000000, R21, 0x48, !PT ;  /* 0x8000000016187812 */ /* 0x000fe200078e4815 */
[----:B------:R-:W-:Y:S06]  /*1e20*/  BRA `(.L_x_272) ;  /* 0x00000000000c7947 */ /* 0x000fec0003800000 */
.L_x_265:
[----:B------:R-:W0:Y:S01]  /*1e30*/  MUFU.RSQ R24, -QNAN ;  /* 0xffc0000000187908 */ /* 0x000e220000001400 */
[----:B------:R-:W-:Y:S05]  /*1e40*/  BRA `(.L_x_272) ;  /* 0x0000000000047947 */ /* 0x000fea0003800000 */
.L_x_264:
[----:B------:R-:W-:-:S07]  /*1e50*/  FADD.FTZ R24, R20, -0.60653066635131835938 ;  /* 0xbf1b459814187421 */ /* 0x000fce0000010000 */
.L_x_272:
[----:B------:R-:W-:Y:S05]  /*1e60*/  BSYNC.RECONVERGENT B0 ;  /* 0x0000000000007941 */ /* 0x000fea0003800200 */
.L_x_261:
[----:B------:R-:W-:Y:S01]  /*1e70*/  HFMA2 R21, -RZ, RZ, 0, 0 ;  /* 0x00000000ff157431 */ /* 0x000fe200000001ff */
[----:B------:R-:W-:-:S04]  /*1e80*/  MOV R20, R26 ;  /* 0x0000001a00147202 */ /* 0x000fc80000000f00 */
[----:B0-----:R-:W-:Y:S05]  /*1e90*/  RET.REL.NODEC R20 `(_Z33rwkv7_state_clampw_forward_kernelI13__nv_bfloat16Li32ELi16EEviiPfPT_S3_S3_S3_S3_S3_S3_S1_S1_) ;  /* 0xffffffe014587950 */ /* 0x001fea0003c3ffff */
.L_x_273:
        /* <DEDUP_REMOVED lines=14> */
.L_x_577:


//--------------------- .text._Z33rwkv7_state_clampw_forward_kernelI13__nv_bfloat16Li16ELi16EEviiPfPT_S3_S3_S3_S3_S3_S3_S1_S1_ --------------------------
	.section	.text._Z33rwkv7_state_clampw_forward_kernelI13__nv_bfloat16Li16ELi16EEviiPfPT_S3_S3_S3_S3_S3_S3_S1_S1_,"ax",@progbits
	.align	128
        .global         _Z33rwkv7_state_clampw_forward_kernelI13__nv_bfloat16Li16ELi16EEviiPfPT_S3_S3_S3_S3_S3_S3_S1_S1_
        .type           _Z33rwkv7_state_clampw_forward_kernelI13__nv_bfloat16Li16ELi16EEviiPfPT_S3_S3_S3_S3_S3_S3_S1_S1_,@function
        .size           _Z33rwkv7_state_clampw_forward_kernelI13__nv_bfloat16Li16ELi16EEviiPfPT_S3_S3_S3_S3_S3_S3_S1_S1_,(.L_x_578 - _Z33rwkv7_state_clampw_forward_kernelI13__nv_bfloat16Li16ELi16EEviiPfPT_S3_S3_S3_S3_S3_S3_S1_S1_)
        .other          _Z33rwkv7_state_clampw_forward_kernelI13__nv_bfloat16Li16ELi16EEviiPfPT_S3_S3_S3_S3_S3_S3_S1_S1_,@"STO_CUDA_ENTRY STV_DEFAULT"
_Z33rwkv7_state_clampw_forward_kernelI13__nv_bfloat16Li16ELi16EEviiPfPT_S3_S3_S3_S3_S3_S3_S1_S1_:
.text._Z33rwkv7_state_clampw_forward_kernelI13__nv_bfloat16Li16ELi16EEviiPfPT_S3_S3_S3_S3_S3_S3_S1_S1_:
[----:B------:R-:W-:Y:S08]  /*0000*/  LDC R1, c[0x0][0x37c] ;  /* 0x0000df00ff017b82 */ /* 0x000ff00000000800 */
[----:B------:R-:W0:Y:S02]  /*0010*/  LDC R79, c[0x0][0x380] ;  /* 0x0000e000ff4f7b82 */ /* 0x000e240000000800 */
[----:B0-----:R-:W-:-:S13]  /*0020*/  ISETP.GE.AND P0, PT, R79, 0x1, PT ;  /* 0x000000014f00780c */ /* 0x001fda0003f06270 */
[----:B------:R-:W-:Y:S05]  /*0030*/  @!P0 EXIT ;  /* 0x000000000000894d */ /* 0x000fea0003800000 */
[----:B------:R-:W0:Y:S01]  /*0040*/  S2UR UR4, SR_CTAID.Y ;  /* 0x00000000000479c3 */ /* 0x000e220000002600 */
[----:B------:R-:W1:Y:S01]  /*0050*/  S2R R95, SR_TID.X ;  /* 0x00000000005f7919 */ /* 0x000e620000002100 */
[----:B------:R-:W2:Y:S01]  /*0060*/  LDCU.64 UR10, c[0x0][0x358] ;  /* 0x00006b00ff0a77ac */ /* 0x000ea20008000a00 */
[----:B------:R-:W3:Y:S05]  /*0070*/  LDCU.64 UR14, c[0x0][0x3c8] ;  /* 0x00007900ff0e77ac */ /* 0x000eea0008000a00 */
[----:B------:R-:W0:Y:S08]  /*0080*/  LDC R0, c[0x0][0x384] ;  /* 0x0000e100ff007b82 */ /* 0x000e300000000800 */
[----:B------:R-:W4:Y:S08]  /*0090*/  S2UR UR12, SR_CTAID.X ;  /* 0x00000000000c79c3 */ /* 0x000f300000002500 */
[----:B------:R-:W3:Y:S01]  /*00a0*/  S2UR UR8, SR_CgaCtaId ;  /* 0x00000000000879c3 */ /* 0x000ee20000008800 */
[----:B0-----:R-:W-:Y:S01]  /*00b0*/  IMAD R0, R0, UR4, RZ ;  /* 0x0000000400007c24 */ /* 0x001fe2000f8e02ff */
[----:B------:R-:W0:Y:S01]  /*00c0*/  LDCU.64 UR4, c[0x0][0x388] ;  /* 0x00007100ff0477ac */ /* 0x000e220008000a00 */
[----:B-1----:R-:W-:-:S05]  /*00d0*/  IMAD.SHL.U32 R5, R95, 0x10, RZ ;  /* 0x000000105f057824 */ /* 0x002fca00078e00ff */
[----:B------:R-:W1:Y:S01]  /*00e0*/  LDC R80, c[0x0][0x384] ;  /* 0x0000e100ff507b82 */ /* 0x000e620000000800 */
[----:B----4-:R-:W-:-:S07]  /*00f0*/  VIADD R72, R0, UR12 ;  /* 0x0000000c00487c36 */ /* 0x010fce0008000000 */
[----:B------:R-:W4:Y:S01]  /*0100*/  LDC.64 R56, c[0x0][0x3a0] ;  /* 0x0000e800ff387b82 */ /* 0x000f220000000a00 */
        /* <DEDUP_REMOVED lines=26> */
[----:B------:R2:W5:Y:S01]  /*02b0*/  LDG.E.CONSTANT R3, desc[UR10][R4.64] ;  /* 0x0000000a04037981 */ /* 0x000562000c1e9900 */
[--C-:B------:R-:W-:Y:S01]  /*02c0*/  SHF.R.S32.HI R2, RZ, 0x1f, R79.reuse ;  /* 0x0000001fff027819 */ /* 0x100fe2000001144f */
[----:B------:R-:W-:Y:S01]  /*02d0*/  UMOV UR4, 0x400 ;  /* 0x0000040000047882 */ /* 0x000fe20000000000 */
[-C--:B------:R-:W-:Y:S01]  /*02e0*/  IMAD R0, R0, R79.reuse, UR12 ;  /* 0x0000000c00007e24 */ /* 0x080fe2000f8e024f */
[----:B---3--:R-:W-:Y:S01]  /*02f0*/  ULEA UR9, UR8, UR4, 0x18 ;  /* 0x0000000408097291 */ /* 0x008fe2000f8ec0ff */
[----:B------:R-:W-:Y:S01]  /*0300*/  LEA.HI R2, R2, R79, RZ, 0x4 ;  /* 0x0000004f02027211 */ /* 0x000fe200078f20ff */
[----:B------:R-:W-:Y:S01]  /*0310*/  UIADD3 UR5, UPT, UPT, UR4, 0x40, URZ ;  /* 0x0000004004057890 */ /* 0x000fe2000fffe0ff */
[----:B------:R-:W-:Y:S01]  /*0320*/  IMAD.SHL.U32 R0, R0, 0x10, RZ ;  /* 0x0000001000007824 */ /* 0x000fe200078e00ff */
[----:B------:R-:W-:Y:S01]  /*0330*/  UIADD3 UR6, UPT, UPT, UR4, 0x80, URZ ;  /* 0x0000008004067890 */ /* 0x000fe2000fffe0ff */
[----:B------:R-:W-:Y:S01]  /*0340*/  HFMA2 R97, -RZ, RZ, 0, 0 ;  /* 0x00000000ff617431 */ /* 0x000fe200000001ff */
[----:B------:R-:W-:Y:S01]  /*0350*/  UIADD3 UR7, UPT, UPT, UR4, 0xc0, URZ ;  /* 0x000000c004077890 */ /* 0x000fe2000fffe0ff */
[----:B------:R-:W-:Y:S01]  /*0360*/  IMAD.SHL.U32 R2, R2, 0x10, RZ ;  /* 0x0000001002027824 */ /* 0x000fe200078e00ff */
[----:B------:R-:W-:Y:S01]  /*0370*/  UIADD3 UR4, UPT, UPT, UR4, 0x100, URZ ;  /* 0x0000010004047890 */ /* 0x000fe2000fffe0ff */
[----:B------:R-:W-:Y:S01]  /*0380*/  IMAD.MOV R79, RZ, RZ, -R79 ;  /* 0x000000ffff4f7224 */ /* 0x000fe200078e0a4f */
[----:B------:R-:W-:Y:S01]  /*0390*/  ULEA UR5, UR8, UR5, 0x18 ;  /* 0x0000000508057291 */ /* 0x000fe2000f8ec0ff */
[C---:B------:R-:W-:Y:S01]  /*03a0*/  LEA R78, R95.reuse, UR9, 0x2 ;  /* 0x000000095f4e7c11 */ /* 0x040fe2000f8e10ff */
[----:B------:R-:W-:Y:S01]  /*03b0*/  ULEA UR6, UR8, UR6, 0x18 ;  /* 0x0000000608067291 */ /* 0x000fe2000f8ec0ff */
[----:B------:R-:W-:Y:S01]  /*03c0*/  LOP3.LUT R73, R2, 0xffffff00, RZ, 0xc0, !PT ;  /* 0xffffff0002497812 */ /* 0x000fe200078ec0ff */
[----:B------:R-:W-:Y:S01]  /*03d0*/  ULEA UR7, UR8, UR7, 0x18 ;  /* 0x0000000708077291 */ /* 0x000fe2000f8ec0ff */
[C---:B------:R-:W-:Y:S01]  /*03e0*/  LOP3.LUT R75, R95.reuse, R0, RZ, 0xfc, !PT ;  /* 0x000000005f4b7212 */ /* 0x040fe200078efcff */
[----:B------:R-:W-:Y:S01]  /*03f0*/  ULEA UR4, UR8, UR4, 0x18 ;  /* 0x0000000408047291 */ /* 0x000fe2000f8ec0ff */
[C---:B------:R-:W-:Y:S01]  /*0400*/  LEA R77, R95.reuse, UR5, 0x2 ;  /* 0x000000055f4d7c11 */ /* 0x040fe2000f8e10ff */
[----:B------:R-:W-:Y:S01]  /*0410*/  IMAD.WIDE R72, R72, R73, RZ ;  /* 0x0000004948487225 */ /* 0x000fe200078e02ff */
[----:B------:R-:W-:-:S02]  /*0420*/  LEA R76, R95, UR6, 0x2 ;  /* 0x000000065f4c7c11 */ /* 0x000fc4000f8e10ff */
[C---:B------:R-:W-:Y:S02]  /*0430*/  LEA R74, R95.reuse, UR7, 0x2 ;  /* 0x000000075f4a7c11 */ /* 0x040fe4000f8e10ff */
[----:B012-4-:R-:W-:-:S07]  /*0440*/  LEA R2, R95, UR4, 0x2 ;  /* 0x000000045f027c11 */ /* 0x017fce000f8e10ff */
.L_x_277:
[C---:B0-----:R-:W-:Y:S01]  /*0450*/  IMAD.WIDE R6, R75.reuse, 0x2, R66 ;  /* 0x000000024b067825 */ /* 0x041fe200078e0242 */
[----:B------:R-:W-:Y:S06]  /*0460*/  BAR.SYNC.DEFER_BLOCKING 0x0 ;  /* 0x0000000000007b1d */ /* 0x000fec0000010000 */
[----:B------:R-:W2:Y:S01]  /*0470*/  LDG.E.U16.CONSTANT R6, desc[UR10][R6.64] ;  /* 0x0000000a06067981 */ /* 0x000ea2000c1e9500 */
[----:B------:R-:W-:-:S06]  /*0480*/  IMAD.WIDE R4, R75, 0x2, R64 ;  /* 0x000000024b047825 */ /* 0x000fcc00078e0240 */
[----:B------:R-:W3:Y:S01]  /*0490*/  LDG.E.U16.CONSTANT R4, desc[UR10][R4.64] ;  /* 0x0000000a04047981 */ /* 0x000ee2000c1e9500 */
[----:B------:R-:W-:Y:S01]  /*04a0*/  UMOV UR4, 0x3f1b4598 ;  /* 0x3f1b459800047882 */ /* 0x000fe20000000000 */
[----:B------:R-:W-:Y:S01]  /*04b0*/  IADD3 R79, PT, PT, R79, 0x1, RZ ;  /* 0x000000014f4f7810 */ /* 0x000fe20007ffe0ff */
[----:B------:R-:W-:Y:S03]  /*04c0*/  BSSY.RECONVERGENT B1, `(.L_x_274) ;  /* 0x0000017000017945 */ /* 0x000fe60003800200 */
[----:B------:R-:W-:Y:S01]  /*04d0*/  ISETP.NE.AND P2, PT, R79, RZ, PT ;  /* 0x000000ff4f00720c */ /* 0x000fe20003f45270 */
[----:B--2---:R-:W-:Y:S02]  /*04e0*/  IMAD.U32 R0, R6, 0x10000, RZ ;  /* 0x0001000006007824 */ /* 0x004fe400078e00ff */
[----:B------:R-:W-:Y:S02]  /*04f0*/  IMAD.U32 R6, RZ, RZ, UR4 ;  /* 0x00000004ff067e24 */ /* 0x000fe4000f8e00ff */
[----:B------:R-:W-:Y:S01]  /*0500*/  FMUL R8, R0, -1.4426950216293334961 ;  /* 0xbfb8aa3b00087820 */ /* 0x000fe20000400000 */
[----:B---3--:R-:W-:-:S04]  /*0510*/  IMAD.U32 R7, R4, 0x10000, RZ ;  /* 0x0001000004077824 */ /* 0x008fc800078e00ff */
        /* <DEDUP_REMOVED lines=15> */
[----:B-----5:R-:W-:Y:S05]  /*0610*/  CALL.REL.NOINC `($__internal_20_$__cuda_sm3x_div_rn_noftz_f32_slowpath) ;  /* 0x0000000c00b07944 */ /* 0x020fea0003c00000 */
[----:B------:R-:W-:-:S07]  /*0620*/  IMAD.MOV.U32 R0, RZ, RZ, R6 ;  /* 0x000000ffff007224 */ /* 0x000fce00078e0006 */
.L_x_275:
[----:B------:R-:W-:Y:S05]  /*0630*/  BSYNC.RECONVERGENT B1 ;  /* 0x0000000000017941 */ /* 0x000fea0003800200 */
.L_x_274:
        /* <DEDUP_REMOVED lines=17> */
[----:B--2---:R-:W-:Y:S02]  /*0750*/  IMAD.U32 R13, R4, 0x10000, RZ ;  /* 0x00010000040d7824 */ /* 0x004fe400078e00ff */
[----:B---3--:R-:W-:-:S03]  /*0760*/  IMAD.U32 R15, R6, 0x10000, RZ ;  /* 0x00010000060f7824 */ /* 0x008fc600078e00ff */
[----:B------:R-:W-:Y:S01]  /*0770*/  STS [R76], R13 ;  /* 0x0000000d4c007388 */ /* 0x000fe20000000800 */
[----:B----4-:R-:W-:-:S03]  /*0780*/  IMAD.U32 R21, R8, 0x10000, RZ ;  /* 0x0001000008157824 */ /* 0x010fc600078e00ff */
[----:B------:R-:W-:Y:S04]  /*0790*/  STS [R74], R15 ;  /* 0x0000000f4a007388 */ /* 0x000fe80000000800 */
[----:B------:R-:W-:Y:S01]  /*07a0*/  STS [R2], R21 ;  /* 0x0000001502007388 */ /* 0x000fe20000000800 */
[----:B------:R-:W-:Y:S06]  /*07b0*/  BAR.SYNC.DEFER_BLOCKING 0x0 ;  /* 0x0000000000007b1d */ /* 0x000fec0000010000 */
[----:B------:R-:W0:Y:S04]  /*07c0*/  LDS.128 R4, [UR4+0xc0] ;  /* 0x0000c004ff047984 */ /* 0x000e280008000c00 */
[----:B------:R-:W1:Y:S04]  /*07d0*/  LDS.128 R8, [UR4+0xd0] ;  /* 0x0000d004ff087984 */ /* 0x000e680008000c00 */
[----:B------:R-:W2:Y:S04]  /*07e0*/  LDS.128 R16, [UR4+0xe0] ;  /* 0x0000e004ff107984 */ /* 0x000ea80008000c00 */
[----:B------:R-:W3:Y:S04]  /*07f0*/  LDS.128 R32, [UR4+0xf0] ;  /* 0x0000f004ff207984 */ /* 0x000ee80008000c00 */
[----:B------:R-:W4:Y:S04]  /*0800*/  LDS.128 R44, [UR4+0x80] ;  /* 0x00008004ff2c7984 */ /* 0x000f280008000c00 */
[----:B------:R-:W4:Y:S04]  /*0810*/  LDS.128 R40, [UR4+0x100] ;  /* 0x00010004ff287984 */ /* 0x000f280008000c00 */
[----:B------:R-:W4:Y:S01]  /*0820*/  LDS.128 R12, [UR4+0x40] ;  /* 0x00004004ff0c7984 */ /* 0x000f220008000c00 */
[----:B------:R-:W-:-:S03]  /*0830*/  SHF.L.U32 R98, R98, 0x10, RZ ;  /* 0x0000001062627819 */ /* 0x000fc600000006ff */
[----:B------:R-:W-:Y:S04]  /*0840*/  LDS.128 R28, [UR4+0xa0] ;  /* 0x0000a004ff1c7984 */ /* 0x000fe80008000c00 */
[----:B------:R-:W-:Y:S01]  /*0850*/  LDS.128 R36, [UR4+0x60] ;  /* 0x00006004ff247984 */ /* 0x000fe20008000c00 */
[----:B0----5:R-:W-:-:S04]  /*0860*/  FFMA R23, R4, R3, RZ ;  /* 0x0000000304177223 */ /* 0x021fc800000000ff */
[----:B------:R-:W-:-:S04]  /*0870*/  FFMA R0, R82, R5, R23 ;  /* 0x0000000552007223 */ /* 0x000fc80000000017 */
[----:B------:R-:W-:-:S04]  /*0880*/  FFMA R5, R81, R6, R0 ;  /* 0x0000000651057223 */ /* 0x000fc80000000000 */
[----:B------:R-:W-:-:S04]  /*0890*/  FFMA R5, R84, R7, R5 ;  /* 0x0000000754057223 */ /* 0x000fc80000000005 */
[----:B-1----:R-:W-:-:S04]  /*08a0*/  FFMA R5, R8, R83, R5 ;  /* 0x0000005308057223 */ /* 0x002fc80000000005 */
[----:B------:R-:W-:-:S04]  /*08b0*/  FFMA R0, R86, R9, R5 ;  /* 0x0000000956007223 */ /* 0x000fc80000000005 */
[----:B------:R-:W-:-:S04]  /*08c0*/  FFMA R5, R85, R10, R0 ;  /* 0x0000000a55057223 */ /* 0x000fc80000000000 */
[----:B------:R-:W-:Y:S02]  /*08d0*/  FFMA R5, R88, R11, R5 ;  /* 0x0000000b58057223 */ /* 0x000fe40000000005 */
[----:B------:R-:W-:Y:S02]  /*08e0*/  LDS.128 R8, [UR4+0x90] ;  /* 0x00009004ff087984 */ /* 0x000fe40008000c00 */
[----:B--2---:R-:W-:-:S04]  /*08f0*/  FFMA R5, R16, R87, R5 ;  /* 0x0000005710057223 */ /* 0x004fc80000000005 */
[----:B------:R-:W-:Y:S02]  /*0900*/  FFMA R0, R90, R17, R5 ;  /* 0x000000115a007223 */ /* 0x000fe40000000005 */
[----:B------:R-:W0:Y:S02]  /*0910*/  LDS.128 R4, [UR4] ;  /* 0x00000004ff047984 */ /* 0x000e240008000c00 */
[----:B------:R-:W-:-:S04]  /*0920*/  FFMA R17, R89, R18, R0 ;  /* 0x0000001259117223 */ /* 0x000fc80000000000 */
[----:B------:R-:W-:Y:S02]  /*0930*/  FFMA R21, R92, R19, R17 ;  /* 0x000000135c157223 */ /* 0x000fe40000000011 */
[----:B------:R-:W1:Y:S02]  /*0940*/  LDS.128 R16, [UR4+0x110] ;  /* 0x00011004ff107984 */ /* 0x000e640008000c00 */
[----:B---3--:R-:W-:Y:S02]  /*0950*/  FFMA R25, R32, R91, R21 ;  /* 0x0000005b20197223 */ /* 0x008fe40000000015 */
[----:B------:R-:W2:Y:S02]  /*0960*/  LDS.128 R20, [UR4+0x50] ;  /* 0x00005004ff147984 */ /* 0x000ea40008000c00 */
[----:B------:R-:W-:Y:S02]  /*0970*/  FFMA R0, R94, R33, R25 ;  /* 0x000000215e007223 */ /* 0x000fe40000000019 */
[----:B------:R-:W3:Y:S02]  /*0980*/  LDS.128 R24, [UR4+0x10] ;  /* 0x00001004ff187984 */ /* 0x000ee40008000c00 */
[----:B------:R-:W-:Y:S01]  /*0990*/  FFMA R33, R93, R34, R0 ;  /* 0x000000225d217223 */ /* 0x000fe20000000000 */
[----:B----4-:R-:W-:-:S03]  /*09a0*/  FMUL R49, R98, R44 ;  /* 0x0000002c62317220 */ /* 0x010fc60000400000 */
[----:B------:R-:W-:Y:S02]  /*09b0*/  FFMA R0, R96, R35, R33 ;  /* 0x0000002360007223 */ /* 0x000fe40000000021 */
[----:B------:R-:W4:Y:S01]  /*09c0*/  LDS.128 R32, [UR4+0x120] ;  /* 0x00012004ff207984 */ /* 0x000f220008000c00 */
[----:B------:R-:W-:Y:S01]  /*09d0*/  FMUL R44, R98, R45 ;  /* 0x0000002d622c7220 */ /* 0x000fe20000400000 */
[----:B------:R-:W-:Y:S01]  /*09e0*/  FFMA R49, R0, R40, R49 ;  /* 0x0000002800317223 */ /* 0x000fe20000000031 */
[C---:B------:R-:W-:Y:S01]  /*09f0*/  FMUL R51, R98.reuse, R46 ;  /* 0x0000002e62337220 */ /* 0x040fe20000400000 */
[----:B------:R-:W-:Y:S01]  /*0a00*/  FMUL R53, R98, R47 ;  /* 0x0000002f62357220 */ /* 0x000fe20000400000 */
[----:B------:R-:W-:Y:S02]  /*0a10*/  FFMA R41, R0, R41, R44 ;  /* 0x0000002900297223 */ /* 0x000fe4000000002c */
[----:B------:R-:W4:Y:S01]  /*0a20*/  LDS.128 R44, [UR4+0x20] ;  /* 0x00002004ff2c7984 */ /* 0x000f220008000c00 */
[----:B------:R-:W-:Y:S01]  /*0a30*/  FFMA R3, R12, R3, R49 ;  /* 0x000000030c037223 */ /* 0x000fe20000000031 */
[----:B------:R-:W-:Y:S01]  /*0a40*/  FFMA R12, R0, R42, R51 ;  /* 0x0000002a000c7223 */ /* 0x000fe20000000033 */
[----:B------:R-:W-:Y:S01]  /*0a50*/  FFMA R82, R82, R13, R41 ;  /* 0x0000000d52527223 */ /* 0x000fe20000000029 */
[----:B------:R-:W4:Y:S01]  /*0a60*/  LDS.128 R48, [UR4+0xb0] ;  /* 0x0000b004ff307984 */ /* 0x000f220008000c00 */
[----:B------:R-:W-:-:S03]  /*0a70*/  FFMA R99, R0, R43, R53 ;  /* 0x0000002b00637223 */ /* 0x000fc60000000035 */
[----:B------:R-:W4:Y:S01]  /*0a80*/  LDS.128 R40, [UR4+0x130] ;  /* 0x00013004ff287984 */ /* 0x000f220008000c00 */
[----:B0-----:R-:W-:Y:S01]  /*0a90*/  FFMA R13, R3, R4, RZ ;  /* 0x00000004030d7223 */ /* 0x001fe200000000ff */
[----:B------:R-:W-:Y:S02]  /*0aa0*/  FFMA R81, R81, R14, R12 ;  /* 0x0000000e51517223 */ /* 0x000fe4000000000c */
[----:B------:R-:W0:Y:S01]  /*0ab0*/  LDS.128 R52, [UR4+0x70] ;  /* 0x00007004ff347984 */ /* 0x000e220008000c00 */
[----:B------:R-:W-:Y:S01]  /*0ac0*/  FFMA R4, R82, R5, R13 ;  /* 0x0000000552047223 */ /* 0x000fe2000000000d */
[C---:B------:R-:W-:Y:S01]  /*0ad0*/  FMUL R5, R98.reuse, R8 ;  /* 0x0000000862057220 */ /* 0x040fe20000400000 */
[----:B------:R-:W-:Y:S01]  /*0ae0*/  FMUL R8, R98, R9 ;  /* 0x0000000962087220 */ /* 0x000fe20000400000 */
[----:B------:R-:W-:Y:S02]  /*0af0*/  FFMA R84, R84, R15, R99 ;  /* 0x0000000f54547223 */ /* 0x000fe40000000063 */
[C---:B-1----:R-:W-:Y:S01]  /*0b00*/  FFMA R9, R0.reuse, R16, R5 ;  /* 0x0000001000097223 */ /* 0x042fe20000000005 */
[----:B------:R-:W-:Y:S01]  /*0b10*/  FFMA R5, R81, R6, R4 ;  /* 0x0000000651057223 */ /* 0x000fe20000000004 */
[----:B------:R-:W1:Y:S01]  /*0b20*/  LDS.128 R12, [UR4+0x30] ;  /* 0x00003004ff0c7984 */ /* 0x000e620008000c00 */
[----:B------:R-:W-:Y:S01]  /*0b30*/  FFMA R17, R0, R17, R8 ;  /* 0x0000001100117223 */ /* 0x000fe20000000008 */
[----:B------:R-:W-:Y:S01]  /*0b40*/  FMUL R99, R98, R10 ;  /* 0x0000000a62637220 */ /* 0x000fe20000400000 */
[----:B--2---:R-:W-:Y:S01]  /*0b50*/  FFMA R83, R20, R83, R9 ;  /* 0x0000005314537223 */ /* 0x004fe20000000009 */
[----:B------:R-:W-:Y:S01]  /*0b60*/  FFMA R4, R84, R7, R5 ;  /* 0x0000000754047223 */ /* 0x000fe20000000005 */
[----:B------:R-:W-:Y:S01]  /*0b70*/  FMUL R6, R98, R11 ;  /* 0x0000000b62067220 */ /* 0x000fe20000400000 */
[----:B------:R-:W-:Y:S01]  /*0b80*/  FFMA R18, R0, R18, R99 ;  /* 0x0000001200127223 */ /* 0x000fe20000000063 */
[----:B------:R-:W-:Y:S01]  /*0b90*/  FFMA R86, R86, R21, R17 ;  /* 0x0000001556567223 */ /* 0x000fe20000000011 */
[----:B---3--:R-:W-:Y:S01]  /*0ba0*/  FFMA R5, R83, R24, R4 ;  /* 0x0000001853057223 */ /* 0x008fe20000000004 */
[----:B------:R-:W-:Y:S01]  /*0bb0*/  FFMA R19, R0, R19, R6 ;  /* 0x0000001300137223 */ /* 0x000fe20000000006 */
[----:B------:R-:W-:Y:S01]  /*0bc0*/  FFMA R85, R85, R22, R18 ;  /* 0x0000001655557223 */ /* 0x000fe20000000012 */
[----:B------:R-:W-:Y:S01]  /*0bd0*/  FMUL R7, R98, R28 ;  /* 0x0000001c62077220 */ /* 0x000fe20000400000 */
[----:B------:R-:W-:Y:S01]  /*0be0*/  FFMA R4, R86, R25, R5 ;  /* 0x0000001956047223 */ /* 0x000fe20000000005 */
[----:B------:R-:W-:Y:S01]  /*0bf0*/  FMUL R6, R98, R29 ;  /* 0x0000001d62067220 */ /* 0x000fe20000400000 */
[----:B------:R-:W-:Y:S01]  /*0c00*/  FFMA R88, R88, R23, R19 ;  /* 0x0000001758587223 */ /* 0x000fe20000000013 */
[C---:B----4-:R-:W-:Y:S01]  /*0c10*/  FFMA R7, R0.reuse, R32, R7 ;  /* 0x0000002000077223 */ /* 0x050fe20000000007 */
[----:B------:R-:W-:Y:S01]  /*0c20*/  FFMA R5, R85, R26, R4 ;  /* 0x0000001a55057223 */ /* 0x000fe20000000004 */
[----:B------:R-:W-:Y:S01]  /*0c30*/  FFMA R33, R0, R33, R6 ;  /* 0x0000002100217223 */ /* 0x000fe20000000006 */
[----:B------:R-:W-:Y:S01]  /*0c40*/  FMUL R9, R98, R30 ;  /* 0x0000001e62097220 */ /* 0x000fe20000400000 */
        /* <DEDUP_REMOVED lines=8> */
[----:B------:R-:W-:Y:S01]  /*0cd0*/  FMUL R7, R98, R48 ;  /* 0x0000003062077220 */ /* 0x000fe20000400000 */
[----:B------:R-:W-:Y:S01]  /*0ce0*/  FFMA R4, R90, R45, R5 ;  /* 0x0000002d5a047223 */ /* 0x000fe20000000005 */
[----:B------:R-:W-:Y:S01]  /*0cf0*/  FMUL R6, R98, R49 ;  /* 0x0000003162067220 */ /* 0x000fe20000400000 */
[----:B------:R-:W-:Y:S01]  /*0d00*/  FFMA R92, R92, R39, R35 ;  /* 0x000000275c5c7223 */ /* 0x000fe20000000023 */
[C---:B------:R-:W-:Y:S01]  /*0d10*/  FFMA R7, R0.reuse, R40, R7 ;  /* 0x0000002800077223 */ /* 0x040fe20000000007 */
[----:B------:R-:W-:Y:S01]  /*0d20*/  FFMA R5, R89, R46, R4 ;  /* 0x0000002e59057223 */ /* 0x000fe20000000004 */
[----:B------:R-:W-:Y:S01]  /*0d30*/  FFMA R41, R0, R41, R6 ;  /* 0x0000002900297223 */ /* 0x000fe20000000006 */
[----:B------:R-:W-:Y:S01]  /*0d40*/  FMUL R9, R98, R50 ;  /* 0x0000003262097220 */ /* 0x000fe20000400000 */
[----:B0-----:R-:W-:Y:S01]  /*0d50*/  FFMA R91, R52, R91, R7 ;  /* 0x0000005b345b7223 */ /* 0x001fe20000000007 */
[----:B------:R-:W-:Y:S01]  /*0d60*/  FFMA R4, R92, R47, R5 ;  /* 0x0000002f5c047223 */ /* 0x000fe20000000005 */
[----:B------:R-:W-:Y:S01]  /*0d70*/  FMUL R98, R98, R51 ;  /* 0x0000003362627220 */ /* 0x000fe20000400000 */
[----:B------:R-:W-:Y:S01]  /*0d80*/  FFMA R42, R0, R42, R9 ;  /* 0x0000002a002a7223 */ /* 0x000fe20000000009 */
[----:B------:R-:W-:Y:S01]  /*0d90*/  FFMA R94, R94, R53, R41 ;  /* 0x000000355e5e7223 */ /* 0x000fe20000000029 */
[----:B-1----:R-:W-:Y:S01]  /*0da0*/  FFMA R5, R91, R12, R4 ;  /* 0x0000000c5b057223 */ /* 0x002fe20000000004 */
        /* <DEDUP_REMOVED lines=9> */
[----:B------:R0:W-:Y:S01]  /*0e40*/  STG.E desc[UR10][R4.64], R0 ;  /* 0x0000000004007986 */ /* 0x0001e2000c10190a */
[----:B------:R-:W-:-:S03]  /*0e50*/  LOP3.LUT R8, R97, 0xf, RZ, 0xc0, !PT ;  /* 0x0000000f61087812 */ /* 0x000fc600078ec0ff */
[----:B------:R0:W-:Y:S01]  /*0e60*/  STG.E.U16 desc[UR10][R6.64], R14 ;  /* 0x0000000e06007986 */ /* 0x0001e2000c10150a */
[----:B------:R-:W-:-:S13]  /*0e70*/  ISETP.NE.AND P0, PT, R8, 0xf, PT ;  /* 0x0000000f0800780c */ /* 0x000fda0003f05270 */
[----:B0-----:R-:W-:Y:S05]  /*0e80*/  @P0 BRA `(.L_x_276) ;  /* 0x0000000400840947 */ /* 0x001fea0003800000 */
[----:B------:R-:W-:-:S05]  /*0e90*/  IMAD.SHL.U32 R0, R97, 0x10, RZ ;  /* 0x0000001061007824 */ /* 0x000fca00078e00ff */
[----:B------:R-:W-:-:S04]  /*0ea0*/  LOP3.LUT R29, R95, 0xffffff00, R0, 0xf8, !PT ;  /* 0xffffff005f1d7812 */ /* 0x000fc800078ef800 */
[C---:B------:R-:W-:Y:S02]  /*0eb0*/  LOP3.LUT R7, R29.reuse, 0x20, RZ, 0xfc, !PT ;  /* 0x000000201d077812 */ /* 0x040fe400078efcff */
[C---:B------:R-:W-:Y:S02]  /*0ec0*/  LOP3.LUT R9, R29.reuse, 0x30, RZ, 0xfc, !PT ;  /* 0x000000301d097812 */ /* 0x040fe400078efcff */
[C---:B------:R-:W-:Y:S02]  /*0ed0*/  IADD3 R12, P3, PT, R72.reuse, R7, RZ ;  /* 0x00000007480c7210 */ /* 0x040fe40007f7e0ff */
[C---:B------:R-:W-:Y:S02]  /*0ee0*/  IADD3 R15, P0, PT, R72.reuse, R29, RZ ;  /* 0x0000001d480f7210 */ /* 0x040fe40007f1e0ff */
[----:B------:R-:W-:Y:S02]  /*0ef0*/  LOP3.LUT R5, R29, 0x10, RZ, 0xfc, !PT ;  /* 0x000000101d057812 */ /* 0x000fe400078efcff */
[----:B------:R-:W-:-:S02]  /*0f00*/  IADD3 R0, P4, PT, R72, R9, RZ ;  /* 0x0000000948007210 */ /* 0x000fc40007f9e0ff */
[-C--:B------:R-:W-:Y:S02]  /*0f10*/  LEA.HI.X.SX32 R13, R7, R73.reuse, 0x1, P3 ;  /* 0x00000049070d7211 */ /* 0x080fe400018f0eff */
[----:B------:R-:W-:Y:S02]  /*0f20*/  LEA.HI.X.SX32 R16, R29, R73, 0x1, P0 ;  /* 0x000000491d107211 */ /* 0x000fe400000f0eff */
[----:B------:R-:W-:Y:S02]  /*0f30*/  IADD3 R11, P1, PT, R72, R5, RZ ;  /* 0x00000005480b7210 */ /* 0x000fe40007f3e0ff */
[----:B------:R-:W-:Y:S02]  /*0f40*/  LEA R8, P3, R12, UR14, 0x2 ;  /* 0x0000000e0c087c11 */ /* 0x000fe4000f8610ff */
[----:B------:R-:W-:Y:S02]  /*0f50*/  LEA R4, P0, R15, UR14, 0x2 ;  /* 0x0000000e0f047c11 */ /* 0x000fe4000f8010ff */
[----:B------:R-:W-:-:S02]  /*0f60*/  LEA.HI.X.SX32 R7, R9, R73, 0x1, P4 ;  /* 0x0000004909077211 */ /* 0x000fc400020f0eff */
[----:B------:R-:W-:Y:S02]  /*0f70*/  LEA.HI.X.SX32 R14, R5, R73, 0x1, P1 ;  /* 0x00000049050e7211 */ /* 0x000fe400008f0eff */
[----:B------:R-:W-:Y:S02]  /*0f80*/  LEA.HI.X R9, R12, UR15, R13, 0x2, P3 ;  /* 0x0000000f0c097c11 */ /* 0x000fe400098f140d */
[----:B------:R-:W-:Y:S02]  /*0f90*/  LEA R10, P1, R11, UR14, 0x2 ;  /* 0x0000000e0b0a7c11 */ /* 0x000fe4000f8210ff */
[----:B------:R-:W-:Y:S02]  /*0fa0*/  LEA.HI.X R5, R15, UR15, R16, 0x2, P0 ;  /* 0x0000000f0f057c11 */ /* 0x000fe400080f1410 */
[C---:B------:R-:W-:Y:S02]  /*0fb0*/  LOP3.LUT R13, R29.reuse, 0x40, RZ, 0xfc, !PT ;  /* 0x000000401d0d7812 */ /* 0x040fe400078efcff */
[----:B------:R-:W-:Y:S01]  /*0fc0*/  LOP3.LUT R15, R29, 0x50, RZ, 0xfc, !PT ;  /* 0x000000501d0f7812 */ /* 0x000fe200078efcff */
[----:B------:R0:W-:Y:S01]  /*0fd0*/  STG.E desc[UR10][R4.64], R3 ;  /* 0x0000000304007986 */ /* 0x0001e2000c10190a */
[----:B------:R-:W-:-:S02]  /*0fe0*/  LEA R6, P4, R0, UR14, 0x2 ;  /* 0x0000000e00067c11 */ /* 0x000fc4000f8810ff */
[----:B------:R-:W-:Y:S02]  /*0ff0*/  LEA.HI.X R11, R11, UR15, R14, 0x2, P1 ;  /* 0x0000000f0b0b7c11 */ /* 0x000fe400088f140e */
[C---:B------:R-:W-:Y:S02]  /*1000*/  LOP3.LUT R19, R29.reuse, 0x70, RZ, 0xfc, !PT ;  /* 0x000000701d137812 */ /* 0x040fe400078efcff */
[C---:B------:R-:W-:Y:S01]  /*1010*/  IADD3 R23, P0, PT, R72.reuse, R13, RZ ;  /* 0x0000000d48177210 */ /* 0x040fe20007f1e0ff */
[----:B------:R0:W-:Y:S01]  /*1020*/  STG.E desc[UR10][R10.64], R82 ;  /* 0x000000520a007986 */ /* 0x0001e2000c10190a */
[----:B------:R-:W-:Y:S02]  /*1030*/  LOP3.LUT R17, R29, 0x60, RZ, 0xfc, !PT ;  /* 0x000000601d117812 */ /* 0x000fe400078efcff */
[----:B------:R-:W-:Y:S01]  /*1040*/  IADD3 R21, P1, PT, R72, R15, RZ ;  /* 0x0000000f48157210 */ /* 0x000fe20007f3e0ff */
[----:B------:R0:W-:Y:S01]  /*1050*/  STG.E desc[UR10][R8.64], R81 ;  /* 0x0000005108007986 */ /* 0x0001e2000c10190a */
[----:B------:R-:W-:-:S02]  /*1060*/  LEA.HI.X R7, R0, UR15, R7, 0x2, P4 ;  /* 0x0000000f00077c11 */ /* 0x000fc4000a0f1407 */
[C---:B------:R-:W-:Y:S02]  /*1070*/  IADD3 R0, P4, PT, R72.reuse, R19, RZ ;  /* 0x0000001348007210 */ /* 0x040fe40007f9e0ff */
[----:B------:R-:W-:Y:S01]  /*1080*/  LEA.HI.X.SX32 R24, R13, R73, 0x1, P0 ;  /* 0x000000490d187211 */ /* 0x000fe200000f0eff */
[----:B------:R0:W-:Y:S01]  /*1090*/  STG.E desc[UR10][R6.64], R84 ;  /* 0x0000005406007986 */ /* 0x0001e2000c10190a */
[----:B------:R-:W-:Y:S02]  /*10a0*/  IADD3 R20, P3, PT, R72, R17, RZ ;  /* 0x0000001148147210 */ /* 0x000fe40007f7e0ff */
[----:B------:R-:W-:Y:S02]  /*10b0*/  LEA.HI.X.SX32 R22, R15, R73, 0x1, P1 ;  /* 0x000000490f167211 */ /* 0x000fe400008f0eff */
[----:B------:R-:W-:Y:S02]  /*10c0*/  LEA R18, P0, R23, UR14, 0x2 ;  /* 0x0000000e17127c11 */ /* 0x000fe4000f8010ff */
[----:B------:R-:W-:-:S02]  /*10d0*/  LEA R16, P1, R21, UR14, 0x2 ;  /* 0x0000000e15107c11 */ /* 0x000fc4000f8210ff */
[-C--:B------:R-:W-:Y:S02]  /*10e0*/  LEA.HI.X.SX32 R13, R19, R73.reuse, 0x1, P4 ;  /* 0x00000049130d7211 */ /* 0x080fe400020f0eff */
[----:B------:R-:W-:Y:S02]  /*10f0*/  LEA.HI.X.SX32 R15, R17, R73, 0x1, P3 ;  /* 0x00000049110f7211 */ /* 0x000fe400018f0eff */
[----:B------:R-:W-:Y:S02]  /*1100*/  LEA.HI.X R19, R23, UR15, R24, 0x2, P0 ;  /* 0x0000000f17137c11 */ /* 0x000fe400080f1418 */
[----:B------:R-:W-:Y:S02]  /*1110*/  LEA.HI.X R17, R21, UR15, R22, 0x2, P1 ;  /* 0x0000000f15117c11 */ /* 0x000fe400088f1416 */
[C---:B------:R-:W-:Y:S01]  /*1120*/  LOP3.LUT R23, R29.reuse, 0x90, RZ, 0xfc, !PT ;  /* 0x000000901d177812 */ /* 0x040fe200078efcff */
[----:B------:R0:W-:Y:S01]  /*1130*/  STG.E desc[UR10][R18.64], R83 ;  /* 0x0000005312007986 */ /* 0x0001e2000c10190a */
[----:B------:R-:W-:-:S02]  /*1140*/  LOP3.LUT R21, R29, 0x80, RZ, 0xfc, !PT ;  /* 0x000000801d157812 */ /* 0x000fc400078efcff */
[----:B------:R-:W-:Y:S01]  /*1150*/  LEA R14, P3, R20, UR14, 0x2 ;  /* 0x0000000e140e7c11 */ /* 0x000fe2000f8610ff */
[----:B------:R0:W-:Y:S01]  /*1160*/  STG.E desc[UR10][R16.64], R86 ;  /* 0x0000005610007986 */ /* 0x0001e2000c10190a */
[----:B------:R-:W-:Y:S02]  /*1170*/  LEA R12, P4, R0, UR14, 0x2 ;  /* 0x0000000e000c7c11 */ /* 0x000fe4000f8810ff */
[C---:B------:R-:W-:Y:S02]  /*1180*/  LOP3.LUT R25, R29.reuse, 0xa0, RZ, 0xfc, !PT ;  /* 0x000000a01d197812 */ /* 0x040fe400078efcff */
[C---:B------:R-:W-:Y:S02]  /*1190*/  IADD3 R30, P1, PT, R72.reuse, R23, RZ ;  /* 0x00000017481e7210 */ /* 0x040fe40007f3e0ff */
[----:B------:R-:W-:Y:S02]  /*11a0*/  LOP3.LUT R27, R29, 0xb0, RZ, 0xfc, !PT ;  /* 0x000000b01d1b7812 */ /* 0x000fe400078efcff */
[----:B------:R-:W-:-:S02]  /*11b0*/  IADD3 R32, P0, PT, R72, R21, RZ ;  /* 0x0000001548207210 */ /* 0x000fc40007f1e0ff */
[----:B------:R-:W-:Y:S02]  /*11c0*/  LEA.HI.X R15, R20, UR15, R15, 0x2, P3 ;  /* 0x0000000f140f7c11 */ /* 0x000fe400098f140f */
[----:B------:R-:W-:Y:S02]  /*11d0*/  LEA.HI.X R13, R0, UR15, R13, 0x2, P4 ;  /* 0x0000000f000d7c11 */ /* 0x000fe4000a0f140d */
[C---:B------:R-:W-:Y:S01]  /*11e0*/  IADD3 R28, P3, PT, R72.reuse, R25, RZ ;  /* 0x00000019481c7210 */ /* 0x040fe20007f7e0ff */
[----:B------:R0:W-:Y:S01]  /*11f0*/  STG.E desc[UR10][R14.64], R85 ;  /* 0x000000550e007986 */ /* 0x0001e2000c10190a */
[----:B------:R-:W-:Y:S02]  /*1200*/  LEA.HI.X.SX32 R31, R23, R73, 0x1, P1 ;  /* 0x00000049171f7211 */ /* 0x000fe400008f0eff */
[----:B------:R-:W-:Y:S01]  /*1210*/  IADD3 R0, P4, PT, R72, R27, RZ ;  /* 0x0000001b48007210 */ /* 0x000fe20007f9e0ff */
[----:B------:R0:W-:Y:S01]  /*1220*/  STG.E desc[UR10][R12.64], R88 ;  /* 0x000000580c007986 */ /* 0x0001e2000c10190a */
[----:B------:R-:W-:-:S02]  /*1230*/  LEA.HI.X.SX32 R33, R21, R73, 0x1, P0 ;  /* 0x0000004915217211 */ /* 0x000fc400000f0eff */
[----:B------:R-:W-:Y:S02]  /*1240*/  LEA R24, P1, R30, UR14, 0x2 ;  /* 0x0000000e1e187c11 */ /* 0x000fe4000f8210ff */
[----:B------:R-:W-:Y:S02]  /*1250*/  LEA R26, P0, R32, UR14, 0x2 ;  /* 0x0000000e201a7c11 */ /* 0x000fe4000f8010ff */
[-C--:B------:R-:W-:Y:S02]  /*1260*/  LEA.HI.X.SX32 R23, R25, R73.reuse, 0x1, P3 ;  /* 0x0000004919177211 */ /* 0x080fe400018f0eff */
[----:B------:R-:W-:Y:S02]  /*1270*/  LEA.HI.X.SX32 R21, R27, R73, 0x1, P4 ;  /* 0x000000491b157211 */ /* 0x000fe400020f0eff */
[----:B------:R-:W-:Y:S02]  /*1280*/  LEA.HI.X R25, R30, UR15, R31, 0x2, P1 ;  /* 0x0000000f1e197c11 */ /* 0x000fe400088f141f */
[----:B------:R-:W-:-:S02]  /*1290*/  LEA.HI.X R27, R32, UR15, R33, 0x2, P0 ;  /* 0x0000000f201b7c11 */ /* 0x000fc400080f1421 */
[C---:B------:R-:W-:Y:S02]  /*12a0*/  LOP3.LUT R31, R29.reuse, 0xc0, RZ, 0xfc, !PT ;  /* 0x000000c01d1f7812 */ /* 0x040fe400078efcff */
[----:B------:R-:W-:Y:S01]  /*12b0*/  LEA R22, P3, R28, UR14, 0x2 ;  /* 0x0000000e1c167c11 */ /* 0x000fe2000f8610ff */
[----:B------:R0:W-:Y:S01]  /*12c0*/  STG.E desc[UR10][R26.64], R87 ;  /* 0x000000571a007986 */ /* 0x0001e2000c10190a */
[C---:B------:R-:W-:Y:S02]  /*12d0*/  LOP3.LUT R33, R29.reuse, 0xd0, RZ, 0xfc, !PT ;  /* 0x000000d01d217812 */ /* 0x040fe400078efcff */
[----:B------:R-:W-:Y:S01]  /*12e0*/  LEA R20, P4, R0, UR14, 0x2 ;  /* 0x0000000e00147c11 */ /* 0x000fe2000f8810ff */
[----:B------:R0:W-:Y:S01]  /*12f0*/  STG.E desc[UR10][R24.64], R90 ;  /* 0x0000005a18007986 */ /* 0x0001e2000c10190a */
[C---:B------:R-:W-:Y:S02]  /*1300*/  LOP3.LUT R35, R29.reuse, 0xe0, RZ, 0xfc, !PT ;  /* 0x000000e01d237812 */ /* 0x040fe400078efcff */
[----:B------:R-:W-:-:S02]  /*1310*/  LOP3.LUT R29, R29, 0xf0, RZ, 0xfc, !PT ;  /* 0x000000f01d1d7812 */ /* 0x000fc400078efcff */
[----:B------:R-:W-:Y:S02]  /*1320*/  IADD3 R39, P0, PT, R72, R31, RZ ;  /* 0x0000001f48277210 */ /* 0x000fe40007f1e0ff */
[----:B------:R-:W-:Y:S02]  /*1330*/  LEA.HI.X R23, R28, UR15, R23, 0x2, P3 ;  /* 0x0000000f1c177c11 */ /* 0x000fe400098f1417 */
[----:B------:R-:W-:Y:S02]  /*1340*/  IADD3 R37, P1, PT, R72, R33, RZ ;  /* 0x0000002148257210 */ /* 0x000fe40007f3e0ff */
[----:B------:R-:W-:Y:S01]  /*1350*/  LEA.HI.X R21, R0, UR15, R21, 0x2, P4 ;  /* 0x0000000f00157c11 */ /* 0x000fe2000a0f1415 */
[----:B------:R0:W-:Y:S01]  /*1360*/  STG.E desc[UR10][R22.64], R89 ;  /* 0x0000005916007986 */ /* 0x0001e2000c10190a */
[C---:B------:R-:W-:Y:S02]  /*1370*/  IADD3 R36, P3, PT, R72.reuse, R35, RZ ;  /* 0x0000002348247210 */ /* 0x040fe40007f7e0ff */
[----:B------:R-:W-:Y:S01]  /*1380*/  IADD3 R0, P4, PT, R72, R29, RZ ;  /* 0x0000001d48007210 */ /* 0x000fe20007f9e0ff */
[----:B------:R0:W-:Y:S01]  /*1390*/  STG.E desc[UR10][R20.64], R92 ;  /* 0x0000005c14007986 */ /* 0x0001e2000c10190a */
[----:B------:R-:W-:-:S02]  /*13a0*/  LEA.HI.X.SX32 R40, R31, R73, 0x1, P0 ;  /* 0x000000491f287211 */ /* 0x000fc400000f0eff */
[-C--:B------:R-:W-:Y:S02]  /*13b0*/  LEA.HI.X.SX32 R38, R33, R73.reuse, 0x1, P1 ;  /* 0x0000004921267211 */ /* 0x080fe400008f0eff */
[----:B------:R-:W-:Y:S02]  /*13c0*/  LEA R28, P0, R39, UR14, 0x2 ;  /* 0x0000000e271c7c11 */ /* 0x000fe4000f8010ff */
[-C--:B------:R-:W-:Y:S02]  /*13d0*/  LEA.HI.X.SX32 R33, R35, R73.reuse, 0x1, P3 ;  /* 0x0000004923217211 */ /* 0x080fe400018f0eff */
[----:B------:R-:W-:Y:S02]  /*13e0*/  LEA R30, P1, R37, UR14, 0x2 ;  /* 0x0000000e251e7c11 */ /* 0x000fe4000f8210ff */
[----:B------:R-:W-:Y:S02]  /*13f0*/  LEA.HI.X.SX32 R35, R29, R73, 0x1, P4 ;  /* 0x000000491d237211 */ /* 0x000fe400020f0eff */
[----:B------:R-:W-:-:S02]  /*1400*/  LEA R32, P3, R36, UR14, 0x2 ;  /* 0x0000000e24207c11 */ /* 0x000fc4000f8610ff */
[----:B------:R-:W-:Y:S02]  /*1410*/  LEA R34, P4, R0, UR14, 0x2 ;  /* 0x0000000e00227c11 */ /* 0x000fe4000f8810ff */
[----:B------:R-:W-:Y:S02]  /*1420*/  LEA.HI.X R29, R39, UR15, R40, 0x2, P0 ;  /* 0x0000000f271d7c11 */ /* 0x000fe400080f1428 */
[----:B------:R-:W-:Y:S02]  /*1430*/  LEA.HI.X R31, R37, UR15, R38, 0x2, P1 ;  /* 0x0000000f251f7c11 */ /* 0x000fe400088f1426 */
[----:B------:R-:W-:Y:S01]  /*1440*/  LEA.HI.X R33, R36, UR15, R33, 0x2, P3 ;  /* 0x0000000f24217c11 */ /* 0x000fe200098f1421 */
[----:B------:R0:W-:Y:S01]  /*1450*/  STG.E desc[UR10][R28.64], R91 ;  /* 0x0000005b1c007986 */ /* 0x0001e2000c10190a */
[----:B------:R-:W-:-:S03]  /*1460*/  LEA.HI.X R35, R0, UR15, R35, 0x2, P4 ;  /* 0x0000000f00237c11 */ /* 0x000fc6000a0f1423 */
[----:B------:R0:W-:Y:S04]  /*1470*/  STG.E desc[UR10][R30.64], R94 ;  /* 0x0000005e1e007986 */ /* 0x0001e8000c10190a */
[----:B------:R0:W-:Y:S04]  /*1480*/  STG.E desc[UR10][R32.64], R93 ;  /* 0x0000005d20007986 */ /* 0x0001e8000c10190a */
[----:B------:R0:W-:Y:S02]  /*1490*/  STG.E desc[UR10][R34.64], R96 ;  /* 0x0000006022007986 */ /* 0x0001e4000c10190a */
.L_x_276:
[----:B------:R-:W-:Y:S02]  /*14a0*/  VIADD R97, R97, 0x1 ;  /* 0x0000000161617836 */ /* 0x000fe40000000000 */
[----:B------:R-:W-:Y:S01]  /*14b0*/  IMAD R75, R80, 0x10, R75 ;  /* 0x00000010504b7824 */ /* 0x000fe200078e024b */
[----:B------:R-:W-:Y:S06]  /*14c0*/  @P2 BRA `(.L_x_277) ;  /* 0xffffffec00e02947 */ /* 0x000fec000383ffff */
[----:B------:R-:W-:Y:S05]  /*14d0*/  EXIT ;  /* 0x000000000000794d */ /* 0x000fea0003800000 */
        .weak           $__internal_20_$__cuda_sm3x_div_rn_noftz_f32_slowpath
        .type           $__internal_20_$__cuda_sm3x_div_rn_noftz_f32_slowpath,@function
        .size           $__internal_20_$__cuda_sm3x_div_rn_noftz_f32_slowpath,(.L_x_578 - $__internal_20_$__cuda_sm3x_div_rn_noftz_f32_slowpath)
$__internal_20_$__cuda_sm3x_div_rn_noftz_f32_slowpath:
[----:B------:R-:W-:Y:S01]  /*14e0*/  SHF.R.U32.HI R0, RZ, 0x17, R9 ;  /* 0x00000017ff007819 */ /* 0x000fe20000011609 */
[----:B------:R-:W-:Y:S04]  /*14f0*/  BSSY.RECONVERGENT B0, `(.L_x_278) ;  /* 0x000005d000007945 */ /* 0x000fe80003800200 */
[----:B------:R-:W-:Y:S01]  /*1500*/  BSSY.RELIABLE B2, `(.L_x_279) ;  /* 0x000001b000027945 */ /* 0x000fe20003800100 */
[----:B------:R-:W-:Y:S02]  /*1510*/  MOV R5, R9 ;  /* 0x0000000900057202 */ /* 0x000fe40000000f00 */
[----:B------:R-:W-:-:S05]  /*1520*/  LOP3.LUT R11, R0, 0xff, RZ, 0xc0, !PT ;  /* 0x000000ff000b7812 */ /* 0x000fca00078ec0ff */
[----:B------:R-:W-:-:S05]  /*1530*/  VIADD R6, R11, 0xffffffff ;  /* 0xffffffff0b067836 */ /* 0x000fca0000000000 */
[----:B------:R-:W-:-:S13]  /*1540*/  ISETP.GT.U32.AND P0, PT, R6, 0xfd, PT ;  /* 0x000000fd0600780c */ /* 0x000fda0003f04070 */
[----:B------:R-:W-:Y:S01]  /*1550*/  @!P0 IMAD.MOV.U32 R4, RZ, RZ, RZ ;  /* 0x000000ffff048224 */ /* 0x000fe200078e00ff */
[----:B------:R-:W-:Y:S06]  /*1560*/  @!P0 BRA `(.L_x_280) ;  /* 0x0000000000508947 */ /* 0x000fec0003800000 */
[----:B------:R-:W-:Y:S01]  /*1570*/  FSETP.GTU.FTZ.AND P0, PT, |R9|, +INF , PT ;  /* 0x7f8000000900780b */ /* 0x000fe20003f1c200 */
[----:B------:R-:W-:-:S12]  /*1580*/  IMAD.MOV.U32 R0, RZ, RZ, R9 ;  /* 0x000000ffff007224 */ /* 0x000fd800078e0009 */
[----:B------:R-:W-:Y:S05]  /*1590*/  @P0 BREAK.RELIABLE B2 ;  /* 0x0000000000020942 */ /* 0x000fea0003800100 */
[----:B------:R-:W-:Y:S05]  /*15a0*/  @P0 BRA `(.L_x_281) ;  /* 0x0000000400400947 */ /* 0x000fea0003800000 */
[----:B------:R-:W-:-:S05]  /*15b0*/  IMAD.MOV.U32 R4, RZ, RZ, -0x40e4ba68 ;  /* 0xbf1b4598ff047424 */ /* 0x000fca00078e00ff */
        /* <DEDUP_REMOVED lines=11> */
[----:B------:R-:W-:Y:S01]  /*1670*/  ISETP.GE.AND P0, PT, R6, RZ, PT ;  /* 0x000000ff0600720c */ /* 0x000fe20003f06270 */
[----:B------:R-:W-:-:S12]  /*1680*/  HFMA2 R4, -RZ, RZ, 0, 0 ;  /* 0x00000000ff047431 */ /* 0x000fd800000001ff */
[----:B------:R-:W-:Y:S01]  /*1690*/  @!P0 FFMA R5, R0, 1.84467440737095516160e+19, RZ ;  /* 0x5f80000000058823 */ /* 0x000fe200000000ff */
[----:B------:R-:W-:-:S07]  /*16a0*/  @!P0 VIADD R4, R4, 0x40 ;  /* 0x0000004004048836 */ /* 0x000fce0000000000 */
.L_x_280:
[----:B------:R-:W-:Y:S05]  /*16b0*/  BSYNC.RELIABLE B2 ;  /* 0x0000000000027941 */ /* 0x000fea0003800100 */
.L_x_279:
[----:B------:R-:W-:Y:S01]  /*16c0*/  LEA R0, R11, 0xc0800000, 0x17 ;  /* 0xc08000000b007811 */ /* 0x000fe200078eb8ff */
[----:B------:R-:W-:Y:S01]  /*16d0*/  UMOV UR4, 0xbf1b4598 ;  /* 0xbf1b459800047882 */ /* 0x000fe20000000000 */
[----:B------:R-:W-:Y:S01]  /*16e0*/  IADD3 R4, PT, PT, R4, 0x7e, -R11 ;  /* 0x0000007e04047810 */ /* 0x000fe20007ffe80b */
[----:B------:R-:W-:Y:S01]  /*16f0*/  UIADD3 UR4, UPT, UPT, UR4, 0x800000, URZ ;  /* 0x0080000004047890 */ /* 0x000fe2000fffe0ff */
[----:B------:R-:W-:Y:S01]  /*1700*/  BSSY.RECONVERGENT B2, `(.L_x_285) ;  /* 0x0000032000027945 */ /* 0x000fe20003800200 */
[----:B------:R-:W-:-:S04]  /*1710*/  IMAD.IADD R5, R5, 0x1, -R0 ;  /* 0x0000000105057824 */ /* 0x000fc800078e0a00 */
        /* <DEDUP_REMOVED lines=10> */
[----:B------:R-:W-:-:S05]  /*17c0*/  LOP3.LUT R5, R5, 0xff, RZ, 0xc0, !PT ;  /* 0x000000ff05057812 */ /* 0x000fca00078ec0ff */
[----:B------:R-:W-:-:S05]  /*17d0*/  IMAD.IADD R11, R5, 0x1, R4 ;  /* 0x00000001050b7824 */ /* 0x000fca00078e0204 */
        /* <DEDUP_REMOVED lines=11> */
[-CC-:B------:R-:W-:Y:S01]  /*1890*/  FFMA.RM R5, R0, R10.reuse, R9.reuse ;  /* 0x0000000a00057223 */ /* 0x180fe20000004009 */
[C---:B------:R-:W-:Y:S02]  /*18a0*/  ISETP.NE.AND P3, PT, R11.reuse, RZ, PT ;  /* 0x000000ff0b00720c */ /* 0x040fe40003f65270 */
[C---:B------:R-:W-:Y:S02]  /*18b0*/  ISETP.NE.AND P1, PT, R11.reuse, RZ, PT ;  /* 0x000000ff0b00720c */ /* 0x040fe40003f25270 */
[----:B------:R-:W-:Y:S01]  /*18c0*/  LOP3.LUT R7, R4, 0x7fffff, RZ, 0xc0, !PT ;  /* 0x007fffff04077812 */ /* 0x000fe200078ec0ff */
[----:B------:R-:W-:Y:S01]  /*18d0*/  FFMA.RP R4, R0, R10, R9 ;  /* 0x0000000a00047223 */ /* 0x000fe20000008009 */
[----:B------:R-:W-:Y:S02]  /*18e0*/  VIADD R0, R11, 0x20 ;  /* 0x000000200b007836 */ /* 0x000fe40000000000 */
[----:B------:R-:W-:Y:S01]  /*18f0*/  LOP3.LUT R7, R7, 0x800000, RZ, 0xfc, !PT ;  /* 0x0080000007077812 */ /* 0x000fe200078efcff */
[----:B------:R-:W-:Y:S01]  /*1900*/  IMAD.MOV R9, RZ, RZ, -R11 ;  /* 0x000000ffff097224 */ /* 0x000fe200078e0a0b */
[----:B------:R-:W-:-:S02]  /*1910*/  FSETP.NEU.FTZ.AND P0, PT, R4, R5, PT ;  /* 0x000000050400720b */ /* 0x000fc40003f1d000 */
[----:B------:R-:W-:Y:S02]  /*1920*/  SHF.L.U32 R0, R7, R0, RZ ;  /* 0x0000000007007219 */ /* 0x000fe400000006ff */
[----:B------:R-:W-:Y:S02]  /*1930*/  SEL R4, R9, RZ, P3 ;  /* 0x000000ff09047207 */ /* 0x000fe40001800000 */
[----:B------:R-:W-:Y:S02]  /*1940*/  ISETP.NE.AND P1, PT, R0, RZ, P1 ;  /* 0x000000ff0000720c */ /* 0x000fe40000f25270 */
[----:B------:R-:W-:Y:S02]  /*1950*/  SHF.R.U32.HI R4, RZ, R4, R7 ;  /* 0x00000004ff047219 */ /* 0x000fe40000011607 */
[----:B------:R-:W-:Y:S02]  /*1960*/  PLOP3.LUT P0, PT, P0, P1, PT, 0xf8, 0x8f ;  /* 0x00000000008f781c */ /* 0x000fe40000703f70 */
[----:B------:R-:W-:-:S02]  /*1970*/  SHF.R.U32.HI R5, RZ, 0x1, R4 ;  /* 0x00000001ff057819 */ /* 0x000fc40000011604 */
[----:B------:R-:W-:-:S04]  /*1980*/  SEL R0, RZ, 0x1, !P0 ;  /* 0x00000001ff007807 */ /* 0x000fc80004000000 */
[----:B------:R-:W-:-:S04]  /*1990*/  LOP3.LUT R7, R0, 0x1, R5, 0xf8, !PT ;  /* 0x0000000100077812 */ /* 0x000fc800078ef805 */
[----:B------:R-:W-:-:S05]  /*19a0*/  LOP3.LUT R4, R7, R4, RZ, 0xc0, !PT ;  /* 0x0000000407047212 */ /* 0x000fca00078ec0ff */
[----:B------:R-:W-:-:S05]  /*19b0*/  IMAD.IADD R5, R5, 0x1, R4 ;  /* 0x0000000105057824 */ /* 0x000fca00078e0204 */
[----:B------:R-:W-:Y:S01]  /*19c0*/  LOP3.LUT R6, R5, R6, RZ, 0xfc, !PT ;  /* 0x0000000605067212 */ /* 0x000fe200078efcff */
[----:B------:R-:W-:Y:S06]  /*19d0*/  BRA `(.L_x_288) ;  /* 0x0000000000107947 */ /* 0x000fec0003800000 */
.L_x_287:
[----:B------:R-:W-:-:S04]  /*19e0*/  LOP3.LUT R6, R6, 0x80000000, RZ, 0xc0, !PT ;  /* 0x8000000006067812 */ /* 0x000fc800078ec0ff */
[----:B------:R-:W-:Y:S01]  /*19f0*/  LOP3.LUT R6, R6, 0x7f800000, RZ, 0xfc, !PT ;  /* 0x7f80000006067812 */ /* 0x000fe200078efcff */
[----:B------:R-:W-:Y:S06]  /*1a00*/  BRA `(.L_x_288) ;  /* 0x0000000000047947 */ /* 0x000fec0003800000 */
.L_x_286:
[----:B------:R-:W-:-:S07]  /*1a10*/  LEA R6, R4, R6, 0x17 ;  /* 0x0000000604067211 */ /* 0x000fce00078eb8ff */
.L_x_288:
[----:B------:R-:W-:Y:S05]  /*1a20*/  BSYNC.RECONVERGENT B2 ;  /* 0x0000000000027941 */ /* 0x000fea0003800200 */
.L_x_285:
[----:B------:R-:W-:Y:S05]  /*1a30*/  BRA `(.L_x_289) ;  /* 0x0000000000207947 */ /* 0x000fea0003800000 */
.L_x_284:
[----:B------:R-:W-:-:S04]  /*1a40*/  LOP3.LUT R4, R5, 0x80000000, R4, 0x48, !PT ;  /* 0x8000000005047812 */ /* 0x000fc800078e4804 */
[----:B------:R-:W-:Y:S01]  /*1a50*/  LOP3.LUT R6, R4, 0x7f800000, RZ, 0xfc, !PT ;  /* 0x7f80000004067812 */ /* 0x000fe200078efcff */
[----:B------:R-:W-:Y:S06]  /*1a60*/  BRA `(.L_x_289) ;  /* 0x0000000000147947 */ /* 0x000fec0003800000 */
.L_x_283:
[----:B------:R-:W-:Y:S01]  /*1a70*/  LOP3.LUT R6, R5, 0x80000000, R4, 0x48, !PT ;  /* 0x8000000005067812 */ /* 0x000fe200078e4804 */
[----:B------:R-:W-:Y:S06]  /*1a80*/  BRA `(.L_x_289) ;  /* 0x00000000000c7947 */ /* 0x000fec0003800000 */
.L_x_282:
[----:B------:R-:W0:Y:S01]  /*1a90*/  MUFU.RSQ R6, -QNAN ;  /* 0xffc0000000067908 */ /* 0x000e220000001400 */
[----:B------:R-:W-:Y:S05]  /*1aa0*/  BRA `(.L_x_289) ;  /* 0x0000000000047947 */ /* 0x000fea0003800000 */
.L_x_281:
[----:B------:R-:W-:-:S07]  /*1ab0*/  FADD.FTZ R6, R0, -0.60653066635131835938 ;  /* 0xbf1b459800067421 */ /* 0x000fce0000010000 */
.L_x_289:
[----:B------:R-:W-:Y:S05]  /*1ac0*/  BSYNC.RECONVERGENT B0 ;  /* 0x0000000000007941 */ /* 0x000fea0003800200 */
.L_x_278:
[----:B------:R-:W-:Y:S02]  /*1ad0*/  IMAD.MOV.U32 R4, RZ, RZ, R8 ;  /* 0x000000ffff047224 */ /* 0x000fe400078e0008 */
[----:B------:R-:W-:-:S04]  /*1ae0*/  IMAD.MOV.U32 R5, RZ, RZ, 0x0 ;  /* 0x00000000ff057424 */ /* 0x000fc800078e00ff */
[----:B0-----:R-:W-:Y:S05]  /*1af0*/  RET.REL.NODEC R4 `(_Z33rwkv7_state_clampw_forward_kernelI13__nv_bfloat16Li16ELi16EEviiPfPT_S3_S3_S3_S3_S3_S3_S1_S1_) ;  /* 0xffffffe404407950 */ /* 0x001fea0003c3ffff */
.L_x_290:
        /* <DEDUP_REMOVED lines=16> */
.L_x_578:


//--------------------- .text._Z33rwkv7_state_clampw_forward_kernelI13__nv_bfloat16Li8ELi16EEviiPfPT_S3_S3_S3_S3_S3_S3_S1_S1_ --------------------------
	.section	.text._Z33rwkv7_state_clampw_forward_kernelI13__nv_bfloat16Li8ELi16EEviiPfPT_S3_S3_S3_S3_S3_S3_S1_S1_,"ax",@progbits
	.align	128
        .global         _Z33rwkv7_state_clampw_forward_kernelI13__nv_bfloat16Li8ELi16EEviiPfPT_S3_S3_S3_S3_S3_S3_S1_S1_
        .type           _Z33rwkv7_state_clampw_forward_kernelI13__nv_bfloat16Li8ELi16EEviiPfPT_S3_S3_S3_S3_S3_S3_S1_S1_,@function
        .size           _Z33rwkv7_state_clampw_forward_kernelI13__nv_bfloat16Li8ELi16EEviiPfPT_S3_S3_S3_S3_S3_S3_S1_S1_,(.L_x_579 - _Z33rwkv7_state_clampw_forward_kernelI13__nv_bfloat16Li8ELi16EEviiPfPT_S3_S3_S3_S3_S3_S3_S1_S1_)
        .other          _Z33rwkv7_state_clampw_forward_kernelI13__nv_bfloat16Li8ELi16EEviiPfPT_S3_S3_S3_S3_S3_S3_S1_S1_,@"STO_CUDA_ENTRY STV_DEFAULT"
_Z33rwkv7_state_clampw_forward_kernelI13__nv_bfloat16Li8ELi16EEviiPfPT_S3_S3_S3_S3_S3_S3_S1_S1_:
.text._Z33rwkv7_state_clampw_forward_kernelI13__nv_bfloat16Li8ELi16EEviiPfPT_S3_S3_S3_S3_S3_S3_S1_S1_:
        /* <DEDUP_REMOVED lines=34> */
[----:B------:R-:W0:Y:S01]  /*0220*/  LDC.64 R52, c[0x0][0x3b0] ;  /* 0x0000ec00ff347b82 */ /* 0x000e220000000a00 */
[--C-:B------:R-:W-:Y:S01]  /*0230*/  SHF.R.S32.HI R2, RZ, 0x1f, R63.reuse ;  /* 0x0000001fff027819 */ /* 0x100fe2000001143f */
[----:B------:R-:W-:Y:S01]  /*0240*/  UMOV UR4, 0x400 ;  /* 0x0000040000047882 */ /* 0x000fe20000000000 */
[-C--:B------:R-:W-:Y:S01]  /*0250*/  IMAD R0, R0, R63.reuse, UR12 ;  /* 0x0000000c00007e24 */ /* 0x080fe2000f8e023f */
[----:B---3--:R-:W-:Y:S01]  /*0260*/  ULEA UR9, UR8, UR4, 0x18 ;  /* 0x0000000408097291 */ /* 0x008fe2000f8ec0ff */
[----:B------:R-:W-:Y:S01]  /*0270*/  LEA.HI R2, R2, R63, RZ, 0x4 ;  /* 0x0000003f02027211 */ /* 0x000fe200078f20ff */
[----:B------:R-:W-:Y:S01]  /*0280*/  UIADD3 UR5, UPT, UPT, UR4, 0x20, URZ ;  /* 0x0000002004057890 */ /* 0x000fe2000fffe0ff */
[----:B------:R-:W-:Y:S01]  /*0290*/  IMAD.MOV R63, RZ, RZ, -R63 ;  /* 0x000000ffff3f7224 */ /* 0x000fe200078e0a3f */
[----:B------:R-:W3:Y:S01]  /*02a0*/  LDC.64 R54, c[0x0][0x3b8] ;  /* 0x0000ee00ff367b82 */ /* 0x000ee20000000a00 */
[----:B------:R-:W-:Y:S01]  /*02b0*/  UIADD3 UR6, UPT, UPT, UR4, 0x40, URZ ;  /* 0x0000004004067890 */ /* 0x000fe2000fffe0ff */
[----:B------:R-:W-:Y:S01]  /*02c0*/  IMAD.SHL.U32 R2, R2, 0x4, RZ ;  /* 0x0000000402027824 */ /* 0x000fe200078e00ff */
[----:B------:R-:W-:Y:S01]  /*02d0*/  UIADD3 UR7, UPT, UPT, UR4, 0x60, URZ ;  /* 0x0000006004077890 */ /* 0x000fe2000fffe0ff */
[----:B------:R-:W-:Y:S01]  /*02e0*/  SHF.L.U32 R0, R0, 0x3, RZ ;  /* 0x0000000300007819 */ /* 0x000fe200000006ff */
[----:B------:R-:W-:Y:S01]  /*02f0*/  UIADD3 UR4, UPT, UPT, UR4, 0x80, URZ ;  /* 0x0000008004047890 */ /* 0x000fe2000fffe0ff */
[----:B------:R-:W-:Y:S01]  /*0300*/  IMAD.MOV.U32 R73, RZ, RZ, RZ ;  /* 0x000000ffff497224 */ /* 0x000fe200078e00ff */
[----:B------:R-:W-:Y:S01]  /*0310*/  ULEA UR5, UR8, UR5, 0x18 ;  /* 0x0000000508057291 */ /* 0x000fe2000f8ec0ff */
[----:B------:R-:W-:Y:S01]  /*0320*/  LOP3.LUT R57, R2, 0xffffffc0, RZ, 0xc0, !PT ;  /* 0xffffffc002397812 */ /* 0x000fe200078ec0ff */
[----:B------:R-:W-:Y:S01]  /*0330*/  ULEA UR6, UR8, UR6, 0x18 ;  /* 0x0000000608067291 */ /* 0x000fe2000f8ec0ff */
[C---:B------:R-:W-:Y:S01]  /*0340*/  LEA R62, R71.reuse, UR9, 0x2 ;  /* 0x00000009473e7c11 */ /* 0x040fe2000f8e10ff */
[----:B------:R-:W-:Y:S01]  /*0350*/  ULEA UR7, UR8, UR7, 0x18 ;  /* 0x0000000708077291 */ /* 0x000fe2000f8ec0ff */
[C---:B------:R-:W-:Y:S01]  /*0360*/  LOP3.LUT R59, R71.reuse, R0, RZ, 0xfc, !PT ;  /* 0x00000000473b7212 */ /* 0x040fe200078efcff */
[----:B------:R-:W-:Y:S01]  /*0370*/  ULEA UR4, UR8, UR4, 0x18 ;  /* 0x0000000408047291 */ /* 0x000fe2000f8ec0ff */
[C---:B------:R-:W-:Y:S01]  /*0380*/  LEA R61, R71.reuse, UR5, 0x2 ;  /* 0x00000005473d7c11 */ /* 0x040fe2000f8e10ff */
[----:B------:R-:W-:Y:S01]  /*0390*/  IMAD.WIDE R56, R56, R57, RZ ;  /* 0x0000003938387225 */ /* 0x000fe200078e02ff */
[----:B------:R-:W-:-:S02]  /*03a0*/  LEA R60, R71, UR6, 0x2 ;  /* 0x00000006473c7c11 */ /* 0x000fc4000f8e10ff */
[C---:B------:R-:W-:Y:S02]  /*03b0*/  LEA R58, R71.reuse, UR7, 0x2 ;  /* 0x00000007473a7c11 */ /* 0x040fe4000f8e10ff */
[----:B-12-4-:R-:W-:-:S07]  /*03c0*/  LEA R2, R71, UR4, 0x2 ;  /* 0x0000000447027c11 */ /* 0x016fce000f8e10ff */
.L_x_294:
[C---:B0-----:R-:W-:Y:S01]  /*03d0*/  IMAD.WIDE R6, R59.reuse, 0x2, R50 ;  /* 0x000000023b067825 */ /* 0x041fe200078e0232 */
[----:B------:R-:W-:Y:S06]  /*03e0*/  BAR.SYNC.DEFER_BLOCKING 0x0 ;  /* 0x0000000000007b1d */ /* 0x000fec0000010000 */
[----:B------:R-:W2:Y:S01]  /*03f0*/  LDG.E.U16.CONSTANT R6, desc[UR10][R6.64] ;  /* 0x0000000a06067981 */ /* 0x000ea2000c1e9500 */
[----:B------:R-:W-:-:S06]  /*0400*/  IMAD.WIDE R4, R59, 0x2, R48 ;  /* 0x000000023b047825 */ /* 0x000fcc00078e0230 */
[----:B------:R-:W4:Y:S01]  /*0410*/  LDG.E.U16.CONSTANT R4, desc[UR10][R4.64] ;  /* 0x0000000a04047981 */ /* 0x000f22000c1e9500 */
[----:B------:R-:W-:Y:S01]  /*0420*/  UMOV UR4, 0x3f1b4598 ;  /* 0x3f1b459800047882 */ /* 0x000fe20000000000 */
[----:B------:R-:W-:Y:S01]  /*0430*/  VIADD R63, R63, 0x1 ;  /* 0x000000013f3f7836 */ /* 0x000fe20000000000 */
[----:B------:R-:W-:Y:S01]  /*0440*/  BSSY.RECONVERGENT B1, `(.L_x_291) ;  /* 0x0000017000017945 */ /* 0x000fe20003800200 */
[----:B------:R-:W-:-:S03]  /*0450*/  IMAD.U32 R9, RZ, RZ, UR4 ;  /* 0x00000004ff097e24 */ /* 0x000fc6000f8e00ff */
[----:B------:R-:W-:Y:S01]  /*0460*/  ISETP.NE.AND P2, PT, R63, RZ, PT ;  /* 0x000000ff3f00720c */ /* 0x000fe20003f45270 */
[----:B--2---:R-:W-:-:S04]  /*0470*/  IMAD.U32 R0, R6, 0x10000, RZ ;  /* 0x0001000006007824 */ /* 0x004fc800078e00ff */
[----:B------:R-:W-:Y:S01]  /*0480*/  FMUL R8, R0, -1.4426950216293334961 ;  /* 0xbfb8aa3b00087820 */ /* 0x000fe20000400000 */
[----:B----4-:R-:W-:-:S04]  /*0490*/  IMAD.U32 R7, R4, 0x10000, RZ ;  /* 0x0001000004077824 */ /* 0x010fc800078e00ff */
        /* <DEDUP_REMOVED lines=15> */
[----:B---3-5:R-:W-:Y:S05]  /*0590*/  CALL.REL.NOINC `($__internal_21_$__cuda_sm3x_div_rn_noftz_f32_slowpath) ;  /* 0x0000000800287944 */ /* 0x028fea0003c00000 */
[----:B------:R-:W-:-:S07]  /*05a0*/  MOV R12, R8 ;  /* 0x00000008000c7202 */ /* 0x000fce0000000f00 */
.L_x_292:
[----:B------:R-:W-:Y:S05]  /*05b0*/  BSYNC.RECONVERGENT B1 ;  /* 0x0000000000017941 */ /* 0x000fea0003800200 */
.L_x_291:
[----:B------:R-:W-:-:S04]  /*05c0*/  IMAD.WIDE R4, R59, 0x2, R40 ;  /* 0x000000023b047825 */ /* 0x000fc800078e0228 */
[C---:B------:R-:W-:Y:S02]  /*05d0*/  IMAD.WIDE R6, R59.reuse, 0x2, R52 ;  /* 0x000000023b067825 */ /* 0x040fe400078e0234 */
[----:B------:R-:W2:Y:S02]  /*05e0*/  LDG.E.U16.CONSTANT R4, desc[UR10][R4.64] ;  /* 0x0000000a04047981 */ /* 0x000ea4000c1e9500 */
[C---:B---3--:R-:W-:Y:S02]  /*05f0*/  IMAD.WIDE R8, R59.reuse, 0x2, R54 ;  /* 0x000000023b087825 */ /* 0x048fe400078e0236 */
        /* <DEDUP_REMOVED lines=25> */
[----:B------:R-:W4:Y:S04]  /*0790*/  LDS.128 R24, [UR4] ;  /* 0x00000004ff187984 */ /* 0x000f280008000c00 */
[----:B------:R-:W4:Y:S01]  /*07a0*/  LDS.128 R28, [UR4+0x50] ;  /* 0x00005004ff1c7984 */ /* 0x000f220008000c00 */
[----:B0----5:R-:W-:-:S04]  /*07b0*/  FFMA R35, R4, R3, RZ ;  /* 0x0000000304237223 */ /* 0x021fc800000000ff */
[----:B------:R-:W-:Y:S02]  /*07c0*/  FFMA R4, R66, R5, R35 ;  /* 0x0000000542047223 */ /* 0x000fe40000000023 */
[----:B------:R-:W0:Y:S02]  /*07d0*/  LDS.128 R32, [UR4+0x90] ;  /* 0x00009004ff207984 */ /* 0x000e240008000c00 */
[----:B------:R-:W-:-:S04]  /*07e0*/  FFMA R5, R65, R6, R4 ;  /* 0x0000000641057223 */ /* 0x000fc80000000004 */
[----:B------:R-:W-:Y:S02]  /*07f0*/  FFMA R37, R68, R7, R5 ;  /* 0x0000000744257223 */ /* 0x000fe40000000005 */
[----:B------:R-:W0:Y:S02]  /*0800*/  LDS.128 R4, [UR4+0x30] ;  /* 0x00003004ff047984 */ /* 0x000e240008000c00 */
[----:B-1----:R-:W-:Y:S02]  /*0810*/  FFMA R75, R8, R67, R37 ;  /* 0x00000043084b7223 */ /* 0x002fe40000000025 */
[----:B------:R-:W1:Y:S02]  /*0820*/  LDS.128 R36, [UR4+0x10] ;  /* 0x00001004ff247984 */ /* 0x000e640008000c00 */
[----:B------:R-:W-:Y:S01]  /*0830*/  FFMA R8, R70, R9, R75 ;  /* 0x0000000946087223 */ /* 0x000fe2000000004b */
[----:B------:R-:W-:-:S03]  /*0840*/  IMAD.U32 R0, R0, 0x10000, RZ ;  /* 0x0001000000007824 */ /* 0x000fc600078e00ff */
[----:B------:R-:W-:Y:S01]  /*0850*/  FFMA R9, R69, R10, R8 ;  /* 0x0000000a45097223 */ /* 0x000fe20000000008 */
[----:B--2---:R-:W-:-:S03]  /*0860*/  FMUL R12, R0, R12 ;  /* 0x0000000c000c7220 */ /* 0x004fc60000400000 */
[----:B------:R-:W-:Y:S01]  /*0870*/  FFMA R11, R72, R11, R9 ;  /* 0x0000000b480b7223 */ /* 0x000fe20000000009 */
[----:B------:R-:W-:-:S03]  /*0880*/  FMUL R8, R0, R13 ;  /* 0x0000000d00087220 */ /* 0x000fc60000400000 */
[C---:B---3--:R-:W-:Y:S01]  /*0890*/  FFMA R9, R11.reuse, R16, R12 ;  /* 0x000000100b097223 */ /* 0x048fe2000000000c */
[----:B------:R-:W-:Y:S01]  /*08a0*/  FMUL R13, R0, R14 ;  /* 0x0000000e000d7220 */ /* 0x000fe20000400000 */
[C---:B------:R-:W-:Y:S02]  /*08b0*/  FFMA R17, R11.reuse, R17, R8 ;  /* 0x000000110b117223 */ /* 0x040fe40000000008 */
[----:B----4-:R-:W-:Y:S01]  /*08c0*/  FFMA R3, R20, R3, R9 ;  /* 0x0000000314037223 */ /* 0x010fe20000000009 */
[----:B------:R-:W-:Y:S01]  /*08d0*/  FMUL R8, R0, R15 ;  /* 0x0000000f00087220 */ /* 0x000fe20000400000 */
[----:B------:R-:W-:Y:S01]  /*08e0*/  FFMA R18, R11, R18, R13 ;  /* 0x000000120b127223 */ /* 0x000fe2000000000d */
[----:B------:R-:W-:Y:S01]  /*08f0*/  FFMA R66, R66, R21, R17 ;  /* 0x0000001542427223 */ /* 0x000fe20000000011 */
[----:B------:R-:W-:Y:S01]  /*0900*/  FFMA R9, R3, R24, RZ ;  /* 0x0000001803097223 */ /* 0x000fe200000000ff */
        /* <DEDUP_REMOVED lines=8> */
[C---:B------:R-:W-:Y:S01]  /*0990*/  FFMA R33, R11.reuse, R33, R10 ;  /* 0x000000210b217223 */ /* 0x040fe2000000000a */
[----:B------:R-:W-:Y:S01]  /*09a0*/  FMUL R30, R0, R30 ;  /* 0x0000001e001e7220 */ /* 0x000fe20000400000 */
[----:B------:R-:W-:Y:S01]  /*09b0*/  FFMA R67, R4, R67, R13 ;  /* 0x0000004304437223 */ /* 0x000fe2000000000d */
[----:B------:R-:W-:Y:S01]  /*09c0*/  FFMA R4, R68, R27, R9 ;  /* 0x0000001b44047223 */ /* 0x000fe20000000009 */
[----:B------:R-:W-:Y:S01]  /*09d0*/  FFMA R70, R70, R5, R33 ;  /* 0x0000000546467223 */ /* 0x000fe20000000021 */
[----:B------:R-:W-:Y:S01]  /*09e0*/  FMUL R0, R0, R31 ;  /* 0x0000001f00007220 */ /* 0x000fe20000400000 */
[----:B------:R-:W-:Y:S01]  /*09f0*/  FFMA R30, R11, R34, R30 ;  /* 0x000000220b1e7223 */ /* 0x000fe2000000001e */
[----:B-1----:R-:W-:-:S02]  /*0a00*/  FFMA R5, R67, R36, R4 ;  /* 0x0000002443057223 */ /* 0x002fc40000000004 */
[----:B------:R-:W-:Y:S01]  /*0a10*/  FFMA R35, R11, R35, R0 ;  /* 0x000000230b237223 */ /* 0x000fe20000000000 */
[----:B------:R-:W-:Y:S01]  /*0a20*/  FFMA R69, R69, R6, R30 ;  /* 0x0000000645457223 */ /* 0x000fe2000000001e */
[----:B------:R-:W-:Y:S02]  /*0a30*/  FFMA R5, R70, R37, R5 ;  /* 0x0000002546057223 */ /* 0x000fe40000000005 */
[----:B------:R-:W-:Y:S02]  /*0a40*/  FFMA R72, R72, R7, R35 ;  /* 0x0000000748487223 */ /* 0x000fe40000000023 */
        /* <DEDUP_REMOVED lines=10> */
[----:B------:R-:W-:-:S04]  /*0af0*/  SHF.L.U32 R0, R73, 0x2, RZ ;  /* 0x0000000249007819 */ /* 0x000fc800000006ff */
        /* <DEDUP_REMOVED lines=21> */
[C---:B------:R-:W-:Y:S02]  /*0c50*/  LOP3.LUT R19, R13.reuse, 0x30, RZ, 0xfc, !PT ;  /* 0x000000300d137812 */ /* 0x040fe400078efcff */
[----:B------:R-:W-:Y:S02]  /*0c60*/  LOP3.LUT R13, R13, 0x38, RZ, 0xfc, !PT ;  /* 0x000000380d0d7812 */ /* 0x000fe400078efcff */
[----:B------:R-:W-:Y:S02]  /*0c70*/  LEA.HI.X R11, R11, UR15, R14, 0x2, P1 ;  /* 0x0000000f0b0b7c11 */ /* 0x000fe400088f140e */
[C---:B------:R-:W-:Y:S02]  /*0c80*/  IADD3 R23, P0, PT, R56.reuse, R15, RZ ;  /* 0x0000000f38177210 */ /* 0x040fe40007f1e0ff */
[----:B------:R-:W-:Y:S01]  /*0c90*/  IADD3 R21, P1, PT, R56, R17, RZ ;  /* 0x0000001138157210 */ /* 0x000fe20007f3e0ff */
[----:B------:R0:W-:Y:S01]  /*0ca0*/  STG.E desc[UR10][R10.64], R66 ;  /* 0x000000420a007986 */ /* 0x0001e2000c10190a */
[----:B------:R-:W-:-:S02]  /*0cb0*/  LEA.HI.X R7, R0, UR15, R7, 0x2, P4 ;  /* 0x0000000f00077c11 */ /* 0x000fc4000a0f1407 */
[C---:B------:R-:W-:Y:S01]  /*0cc0*/  IADD3 R20, P3, PT, R56.reuse, R19, RZ ;  /* 0x0000001338147210 */ /* 0x040fe20007f7e0ff */
[----:B------:R0:W-:Y:S01]  /*0cd0*/  STG.E desc[UR10][R8.64], R65 ;  /* 0x0000004108007986 */ /* 0x0001e2000c10190a */
[----:B------:R-:W-:Y:S02]  /*0ce0*/  IADD3 R0, P4, PT, R56, R13, RZ ;  /* 0x0000000d38007210 */ /* 0x000fe40007f9e0ff */
[-C--:B------:R-:W-:Y:S01]  /*0cf0*/  LEA.HI.X.SX32 R24, R15, R57.reuse, 0x1, P0 ;  /* 0x000000390f187211 */ /* 0x080fe200000f0eff */
[----:B------:R0:W-:Y:S01]  /*0d00*/  STG.E desc[UR10][R6.64], R68 ;  /* 0x0000004406007986 */ /* 0x0001e2000c10190a */
[-C--:B------:R-:W-:Y:S02]  /*0d10*/  LEA.HI.X.SX32 R22, R17, R57.reuse, 0x1, P1 ;  /* 0x0000003911167211 */ /* 0x080fe400008f0eff */
[----:B------:R-:W-:Y:S02]  /*0d20*/  LEA R12, P0, R23, UR14, 0x2 ;  /* 0x0000000e170c7c11 */ /* 0x000fe4000f8010ff */
[----:B------:R-:W-:-:S02]  /*0d30*/  LEA.HI.X.SX32 R17, R19, R57, 0x1, P3 ;  /* 0x0000003913117211 */ /* 0x000fc400018f0eff */
[----:B------:R-:W-:Y:S02]  /*0d40*/  LEA R14, P1, R21, UR14, 0x2 ;  /* 0x0000000e150e7c11 */ /* 0x000fe4000f8210ff */
[----:B------:R-:W-:Y:S02]  /*0d50*/  LEA.HI.X.SX32 R19, R13, R57, 0x1, P4 ;  /* 0x000000390d137211 */ /* 0x000fe400020f0eff */
[----:B------:R-:W-:Y:S02]  /*0d60*/  LEA R16, P3, R20, UR14, 0x2 ;  /* 0x0000000e14107c11 */ /* 0x000fe4000f8610ff */
[----:B------:R-:W-:Y:S02]  /*0d70*/  LEA R18, P4, R0, UR14, 0x2 ;  /* 0x0000000e00127c11 */ /* 0x000fe4000f8810ff */
[----:B------:R-:W-:Y:S02]  /*0d80*/  LEA.HI.X R13, R23, UR15, R24, 0x2, P0 ;  /* 0x0000000f170d7c11 */ /* 0x000fe400080f1418 */
[----:B------:R-:W-:-:S02]  /*0d90*/  LEA.HI.X R15, R21, UR15, R22, 0x2, P1 ;  /* 0x0000000f150f7c11 */ /* 0x000fc400088f1416 */
[----:B------:R-:W-:Y:S01]  /*0da0*/  LEA.HI.X R17, R20, UR15, R17, 0x2, P3 ;  /* 0x0000000f14117c11 */ /* 0x000fe200098f1411 */
[----:B------:R0:W-:Y:S01]  /*0db0*/  STG.E desc[UR10][R12.64], R67 ;  /* 0x000000430c007986 */ /* 0x0001e2000c10190a */
[----:B------:R-:W-:-:S03]  /*0dc0*/  LEA.HI.X R19, R0, UR15, R19, 0x2, P4 ;  /* 0x0000000f00137c11 */ /* 0x000fc6000a0f1413 */
[----:B------:R0:W-:Y:S04]  /*0dd0*/  STG.E desc[UR10][R14.64], R70 ;  /* 0x000000460e007986 */ /* 0x0001e8000c10190a */
[----:B------:R0:W-:Y:S04]  /*0de0*/  STG.E desc[UR10][R16.64], R69 ;  /* 0x0000004510007986 */ /* 0x0001e8000c10190a */
[----:B------:R0:W-:Y:S02]  /*0df0*/  STG.E desc[UR10][R18.64], R72 ;  /* 0x0000004812007986 */ /* 0x0001e4000c10190a */
.L_x_293:
[----:B------:R-:W-:Y:S02]  /*0e00*/  VIADD R73, R73, 0x1 ;  /* 0x0000000149497836 */ /* 0x000fe40000000000 */
[----:B------:R-:W-:Y:S01]  /*0e10*/  IMAD R59, R64, 0x8, R59 ;  /* 0x00000008403b7824 */ /* 0x000fe200078e023b */
[----:B------:R-:W-:Y:S06]  /*0e20*/  @P2 BRA `(.L_x_294) ;  /* 0xfffffff400682947 */ /* 0x000fec000383ffff */
[----:B------:R-:W-:Y:S05]  /*0e30*/  EXIT ;  /* 0x000000000000794d */ /* 0x000fea0003800000 */
        .weak           $__internal_21_$__cuda_sm3x_div_rn_noftz_f32_slowpath
        .type           $__internal_21_$__cuda_sm3x_div_rn_noftz_f32_slowpath,@function
        .size           $__internal_21_$__cuda_sm3x_div_rn_noftz_f32_slowpath,(.L_x_579 - $__internal_21_$__cuda_sm3x_div_rn_noftz_f32_slowpath)
$__internal_21_$__cuda_sm3x_div_rn_noftz_f32_slowpath:
[----:B------:R-:W-:Y:S01]  /*0e40*/  SHF.R.U32.HI R0, RZ, 0x17, R6 ;  /* 0x00000017ff007819 */ /* 0x000fe20000011606 */
[----:B------:R-:W-:Y:S04]  /*0e50*/  BSSY.RECONVERGENT B0, `(.L_x_295) ;  /* 0x000005c000007945 */ /* 0x000fe80003800200 */
[----:B------:R-:W-:Y:S01]  /*0e60*/  BSSY.RELIABLE B2, `(.L_x_296) ;  /* 0x000001a000027945 */ /* 0x000fe20003800100 */
[----:B------:R-:W-:-:S05]  /*0e70*/  LOP3.LUT R10, R0, 0xff, RZ, 0xc0, !PT ;  /* 0x000000ff000a7812 */ /* 0x000fca00078ec0ff */
[----:B------:R-:W-:-:S05]  /*0e80*/  VIADD R7, R10, 0xffffffff ;  /* 0xffffffff0a077836 */ /* 0x000fca0000000000 */
[----:B------:R-:W-:-:S13]  /*0e90*/  ISETP.GT.U32.AND P0, PT, R7, 0xfd, PT ;  /* 0x000000fd0700780c */ /* 0x000fda0003f04070 */
[----:B------:R-:W-:Y:S01]  /*0ea0*/  @!P0 IMAD.MOV.U32 R5, RZ, RZ, RZ ;  /* 0x000000ffff058224 */ /* 0x000fe200078e00ff */
[----:B------:R-:W-:Y:S06]  /*0eb0*/  @!P0 BRA `(.L_x_297) ;  /* 0x0000000000508947 */ /* 0x000fec0003800000 */
[----:B------:R-:W-:Y:S02]  /*0ec0*/  FSETP.GTU.FTZ.AND P0, PT, |R6|, +INF , PT ;  /* 0x7f8000000600780b */ /* 0x000fe40003f1c200 */
[----:B------:R-:W-:-:S11]  /*0ed0*/  MOV R0, R6 ;  /* 0x0000000600007202 */ /* 0x000fd60000000f00 */
        /* <DEDUP_REMOVED lines=15> */
[----:B------:R-:W-:-:S12]  /*0fd0*/  IMAD.MOV.U32 R5, RZ, RZ, RZ ;  /* 0x000000ffff057224 */ /* 0x000fd800078e00ff */
[----:B------:R-:W-:Y:S01]  /*0fe0*/  @!P0 FFMA R6, R0, 1.84467440737095516160e+19, RZ ;  /* 0x5f80000000068823 */ /* 0x000fe200000000ff */
[----:B------:R-:W-:-:S07]  /*0ff0*/  @!P0 VIADD R5, R5, 0x40 ;  /* 0x0000004005058836 */ /* 0x000fce0000000000 */
.L_x_297:
[----:B------:R-:W-:Y:S05]  /*1000*/  BSYNC.RELIABLE B2 ;  /* 0x0000000000027941 */ /* 0x000fea0003800100 */
.L_x_296:
        /* <DEDUP_REMOVED lines=17> */
[----:B------:R-:W-:-:S05]  /*1120*/  IADD3 R9, PT, PT, R6, R5, RZ ;  /* 0x0000000506097210 */ /* 0x000fca0007ffe0ff */
[----:B------:R-:W-:-:S05]  /*1130*/  VIADD R6, R9, 0xffffffff ;  /* 0xffffffff09067836 */ /* 0x000fca0000000000 */
        /* <DEDUP_REMOVED lines=9> */
[CC--:B------:R-:W-:Y:S01]  /*11d0*/  FFMA.RZ R5, R0.reuse, R12.reuse, R11 ;  /* 0x0000000c00057223 */ /* 0x0c0fe2000000c00b */
[C---:B------:R-:W-:Y:S01]  /*11e0*/  VIADD R7, R9.reuse, 0x20 ;  /* 0x0000002009077836 */ /* 0x040fe20000000000 */
[C---:B------:R-:W-:Y:S02]  /*11f0*/  ISETP.NE.AND P3, PT, R9.reuse, RZ, PT ;  /* 0x000000ff0900720c */ /* 0x040fe40003f65270 */
[----:B------:R-:W-:Y:S01]  /*1200*/  ISETP.NE.AND P1, PT, R9, RZ, PT ;  /* 0x000000ff0900720c */ /* 0x000fe20003f25270 */
[----:B------:R-:W-:Y:S01]  /*1210*/  IMAD.MOV R9, RZ, RZ, -R9 ;  /* 0x000000ffff097224 */ /* 0x000fe200078e0a09 */
[----:B------:R-:W-:Y:S01]  /*1220*/  LOP3.LUT R6, R5, 0x7fffff, RZ, 0xc0, !PT ;  /* 0x007fffff05067812 */ /* 0x000fe200078ec0ff */
[CCC-:B------:R-:W-:Y:S01]  /*1230*/  FFMA.RP R5, R0.reuse, R12.reuse, R11.reuse ;  /* 0x0000000c00057223 */ /* 0x1c0fe2000000800b */
[----:B------:R-:W-:Y:S02]  /*1240*/  FFMA.RM R0, R0, R12, R11 ;  /* 0x0000000c00007223 */ /* 0x000fe4000000400b */
[----:B------:R-:W-:-:S03]  /*1250*/  LOP3.LUT R6, R6, 0x800000, RZ, 0xfc, !PT ;  /* 0x0080000006067812 */ /* 0x000fc600078efcff */
[----:B------:R-:W-:Y:S02]  /*1260*/  FSETP.NEU.FTZ.AND P0, PT, R5, R0, PT ;  /* 0x000000000500720b */ /* 0x000fe40003f1d000 */
[----:B------:R-:W-:Y:S02]  /*1270*/  SHF.L.U32 R7, R6, R7, RZ ;  /* 0x0000000706077219 */ /* 0x000fe400000006ff */
[----:B------:R-:W-:Y:S02]  /*1280*/  SEL R5, R9, RZ, P3 ;  /* 0x000000ff09057207 */ /* 0x000fe40001800000 */
[----:B------:R-:W-:Y:S02]  /*1290*/  ISETP.NE.AND P1, PT, R7, RZ, P1 ;  /* 0x000000ff0700720c */ /* 0x000fe40000f25270 */
[----:B------:R-:W-:Y:S02]  /*12a0*/  SHF.R.U32.HI R5, RZ, R5, R6 ;  /* 0x00000005ff057219 */ /* 0x000fe40000011606 */
[----:B------:R-:W-:-:S02]  /*12b0*/  PLOP3.LUT P0, PT, P0, P1, PT, 0xf8, 0x8f ;  /* 0x00000000008f781c */ /* 0x000fc40000703f70 */
[----:B------:R-:W-:Y:S02]  /*12c0*/  SHF.R.U32.HI R7, RZ, 0x1, R5 ;  /* 0x00000001ff077819 */ /* 0x000fe40000011605 */
[----:B------:R-:W-:-:S04]  /*12d0*/  SEL R0, RZ, 0x1, !P0 ;  /* 0x00000001ff007807 */ /* 0x000fc80004000000 */
[----:B------:R-:W-:-:S04]  /*12e0*/  LOP3.LUT R0, R0, 0x1, R7, 0xf8, !PT ;  /* 0x0000000100007812 */ /* 0x000fc800078ef807 */
[----:B------:R-:W-:-:S04]  /*12f0*/  LOP3.LUT R0, R0, R5, RZ, 0xc0, !PT ;  /* 0x0000000500007212 */ /* 0x000fc800078ec0ff */
[----:B------:R-:W-:-:S04]  /*1300*/  IADD3 R7, PT, PT, R7, R0, RZ ;  /* 0x0000000007077210 */ /* 0x000fc80007ffe0ff */
[----:B------:R-:W-:Y:S01]  /*1310*/  LOP3.LUT R8, R7, R8, RZ, 0xfc, !PT ;  /* 0x0000000807087212 */ /* 0x000fe200078efcff */
[----:B------:R-:W-:Y:S06]  /*1320*/  BRA `(.L_x_305) ;  /* 0x0000000000107947 */ /* 0x000fec0003800000 */
.L_x_304:
[----:B------:R-:W-:-:S04]  /*1330*/  LOP3.LUT R8, R8, 0x80000000, RZ, 0xc0, !PT ;  /* 0x8000000008087812 */ /* 0x000fc800078ec0ff */
[----:B------:R-:W-:Y:S01]  /*1340*/  LOP3.LUT R8, R8, 0x7f800000, RZ, 0xfc, !PT ;  /* 0x7f80000008087812 */ /* 0x000fe200078efcff */
[----:B------:R-:W-:Y:S06]  /*1350*/  BRA `(.L_x_305) ;  /* 0x0000000000047947 */ /* 0x000fec0003800000 */
.L_x_303:
[----:B------:R-:W-:-:S07]  /*1360*/  IMAD R8, R5, 0x800000, R8 ;  /* 0x0080000005087824 */ /* 0x000fce00078e0208 */
.L_x_305:
[----:B------:R-:W-:Y:S05]  /*1370*/  BSYNC.RECONVERGENT B2 ;  /* 0x0000000000027941 */ /* 0x000fea0003800200 */
.L_x_302:
[----:B------:R-:W-:Y:S05]  /*1380*/  BRA `(.L_x_306) ;  /* 0x0000000000207947 */ /* 0x000fea0003800000 */
.L_x_301:
[----:B------:R-:W-:-:S04]  /*1390*/  LOP3.LUT R5, R6, 0x80000000, R5, 0x48, !PT ;  /* 0x8000000006057812 */ /* 0x000fc800078e4805 */
[----:B------:R-:W-:Y:S01]  /*13a0*/  LOP3.LUT R8, R5, 0x7f800000, RZ, 0xfc, !PT ;  /* 0x7f80000005087812 */ /* 0x000fe200078efcff */
[----:B------:R-:W-:Y:S06]  /*13b0*/  BRA `(.L_x_306) ;  /* 0x0000000000147947 */ /* 0x000fec0003800000 */
.L_x_300:
[----:B------:R-:W-:Y:S01]  /*13c0*/  LOP3.LUT R8, R6, 0x80000000, R5, 0x48, !PT ;  /* 0x8000000006087812 */ /* 0x000fe200078e4805 */
[----:B------:R-:W-:Y:S06]  /*13d0*/  BRA `(.L_x_306) ;  /* 0x00000000000c7947 */ /* 0x000fec0003800000 */
.L_x_299:
[----:B------:R-:W0:Y:S01]  /*13e0*/  MUFU.RSQ R8, -QNAN ;  /* 0xffc0000000087908 */ /* 0x000e220000001400 */
[----:B------:R-:W-:Y:S05]  /*13f0*/  BRA `(.L_x_306) ;  /* 0x0000000000047947 */ /* 0x000fea0003800000 */
.L_x_298:
[----:B------:R-:W-:-:S07]  /*1400*/  FADD.FTZ R8, R0, -0.60653066635131835938 ;  /* 0xbf1b459800087421 */ /* 0x000fce0000010000 */
.L_x_306:
[----:B------:R-:W-:Y:S05]  /*1410*/  BSYNC.RECONVERGENT B0 ;  /* 0x0000000000007941 */ /* 0x000fea0003800200 */
.L_x_295:
[----:B------:R-:W-:-:S04]  /*1420*/  IMAD.MOV.U32 R5, RZ, RZ, 0x0 ;  /* 0x00000000ff057424 */ /* 0x000fc800078e00ff */
[----:B0-----:R-:W-:Y:S05]  /*1430*/  RET.REL.NODEC R4 `(_Z33rwkv7_state_clampw_forward_kernelI13__nv_bfloat16Li8ELi16EEviiPfPT_S3_S3_S3_S3_S3_S3_S1_S1_) ;  /* 0xffffffe804f07950 */ /* 0x001fea0003c3ffff */
.L_x_307:
        /* <DEDUP_REMOVED lines=12> */
.L_x_579:


//--------------------- .text._Z33rwkv7_state_clampw_forward_kernelI13__nv_bfloat16Li4ELi16EEviiPfPT_S3_S3_S3_S3_S3_S3_S1_S1_ --------------------------
	.section	.text._Z33rwkv7_state_clampw_forward_kernelI13__nv_bfloat16Li4ELi16EEviiPfPT_S3_S3_S3_S3_S3_S3_S1_S1_,"ax",@progbits
	.align	128
        .global         _Z33rwkv7_state_clampw_forward_kernelI13__nv_bfloat16Li4ELi16EEviiPfPT_S3_S3_S3_S3_S3_S3_S1_S1_
        .type           _Z33rwkv7_state_clampw_forward_kernelI13__nv_bfloat16Li4ELi16EEviiPfPT_S3_S3_S3_S3_S3_S3_S1_S1_,@function
        .size           _Z33rwkv7_state_clampw_forward_kernelI13__nv_bfloat16Li4ELi16EEviiPfPT_S3_S3_S3_S3_S3_S3_S1_S1_,(.L_x_580 - _Z33rwkv7_state_clampw_forward_kernelI13__nv_bfloat16Li4ELi16EEviiPfPT_S3_S3_S3_S3_S3_S3_S1_S1_)
        .other          _Z33rwkv7_state_clampw_forward_kernelI13__nv_bfloat16Li4ELi16EEviiPfPT_S3_S3_S3_S3_S3_S3_S1_S1_,@"STO_CUDA_ENTRY STV_DEFAULT"
_Z33rwkv7_state_clampw_forward_kernelI13__nv_bfloat16Li4ELi16EEviiPfPT_S3_S3_S3_S3_S3_S3_S1_S1_:
.text._Z33rwkv7_state_clampw_forward_kernelI13__nv_bfloat16Li4ELi16EEviiPfPT_S3_S3_S3_S3_S3_S3_S1_S1_:
        /* <DEDUP_REMOVED lines=13> */
[----:B-1----:R-:W-:-:S05]  /*00d0*/  SHF.L.U32 R42, R2, 0x2, RZ ;  /* 0x00000002022a7819 */ /* 0x002fca00000006ff */
        /* <DEDUP_REMOVED lines=9> */
[----:B--2---:R-:W5:Y:S04]  /*0170*/  LDG.E.CONSTANT R44, desc[UR12][R4.64+0xc] ;  /* 0x00000c0c042c7981 */ /* 0x004f68000c1e9900 */
[----:B------:R-:W5:Y:S02]  /*0180*/  LDG.E.CONSTANT R43, desc[UR12][R4.64+0x8] ;  /* 0x0000080c042b7981 */ /* 0x000f64000c1e9900 */
[----:B------:R-:W2:Y:S02]  /*0190*/  LDC.64 R30, c[0x0][0x3c0] ;  /* 0x0000f000ff1e7b82 */ /* 0x000ea40000000a00 */
[----:B------:R-:W5:Y:S04]  /*01a0*/  LDG.E.CONSTANT R46, desc[UR12][R4.64+0x4] ;  /* 0x0000040c042e7981 */ /* 0x000f68000c1e9900 */
[----:B------:R3:W5:Y:S02]  /*01b0*/  LDG.E.CONSTANT R3, desc[UR12][R4.64] ;  /* 0x0000000c04037981 */ /* 0x000764000c1e9900 */
[----:B------:R-:W0:Y:S01]  /*01c0*/  LDC.64 R32, c[0x0][0x390] ;  /* 0x0000e400ff207b82 */ /* 0x000e220000000a00 */
[----:B------:R-:W-:Y:S01]  /*01d0*/  IMAD R0, R0, R47, UR9 ;  /* 0x0000000900007e24 */ /* 0x000fe2000f8e022f */
[----:B------:R-:W-:Y:S01]  /*01e0*/  UMOV UR4, 0x400 ;  /* 0x0000040000047882 */ /* 0x000fe20000000000 */
[----:B------:R-:W-:Y:S01]  /*01f0*/  IMAD.MOV.U32 R49, RZ, RZ, RZ ;  /* 0x000000ffff317224 */ /* 0x000fe200078e00ff */
[----:B---3--:R-:W-:Y:S01]  /*0200*/  ULEA UR10, UR8, UR4, 0x18 ;  /* 0x00000004080a7291 */ /* 0x008fe2000f8ec0ff */
[----:B------:R-:W-:Y:S01]  /*0210*/  IMAD.SHL.U32 R51, R0, 0x4, RZ ;  /* 0x0000000400337824 */ /* 0x000fe200078e00ff */
[----:B------:R-:W-:-:S02]  /*0220*/  UIADD3 UR5, UPT, UPT, UR4, 0x10, URZ ;  /* 0x0000001004057890 */ /* 0x000fc4000fffe0ff */
[----:B------:R-:W3:Y:S01]  /*0230*/  LDC.64 R34, c[0x0][0x398] ;  /* 0x0000e600ff227b82 */ /* 0x000ee20000000a00 */
[----:B------:R-:W-:Y:S01]  /*0240*/  SHF.R.S32.HI R4, RZ, 0x1f, R47 ;  /* 0x0000001fff047819 */ /* 0x000fe2000001142f */
[----:B------:R-:W-:Y:S01]  /*0250*/  UIADD3 UR6, UPT, UPT, UR4, 0x20, URZ ;  /* 0x0000002004067890 */ /* 0x000fe2000fffe0ff */
[----:B------:R-:W-:Y:S01]  /*0260*/  LOP3.LUT R51, R2, R51, RZ, 0xfc, !PT ;  /* 0x0000003302337212 */ /* 0x000fe200078efcff */
[----:B------:R-:W-:Y:S01]  /*0270*/  UIADD3 UR7, UPT, UPT, UR4, 0x30, URZ ;  /* 0x0000003004077890 */ /* 0x000fe2000fffe0ff */
[----:B------:R-:W-:Y:S01]  /*0280*/  LEA.HI R4, R4, R47, RZ, 0x4 ;  /* 0x0000002f04047211 */ /* 0x000fe200078f20ff */
[----:B------:R-:W-:Y:S01]  /*0290*/  UIADD3 UR4, UPT, UPT, UR4, 0x40, URZ ;  /* 0x0000004004047890 */ /* 0x000fe2000fffe0ff */
[----:B------:R-:W-:Y:S01]  /*02a0*/  IADD3 R47, PT, PT, -R47, RZ, RZ ;  /* 0x000000ff2f2f7210 */ /* 0x000fe20007ffe1ff */
[----:B------:R-:W0:Y:S01]  /*02b0*/  LDC.64 R36, c[0x0][0x3b0] ;  /* 0x0000ec00ff247b82 */ /* 0x000e220000000a00 */
[----:B------:R-:W-:Y:S01]  /*02c0*/  LOP3.LUT R41, R4, 0xfffffff0, RZ, 0xc0, !PT ;  /* 0xfffffff004297812 */ /* 0x000fe200078ec0ff */
[----:B------:R-:W-:-:S02]  /*02d0*/  ULEA UR5, UR8, UR5, 0x18 ;  /* 0x0000000508057291 */ /* 0x000fc4000f8ec0ff */
[----:B------:R-:W-:Y:S02]  /*02e0*/  ULEA UR6, UR8, UR6, 0x18 ;  /* 0x0000000608067291 */ /* 0x000fe4000f8ec0ff */
[----:B------:R-:W-:Y:S01]  /*02f0*/  IMAD.WIDE R40, R40, R41, RZ ;  /* 0x0000002928287225 */ /* 0x000fe200078e02ff */
[----:B------:R-:W-:Y:S01]  /*0300*/  ULEA UR7, UR8, UR7, 0x18 ;  /* 0x0000000708077291 */ /* 0x000fe2000f8ec0ff */
[----:B------:R-:W0:Y:S01]  /*0310*/  LDC.64 R38, c[0x0][0x3b8] ;  /* 0x0000ee00ff267b82 */ /* 0x000e220000000a00 */
[----:B-1--4-:R-:W-:-:S12]  /*0320*/  ULEA UR4, UR8, UR4, 0x18 ;  /* 0x0000000408047291 */ /* 0x012fd8000f8ec0ff */
.L_x_311:
[C---:B---3--:R-:W-:Y:S01]  /*0330*/  IMAD.WIDE R6, R51.reuse, 0x2, R34 ;  /* 0x0000000233067825 */ /* 0x048fe200078e0222 */
[----:B------:R-:W-:Y:S06]  /*0340*/  BAR.SYNC.DEFER_BLOCKING 0x0 ;  /* 0x0000000000007b1d */ /* 0x000fec0000010000 */
[----:B------:R-:W3:Y:S01]  /*0350*/  LDG.E.U16.CONSTANT R6, desc[UR12][R6.64] ;  /* 0x0000000c06067981 */ /* 0x000ee2000c1e9500 */
[----:B0-----:R-:W-:-:S06]  /*0360*/  IMAD.WIDE R4, R51, 0x2, R32 ;  /* 0x0000000233047825 */ /* 0x001fcc00078e0220 */
[----:B------:R-:W4:Y:S01]  /*0370*/  LDG.E.U16.CONSTANT R4, desc[UR12][R4.64] ;  /* 0x0000000c04047981 */ /* 0x000f22000c1e9500 */
[----:B------:R-:W-:Y:S01]  /*0380*/  UMOV UR8, 0x3f1b4598 ;  /* 0x3f1b459800087882 */ /* 0x000fe20000000000 */
[----:B------:R-:W-:Y:S01]  /*0390*/  VIADD R47, R47, 0x1 ;  /* 0x000000012f2f7836 */ /* 0x000fe20000000000 */
[----:B------:R-:W-:Y:S01]  /*03a0*/  MOV R9, UR8 ;  /* 0x0000000800097c02 */ /* 0x000fe20008000f00 */
[----:B------:R-:W-:Y:S03]  /*03b0*/  BSSY.RECONVERGENT B1, `(.L_x_308) ;  /* 0x0000015000017945 */ /* 0x000fe60003800200 */
[----:B------:R-:W-:Y:S02]  /*03c0*/  ISETP.NE.AND P2, PT, R47, RZ, PT ;  /* 0x000000ff2f00720c */ /* 0x000fe40003f45270 */
[----:B---3--:R-:W-:-:S05]  /*03d0*/  SHF.L.U32 R0, R6, 0x10, RZ ;  /* 0x0000001006007819 */ /* 0x008fca00000006ff */
[----:B------:R-:W-:Y:S01]  /*03e0*/  FMUL R8, R0, -1.4426950216293334961 ;  /* 0xbfb8aa3b00087820 */ /* 0x000fe20000400000 */
[----:B----4-:R-:W-:-:S04]  /*03f0*/  IMAD.U32 R7, R4, 0x10000, RZ ;  /* 0x0001000004077824 */ /* 0x010fc800078e00ff */
[----:B------:R-:W-:Y:S01]  /*0400*/  FSETP.GEU.AND P0, PT, R8, -126, PT ;  /* 0xc2fc00000800780b */ /* 0x000fe20003f0e000 */
[----:B------:R0:W-:-:S12]  /*0410*/  STS [R42+UR10], R7 ;  /* 0x000000072a007988 */ /* 0x0001d8000800080a */
[----:B------:R-:W-:-:S04]  /*0420*/  @!P0 FMUL R8, R8, 0.5 ;  /* 0x3f00000008088820 */ /* 0x000fc80000400000 */
[----:B------:R-:W1:Y:S02]  /*0430*/  MUFU.EX2 R0, R8 ;  /* 0x0000000800007308 */ /* 0x000e640000000800 */
[----:B-1----:R-:W-:-:S04]  /*0440*/  @!P0 FMUL R0, R0, R0 ;  /* 0x0000000000008220 */ /* 0x002fc80000400000 */
[----:B------:R-:W-:-:S04]  /*0450*/  FADD R6, R0, 1 ;  /* 0x3f80000000067421 */ /* 0x000fc80000000000 */
[----:B------:R-:W1:Y:S08]  /*0460*/  MUFU.RCP R0, R6 ;  /* 0x0000000600007308 */ /* 0x000e700000001000 */
[----:B------:R-:W3:Y:S01]  /*0470*/  FCHK P0, -R9, R6 ;  /* 0x0000000609007302 */ /* 0x000ee20000000100 */
[----:B-1----:R-:W-:-:S04]  /*0480*/  FFMA R5, -R6, R0, 1 ;  /* 0x3f80000006057423 */ /* 0x002fc80000000100 */
[----:B------:R-:W-:-:S04]  /*0490*/  FFMA R0, R0, R5, R0 ;  /* 0x0000000500007223 */ /* 0x000fc80000000000 */
[----:B------:R-:W-:-:S04]  /*04a0*/  FFMA R5, R0, -0.60653066635131835938, RZ ;  /* 0xbf1b459800057823 */ /* 0x000fc800000000ff */
[----:B------:R-:W-:-:S04]  /*04b0*/  FFMA R4, -R6, R5, -0.60653066635131835938 ;  /* 0xbf1b459806047423 */ /* 0x000fc80000000105 */
[----:B------:R-:W-:Y:S01]  /*04c0*/  FFMA R12, R0, R4, R5 ;  /* 0x00000004000c7223 */ /* 0x000fe20000000005 */
[----:B0--3--:R-:W-:Y:S06]  /*04d0*/  @!P0 BRA `(.L_x_309) ;  /* 0x0000000000088947 */ /* 0x009fec0003800000 */
[----:B------:R-:W-:-:S07]  /*04e0*/  MOV R4, 0x500 ;  /* 0x0000050000047802 */ /* 0x000fce0000000f00 */
[----:B--2--5:R-:W-:Y:S05]  /*04f0*/  CALL.REL.NOINC `($__internal_22_$__cuda_sm3x_div_rn_noftz_f32_slowpath) ;  /* 0x0000000400207944 */ /* 0x024fea0003c00000 */
.L_x_309:
[----:B------:R-:W-:Y:S05]  /*0500*/  BSYNC.RECONVERGENT B1 ;  /* 0x0000000000017941 */ /* 0x000fea0003800200 */
.L_x_308:
[----:B------:R-:W-:-:S04]  /*0510*/  IMAD.WIDE R4, R51, 0x2, R24 ;  /* 0x0000000233047825 */ /* 0x000fc800078e0218 */
[C---:B------:R-:W-:Y:S02]  /*0520*/  IMAD.WIDE R6, R51.reuse, 0x2, R36 ;  /* 0x0000000233067825 */ /* 0x040fe400078e0224 */
[----:B------:R-:W3:Y:S02]  /*0530*/  LDG.E.U16.CONSTANT R4, desc[UR12][R4.64] ;  /* 0x0000000c04047981 */ /* 0x000ee4000c1e9500 */
[C---:B------:R-:W-:Y:S02]  /*0540*/  IMAD.WIDE R8, R51.reuse, 0x2, R38 ;  /* 0x0000000233087825 */ /* 0x040fe400078e0226 */
[----:B------:R-:W4:Y:S04]  /*0550*/  LDG.E.U16.CONSTANT R6, desc[UR12][R6.64] ;  /* 0x0000000c06067981 */ /* 0x000f28000c1e9500 */
[----:B------:R-:W2:Y:S01]  /*0560*/  LDG.E.U16.CONSTANT R8, desc[UR12][R8.64] ;  /* 0x0000000c08087981 */ /* 0x000ea2000c1e9500 */
[----:B------:R-:W-:-:S05]  /*0570*/  IMAD.WIDE R10, R51, 0x2, R28 ;  /* 0x00000002330a7825 */ /* 0x000fca00078e021c */
[----:B------:R0:W2:Y:S01]  /*0580*/  LDG.E.U16.CONSTANT R0, desc[UR12][R10.64] ;  /* 0x0000000c0a007981 */ /* 0x0000a2000c1e9500 */
        /* <DEDUP_REMOVED lines=9> */
[----:B---3--:R-:W-:Y:S01]  /*0620*/  SHF.L.U32 R48, R4, 0x10, RZ ;  /* 0x0000001004307819 */ /* 0x008fe200000006ff */
[----:B----4-:R-:W-:-:S04]  /*0630*/  IMAD.U32 R50, R6, 0x10000, RZ ;  /* 0x0001000006327824 */ /* 0x010fc800078e00ff */
[----:B------:R-:W-:Y:S01]  /*0640*/  STS [R42+UR6], R48 ;  /* 0x000000302a007988 */ /* 0x000fe20008000806 */
[----:B--2---:R-:W-:-:S03]  /*0650*/  SHF.L.U32 R52, R8, 0x10, RZ ;  /* 0x0000001008347819 */ /* 0x004fc600000006ff */
[----:B------:R-:W-:Y:S04]  /*0660*/  STS [R42+UR7], R50 ;  /* 0x000000322a007988 */ /* 0x000fe80008000807 */
[----:B------:R-:W-:Y:S01]  /*0670*/  STS [R42+UR4], R52 ;  /* 0x000000342a007988 */ /* 0x000fe20008000804 */
[----:B------:R-:W-:Y:S06]  /*0680*/  BAR.SYNC.DEFER_BLOCKING 0x0 ;  /* 0x0000000000007b1d */ /* 0x000fec0000010000 */
[----:B------:R-:W0:Y:S04]  /*0690*/  LDS.128 R4, [UR8+0x30] ;  /* 0x00003008ff047984 */ /* 0x000e280008000c00 */
[----:B------:R-:W1:Y:S04]  /*06a0*/  LDS.128 R8, [UR8+0x20] ;  /* 0x00002008ff087984 */ /* 0x000e680008000c00 */
[----:B------:R-:W2:Y:S04]  /*06b0*/  LDS.128 R12, [UR8+0x40] ;  /* 0x00004008ff0c7984 */ /* 0x000ea80008000c00 */
[----:B------:R-:W3:Y:S04]  /*06c0*/  LDS.128 R16, [UR8+0x10] ;  /* 0x00001008ff107984 */ /* 0x000ee80008000c00 */
[----:B------:R-:W4:Y:S01]  /*06d0*/  LDS.128 R20, [UR8] ;  /* 0x00000008ff147984 */ /* 0x000f220008000c00 */
[----:B------:R-:W-:-:S02]  /*06e0*/  IMAD.U32 R0, R0, 0x10000, RZ ;  /* 0x0001000000007824 */ /* 0x000fc400078e00ff */
[----:B0----5:R-:W-:-:S04]  /*06f0*/  FFMA R4, R4, R3, RZ ;  /* 0x0000000304047223 */ /* 0x021fc800000000ff */
[----:B------:R-:W-:-:S04]  /*0700*/  FFMA R4, R46, R5, R4 ;  /* 0x000000052e047223 */ /* 0x000fc80000000004 */
[----:B------:R-:W-:Y:S01]  /*0710*/  FFMA R5, R43, R6, R4 ;  /* 0x000000062b057223 */ /* 0x000fe20000000004 */
[----:B-1----:R-:W-:-:S03]  /*0720*/  FMUL R8, R0, R8 ;  /* 0x0000000800087220 */ /* 0x002fc60000400000 */
[----:B------:R-:W-:Y:S01]  /*0730*/  FFMA R7, R44, R7, R5 ;  /* 0x000000072c077223 */ /* 0x000fe20000000005 */
[----:B------:R-:W-:-:S03]  /*0740*/  FMUL R4, R0, R9 ;  /* 0x0000000900047220 */ /* 0x000fc60000400000 */
[C---:B--2---:R-:W-:Y:S01]  /*0750*/  FFMA R5, R7.reuse, R12, R8 ;  /* 0x0000000c07057223 */ /* 0x044fe20000000008 */
[----:B------:R-:W-:Y:S01]  /*0760*/  FMUL R9, R0, R10 ;  /* 0x0000000a00097220 */ /* 0x000fe20000400000 */
[C---:B------:R-:W-:Y:S02]  /*0770*/  FFMA R13, R7.reuse, R13, R4 ;  /* 0x0000000d070d7223 */ /* 0x040fe40000000004 */
[----:B---3--:R-:W-:Y:S01]  /*0780*/  FFMA R3, R16, R3, R5 ;  /* 0x0000000310037223 */ /* 0x008fe20000000005 */
[----:B------:R-:W-:Y:S01]  /*0790*/  FMUL R0, R0, R11 ;  /* 0x0000000b00007220 */ /* 0x000fe20000400000 */
[----:B------:R-:W-:Y:S01]  /*07a0*/  FFMA R14, R7, R14, R9 ;  /* 0x0000000e070e7223 */ /* 0x000fe20000000009 */
[----:B------:R-:W-:Y:S01]  /*07b0*/  FFMA R46, R46, R17, R13 ;  /* 0x000000112e2e7223 */ /* 0x000fe2000000000d */
[----:B----4-:R-:W-:Y:S01]  /*07c0*/  FFMA R5, R3, R20, RZ ;  /* 0x0000001403057223 */ /* 0x010fe200000000ff */
        /* <DEDUP_REMOVED lines=14> */
[----:B------:R-:W-:-:S04]  /*08b0*/  LOP3.LUT R5, R2, 0x7ffffff0, R49, 0xf8, !PT ;  /* 0x7ffffff002057812 */ /* 0x000fc800078ef831 */
[----:B------:R-:W-:-:S04]  /*08c0*/  IADD3 R5, P0, PT, R40, R5, RZ ;  /* 0x0000000528057210 */ /* 0x000fc80007f1e0ff */
[----:B------:R-:W-:Y:S02]  /*08d0*/  IADD3.X R0, PT, PT, RZ, R41, RZ, P0, !PT ;  /* 0x00000029ff007210 */ /* 0x000fe400007fe4ff */
[----:B------:R-:W-:-:S04]  /*08e0*/  LEA R4, P0, R5, UR14, 0x2 ;  /* 0x0000000e05047c11 */ /* 0x000fc8000f8010ff */
[----:B------:R-:W-:-:S05]  /*08f0*/  LEA.HI.X R5, R5, UR15, R0, 0x2, P0 ;  /* 0x0000000f05057c11 */ /* 0x000fca00080f1400 */
[----:B------:R0:W-:Y:S04]  /*0900*/  STG.E desc[UR12][R4.64], R3 ;  /* 0x0000000304007986 */ /* 0x0001e8000c10190c */
[----:B------:R0:W-:Y:S04]  /*0910*/  STG.E desc[UR12][R4.64+0x10], R46 ;  /* 0x0000102e04007986 */ /* 0x0001e8000c10190c */
[----:B------:R0:W-:Y:S04]  /*0920*/  STG.E desc[UR12][R4.64+0x20], R43 ;  /* 0x0000202b04007986 */ /* 0x0001e8000c10190c */
[----:B------:R0:W-:Y:S02]  /*0930*/  STG.E desc[UR12][R4.64+0x30], R44 ;  /* 0x0000302c04007986 */ /* 0x0001e4000c10190c */
.L_x_310:
[----:B------:R-:W-:Y:S01]  /*0940*/  VIADD R49, R49, 0x1 ;  /* 0x0000000131317836 */ /* 0x000fe20000000000 */
[----:B------:R-:W-:Y:S01]  /*0950*/  LEA R51, R45, R51, 0x2 ;  /* 0x000000332d337211 */ /* 0x000fe200078e10ff */
[----:B------:R-:W-:Y:S06]  /*0960*/  @P2 BRA `(.L_x_311) ;  /* 0xfffffff800702947 */ /* 0x000fec000383ffff */
[----:B------:R-:W-:Y:S05]  /*0970*/  EXIT ;  /* 0x000000000000794d */ /* 0x000fea0003800000 */
        .weak           $__internal_22_$__cuda_sm3x_div_rn_noftz_f32_slowpath
        .type           $__internal_22_$__cuda_sm3x_div_rn_noftz_f32_slowpath,@function
        .size           $__internal_22_$__cuda_sm3x_div_rn_noftz_f32_slowpath,(.L_x_580 - $__internal_22_$__cuda_sm3x_div_rn_noftz_f32_slowpath)
$__internal_22_$__cuda_sm3x_div_rn_noftz_f32_slowpath:
[----:B------:R-:W-:Y:S01]  /*0980*/  SHF.R.U32.HI R0, RZ, 0x17, R6 ;  /* 0x00000017ff007819 */ /* 0x000fe20000011606 */
[----:B------:R-:W-:Y:S04]  /*0990*/  BSSY.RECONVERGENT B0, `(.L_x_312) ;  /* 0x000005c000007945 */ /* 0x000fe80003800200 */
[----:B------:R-:W-:Y:S01]  /*09a0*/  BSSY.RELIABLE B2, `(.L_x_313) ;  /* 0x000001a000027945 */ /* 0x000fe20003800100 */
[----:B------:R-:W-:-:S05]  /*09b0*/  LOP3.LUT R10, R0, 0xff, RZ, 0xc0, !PT ;  /* 0x000000ff000a7812 */ /* 0x000fca00078ec0ff */
[----:B------:R-:W-:-:S05]  /*09c0*/  VIADD R8, R10, 0xffffffff ;  /* 0xffffffff0a087836 */ /* 0x000fca0000000000 */
[----:B------:R-:W-:-:S13]  /*09d0*/  ISETP.GT.U32.AND P0, PT, R8, 0xfd, PT ;  /* 0x000000fd0800780c */ /* 0x000fda0003f04070 */
[----:B------:R-:W-:Y:S01]  /*09e0*/  @!P0 MOV R7, RZ ;  /* 0x000000ff00078202 */ /* 0x000fe20000000f00 */
[----:B------:R-:W-:Y:S06]  /*09f0*/  @!P0 BRA `(.L_x_314) ;  /* 0x0000000000508947 */ /* 0x000fec0003800000 */
[----:B------:R-:W-:Y:S01]  /*0a00*/  FSETP.GTU.FTZ.AND P0, PT, |R6|, +INF , PT ;  /* 0x7f8000000600780b */ /* 0x000fe20003f1c200 */
[----:B------:R-:W-:-:S12]  /*0a10*/  IMAD.MOV.U32 R0, RZ, RZ, R6 ;  /* 0x000000ffff007224 */ /* 0x000fd800078e0006 */
        /* <DEDUP_REMOVED lines=17> */
[----:B------:R-:W-:-:S07]  /*0b30*/  @!P0 IADD3 R7, PT, PT, R7, 0x40, RZ ;  /* 0x0000004007078810 */ /* 0x000fce0007ffe0ff */
.L_x_314:
[----:B------:R-:W-:Y:S05]  /*0b40*/  BSYNC.RELIABLE B2 ;  /* 0x0000000000027941 */ /* 0x000fea0003800100 */
.L_x_313:
        /* <DEDUP_REMOVED lines=31> */
[----:B------:R-:W-:Y:S02]  /*0d40*/  ISETP.NE.AND P1, PT, R10, RZ, PT ;  /* 0x000000ff0a00720c */ /* 0x000fe40003f25270 */
[----:B------:R-:W-:Y:S01]  /*0d50*/  LOP3.LUT R8, R6, 0x7fffff, RZ, 0xc0, !PT ;  /* 0x007fffff06087812 */ /* 0x000fe200078ec0ff */
[----:B------:R-:W-:Y:S01]  /*0d60*/  FFMA.RP R6, R0, R12, R9 ;  /* 0x0000000c00067223 */ /* 0x000fe20000008009 */
[----:B------:R-:W-:Y:S01]  /*0d70*/  IADD3 R9, PT, PT, R10, 0x20, RZ ;  /* 0x000000200a097810 */ /* 0x000fe20007ffe0ff */
[----:B------:R-:W-:Y:S01]  /*0d80*/  IMAD.MOV R0, RZ, RZ, -R10 ;  /* 0x000000ffff007224 */ /* 0x000fe200078e0a0a */
[----:B------:R-:W-:-:S02]  /*0d90*/  LOP3.LUT R8, R8, 0x800000, RZ, 0xfc, !PT ;  /* 0x0080000008087812 */ /* 0x000fc400078efcff */
        /* <DEDUP_REMOVED lines=13> */
.L_x_321:
[----:B------:R-:W-:-:S04]  /*0e70*/  LOP3.LUT R5, R5, 0x80000000, RZ, 0xc0, !PT ;  /* 0x8000000005057812 */ /* 0x000fc800078ec0ff */
[----:B------:R-:W-:Y:S01]  /*0e80*/  LOP3.LUT R5, R5, 0x7f800000, RZ, 0xfc, !PT ;  /* 0x7f80000005057812 */ /* 0x000fe200078efcff */
[----:B------:R-:W-:Y:S06]  /*0e90*/  BRA `(.L_x_322) ;  /* 0x0000000000047947 */ /* 0x000fec0003800000 */
.L_x_320:
[----:B------:R-:W-:-:S07]  /*0ea0*/  IMAD R5, R7, 0x800000, R5 ;  /* 0x0080000007057824 */ /* 0x000fce00078e0205 */
.L_x_322:
[----:B------:R-:W-:Y:S05]  /*0eb0*/  BSYNC.RECONVERGENT B2 ;  /* 0x0000000000027941 */ /* 0x000fea0003800200 */
.L_x_319:
[----:B------:R-:W-:Y:S05]  /*0ec0*/  BRA `(.L_x_323) ;  /* 0x0000000000207947 */ /* 0x000fea0003800000 */
.L_x_318:
[----:B------:R-:W-:-:S04]  /*0ed0*/  LOP3.LUT R5, R6, 0x80000000, R5, 0x48, !PT ;  /* 0x8000000006057812 */ /* 0x000fc800078e4805 */
[----:B------:R-:W-:Y:S01]  /*0ee0*/  LOP3.LUT R5, R5, 0x7f800000, RZ, 0xfc, !PT ;  /* 0x7f80000005057812 */ /* 0x000fe200078efcff */
[----:B------:R-:W-:Y:S06]  /*0ef0*/  BRA `(.L_x_323) ;  /* 0x0000000000147947 */ /* 0x000fec0003800000 */
.L_x_317:
[----:B------:R-:W-:Y:S01]  /*0f00*/  LOP3.LUT R5, R6, 0x80000000, R5, 0x48, !PT ;  /* 0x8000000006057812 */ /* 0x000fe200078e4805 */
[----:B------:R-:W-:Y:S06]  /*0f10*/  BRA `(.L_x_323) ;  /* 0x00000000000c7947 */ /* 0x000fec0003800000 */
.L_x_316:
[----:B------:R-:W0:Y:S01]  /*0f20*/  MUFU.RSQ R5, -QNAN ;  /* 0xffc0000000057908 */ /* 0x000e220000001400 */
[----:B------:R-:W-:Y:S05]  /*0f30*/  BRA `(.L_x_323) ;  /* 0x0000000000047947 */ /* 0x000fea0003800000 */
.L_x_315:
[----:B------:R-:W-:-:S07]  /*0f40*/  FADD.FTZ R5, R0, -0.60653066635131835938 ;  /* 0xbf1b459800057421 */ /* 0x000fce0000010000 */
.L_x_323:
[----:B------:R-:W-:Y:S05]  /*0f50*/  BSYNC.RECONVERGENT B0 ;  /* 0x0000000000007941 */ /* 0x000fea0003800200 */
.L_x_312:
[----:B0-----:R-:W-:Y:S01]  /*0f60*/  MOV R12, R5 ;  /* 0x00000005000c7202 */ /* 0x001fe20000000f00 */
[----:B------:R-:W-:-:S04]  /*0f70*/  IMAD.MOV.U32 R5, RZ, RZ, 0x0 ;  /* 0x00000000ff057424 */ /* 0x000fc800078e00ff */
[----:B------:R-:W-:Y:S05]  /*0f80*/  RET.REL.NODEC R4 `(_Z33rwkv7_state_clampw_forward_kernelI13__nv_bfloat16Li4ELi16EEviiPfPT_S3_S3_S3_S3_S3_S3_S1_S1_) ;  /* 0xfffffff0041c7950 */ /* 0x000fea0003c3ffff */
.L_x_324:
        /* <DEDUP_REMOVED lines=15> */
.L_x_580:


//--------------------- .text._Z33rwkv7_state_clampw_forward_kernelI13__nv_bfloat16Li2ELi16EEviiPfPT_S3_S3_S3_S3_S3_S3_S1_S1_ --------------------------
	.section	.text._Z33rwkv7_state_clampw_forward_kernelI13__nv_bfloat16Li2ELi16EEviiPfPT_S3_S3_S3_S3_S3_S3_S1_S1_,"ax",@progbits
	.align	128
        .global         _Z33rwkv7_state_clampw_forward_kernelI13__nv_bfloat16Li2ELi16EEviiPfPT_S3_S3_S3_S3_S3_S3_S1_S1_
        .type           _Z33rwkv7_state_clampw_forward_kernelI13__nv_bfloat16Li2ELi16EEviiPfPT_S3_S3_S3_S3_S3_S3_S1_S1_,@function
        .size           _Z33rwkv7_state_clampw_forward_kernelI13__nv_bfloat16Li2ELi16EEviiPfPT_S3_S3_S3_S3_S3_S3_S1_S1_,(.L_x_581 - _Z33rwkv7_state_clampw_forward_kernelI13__nv_bfloat16Li2ELi16EEviiPfPT_S3_S3_S3_S3_S3_S3_S1_S1_)
        .other          _Z33rwkv7_state_clampw_forward_kernelI13__nv_bfloat16Li2ELi16EEviiPfPT_S3_S3_S3_S3_S3_S3_S1_S1_,@"STO_CUDA_ENTRY STV_DEFAULT"
_Z33rwkv7_state_clampw_forward_kernelI13__nv_bfloat16Li2ELi16EEviiPfPT_S3_S3_S3_S3_S3_S3_S1_S1_:
.text._Z33rwkv7_state_clampw_forward_kernelI13__nv_bfloat16Li2ELi16EEviiPfPT_S3_S3_S3_S3_S3_S3_S1_S1_:
[----:B------:R-:W-:Y:S08]  /*0000*/  LDC R1, c[0x0][0x37c] ;  /* 0x0000df00ff017b82 */ /* 0x000ff00000000800 */
[----:B------:R-:W0:Y:S01]  /*0010*/  LDC.64 R12, c[0x0][0x380] ;  /* 0x0000e000ff0c7b82 */ /* 0x000e220000000a00 */
[----:B------:R-:W1:Y:S01]  /*0020*/  S2R R11, SR_CTAID.X ;  /* 0x00000000000b7919 */ /* 0x000e620000002500 */
[----:B------:R-:W2:Y:S06]  /*0030*/  S2R R10, SR_TID.X ;  /* 0x00000000000a7919 */ /* 0x000eac0000002100 */
[----:B------:R-:W3:Y:S08]  /*0040*/  S2UR UR12, SR_CTAID.Y ;  /* 0x00000000000c79c3 */ /* 0x000ef00000002600 */
[----:B------:R-:W4:Y:S01]  /*0050*/  LDC.64 R6, c[0x0][0x388] ;  /* 0x0000e200ff067b82 */ /* 0x000f220000000a00 */
[----:B0-----:R-:W-:Y:S01]  /*0060*/  ISETP.GE.AND P0, PT, R12, 0x1, PT ;  /* 0x000000010c00780c */ /* 0x001fe20003f06270 */
[----:B---3--:R-:W-:-:S05]  /*0070*/  IMAD R14, R13, UR12, RZ ;  /* 0x0000000c0d0e7c24 */ /* 0x008fca000f8e02ff */
[----:B-1----:R-:W-:Y:S01]  /*0080*/  IADD3 R44, PT, PT, R14, R11, RZ ;  /* 0x0000000b0e2c7210 */ /* 0x002fe20007ffe0ff */
[----:B--2---:R-:W-:-:S04]  /*0090*/  IMAD.SHL.U32 R5, R10, 0x2, RZ ;  /* 0x000000020a057824 */ /* 0x004fc800078e00ff */
[----:B------:R-:W-:Y:S02]  /*00a0*/  IMAD.WIDE R2, R44, 0x4, RZ ;  /* 0x000000042c027825 */ /* 0x000fe400078e02ff */
[----:B------:R-:W-:Y:S05]  /*00b0*/  @!P0 EXIT ;  /* 0x000000000000894d */ /* 0x000fea0003800000 */
[----:B------:R-:W0:Y:S01]  /*00c0*/  S2UR UR8, SR_CgaCtaId ;  /* 0x00000000000879c3 */ /* 0x000e220000008800 */
[----:B------:R-:W-:Y:S01]  /*00d0*/  LOP3.LUT R5, R2, R5, RZ, 0xfc, !PT ;  /* 0x0000000502057212 */ /* 0x000fe200078efcff */
[----:B------:R-:W1:Y:S03]  /*00e0*/  LDCU.64 UR10, c[0x0][0x358] ;  /* 0x00006b00ff0a77ac */ /* 0x000e660008000a00 */
[----:B----4-:R-:W-:Y:S01]  /*00f0*/  LEA R2, P0, R5, R6, 0x2 ;  /* 0x0000000605027211 */ /* 0x010fe200078010ff */
[----:B------:R-:W-:-:S03]  /*0100*/  UMOV UR4, 0x400 ;  /* 0x0000040000047882 */ /* 0x000fc60000000000 */
[----:B------:R-:W-:Y:S01]  /*0110*/  LEA.HI.X R3, R5, R7, R3, 0x2, P0 ;  /* 0x0000000705037211 */ /* 0x000fe200000f1403 */
[----:B------:R-:W-:Y:S01]  /*0120*/  UIADD3 UR5, UPT, UPT, UR4, 0x8, URZ ;  /* 0x0000000804057890 */ /* 0x000fe2000fffe0ff */
[C---:B------:R-:W-:Y:S01]  /*0130*/  ISETP.NE.AND P0, PT, R12.reuse, 0x1, PT ;  /* 0x000000010c00780c */ /* 0x040fe20003f05270 */
[----:B------:R-:W-:Y:S02]  /*0140*/  UIADD3 UR6, UPT, UPT, UR4, 0x10, URZ ;  /* 0x0000001004067890 */ /* 0x000fe4000fffe0ff */
[----:B------:R-:W-:Y:S02]  /*0150*/  UIADD3 UR7, UPT, UPT, UR4, 0x18, URZ ;  /* 0x0000001804077890 */ /* 0x000fe4000fffe0ff */
[----:B0-----:R-:W-:Y:S01]  /*0160*/  ULEA UR9, UR8, UR4, 0x18 ;  /* 0x0000000408097291 */ /* 0x001fe2000f8ec0ff */
[----:B-1----:R-:W5:Y:S01]  /*0170*/  LDG.E.CONSTANT R47, desc[UR10][R2.64] ;  /* 0x0000000a022f7981 */ /* 0x002f62000c1e9900 */
[----:B------:R-:W-:Y:S02]  /*0180*/  UIADD3 UR4, UPT, UPT, UR4, 0x20, URZ ;  /* 0x0000002004047890 */ /* 0x000fe4000fffe0ff */
[----:B------:R-:W-:Y:S01]  /*0190*/  ULEA UR5, UR8, UR5, 0x18 ;  /* 0x0000000508057291 */ /* 0x000fe2000f8ec0ff */
[----:B------:R0:W5:Y:S01]  /*01a0*/  LDG.E.CONSTANT R42, desc[UR10][R2.64+0x4] ;  /* 0x0000040a022a7981 */ /* 0x000162000c1e9900 */
[----:B------:R-:W-:Y:S01]  /*01b0*/  ULEA UR6, UR8, UR6, 0x18 ;  /* 0x0000000608067291 */ /* 0x000fe2000f8ec0ff */
[----:B------:R-:W-:Y:S01]  /*01c0*/  IMAD R9, R12, UR12, RZ ;  /* 0x0000000c0c097c24 */ /* 0x000fe2000f8e02ff */
[----:B------:R-:W-:Y:S01]  /*01d0*/  ULEA UR7, UR8, UR7, 0x18 ;  /* 0x0000000708077291 */ /* 0x000fe2000f8ec0ff */
[C---:B------:R-:W-:Y:S01]  /*01e0*/  LEA R6, R10.reuse, UR9, 0x2 ;  /* 0x000000090a067c11 */ /* 0x040fe2000f8e10ff */
[----:B------:R-:W-:Y:S01]  /*01f0*/  ULEA UR4, UR8, UR4, 0x18 ;  /* 0x0000000408047291 */ /* 0x000fe2000f8ec0ff */
[C---:B------:R-:W-:Y:S01]  /*0200*/  LEA R5, R10.reuse, UR5, 0x2 ;  /* 0x000000050a057c11 */ /* 0x040fe2000f8e10ff */
[----:B------:R-:W-:Y:S01]  /*0210*/  HFMA2 R8, -RZ, RZ, 0, 0 ;  /* 0x00000000ff087431 */ /* 0x000fe200000001ff */
[C---:B------:R-:W-:Y:S01]  /*0220*/  LEA R4, R10.reuse, UR6, 0x2 ;  /* 0x000000060a047c11 */ /* 0x040fe2000f8e10ff */
[----:B------:R-:W-:Y:S01]  /*0230*/  IMAD.MOV.U32 R7, RZ, RZ, -0x40e4ba68 ;  /* 0xbf1b4598ff077424 */ /* 0x000fe200078e00ff */
[----:B0-----:R-:W-:-:S02]  /*0240*/  LEA R3, R10, UR7, 0x2 ;  /* 0x000000070a037c11 */ /* 0x001fc4000f8e10ff */
[----:B------:R-:W-:Y:S01]  /*0250*/  LEA R2, R10, UR4, 0x2 ;  /* 0x000000040a027c11 */ /* 0x000fe2000f8e10ff */
[----:B------:R-:W-:Y:S06]  /*0260*/  @!P0 BRA `(.L_x_325) ;  /* 0x0000000c00248947 */ /* 0x000fec0003800000 */
[----:B------:R-:W-:Y:S01]  /*0270*/  SHF.R.S32.HI R15, RZ, 0x1f, R12 ;  /* 0x0000001fff0f7819 */ /* 0x000fe2000001140c */
[----:B------:R-:W0:Y:S01]  /*0280*/  LDC R0, c[0x0][0x384] ;  /* 0x0000e100ff007b82 */ /* 0x000e220000000800 */
[----:B------:R-:W-:Y:S01]  /*0290*/  SHF.R.S32.HI R16, RZ, 0x1f, R44 ;  /* 0x0000001fff107819 */ /* 0x000fe2000001142c */
[----:B------:R-:W-:Y:S01]  /*02a0*/  IMAD R8, R9, R13, R13 ;  /* 0x0000000d09087224 */ /* 0x000fe200078e020d */
[-C--:B------:R-:W-:Y:S01]  /*02b0*/  LEA.HI R15, R15, R12.reuse, RZ, 0x4 ;  /* 0x0000000c0f0f7211 */ /* 0x080fe200078f20ff */
[----:B------:R-:W-:Y:S01]  /*02c0*/  IMAD R14, R14, R12, R11 ;  /* 0x0000000c0e0e7224 */ /* 0x000fe200078e020b */
[----:B------:R-:W1:Y:S01]  /*02d0*/  LDCU.64 UR6, c[0x0][0x3c8] ;  /* 0x00007900ff0677ac */ /* 0x000e620008000a00 */
[----:B------:R-:W-:Y:S01]  /*02e0*/  IMAD.SHL.U32 R13, R8, 0x2, RZ ;  /* 0x00000002080d7824 */ /* 0x000fe200078e00ff */
[----:B------:R-:W-:Y:S01]  /*02f0*/  SHF.R.S32.HI R15, RZ, 0x4, R15 ;  /* 0x00000004ff0f7819 */ /* 0x000fe2000001140f */
[----:B------:R-:W2:Y:S01]  /*0300*/  LDC.64 R20, c[0x0][0x3a0] ;  /* 0x0000e800ff147b82 */ /* 0x000ea20000000a00 */
[----:B------:R-:W-:Y:S01]  /*0310*/  LOP3.LUT R8, R12, 0x7ffffffe, RZ, 0xc0, !PT ;  /* 0x7ffffffe0c087812 */ /* 0x000fe200078ec0ff */
[----:B------:R-:W-:Y:S01]  /*0320*/  IMAD.MOV.U32 R36, RZ, RZ, 0x1 ;  /* 0x00000001ff247424 */ /* 0x000fe200078e00ff */
[----:B------:R-:W-:-:S02]  /*0330*/  SHF.L.U32 R15, R15, 0x2, RZ ;  /* 0x000000020f0f7819 */ /* 0x000fc400000006ff */
[----:B------:R-:W-:Y:S02]  /*0340*/  LOP3.LUT R12, R10, R13, RZ, 0xfc, !PT ;  /* 0x0000000d0a0c7212 */ /* 0x000fe400078efcff */
[----:B------:R-:W-:Y:S01]  /*0350*/  SHF.R.S32.HI R17, RZ, 0x1f, R15 ;  /* 0x0000001fff117819 */ /* 0x000fe2000001140f */
[----:B------:R-:W3:Y:S01]  /*0360*/  LDC.64 R22, c[0x0][0x3d0] ;  /* 0x0000f400ff167b82 */ /* 0x000ee20000000a00 */
[----:B------:R-:W-:Y:S01]  /*0370*/  IMAD R16, R16, R15, RZ ;  /* 0x0000000f10107224 */ /* 0x000fe200078e02ff */
[----:B------:R-:W-:Y:S01]  /*0380*/  SHF.L.U32 R41, R14, 0x1, RZ ;  /* 0x000000010e297819 */ /* 0x000fe200000006ff */
[----:B------:R-:W-:Y:S01]  /*0390*/  IMAD R43, R11, 0x2, R12 ;  /* 0x000000020b2b7824 */ /* 0x000fe200078e020c */
[----:B------:R-:W-:Y:S01]  /*03a0*/  IADD3 R37, PT, PT, -R8, RZ, RZ ;  /* 0x000000ff08257210 */ /* 0x000fe20007ffe1ff */
[----:B------:R-:W-:Y:S01]  /*03b0*/  IMAD R17, R44, R17, R16 ;  /* 0x000000112c117224 */ /* 0x000fe200078e0210 */
[----:B------:R-:W-:Y:S01]  /*03c0*/  LOP3.LUT R41, R10, R41, RZ, 0xfc, !PT ;  /* 0x000000290a297212 */ /* 0x000fe200078efcff */
[----:B------:R-:W-:Y:S01]  /*03d0*/  IMAD.WIDE.U32 R44, R44, R15, RZ ;  /* 0x0000000f2c2c7225 */ /* 0x000fe200078e00ff */
[----:B------:R-:W4:Y:S04]  /*03e0*/  LDC.64 R24, c[0x0][0x3a8] ;  /* 0x0000ea00ff187b82 */ /* 0x000f280000000a00 */
[----:B------:R-:W-:-:S04]  /*03f0*/  IADD3 R40, PT, PT, R45, R17, RZ ;  /* 0x000000112d287210 */ /* 0x000fc80007ffe0ff */
[----:B------:R-:W0:Y:S08]  /*0400*/  LDC.64 R26, c[0x0][0x3c0] ;  /* 0x0000f000ff1a7b82 */ /* 0x000e300000000a00 */
[----:B------:R-:W0:Y:S08]  /*0410*/  LDC.64 R28, c[0x0][0x390] ;  /* 0x0000e400ff1c7b82 */ /* 0x000e300000000a00 */
[----:B------:R-:W0:Y:S08]  /*0420*/  LDC.64 R30, c[0x0][0x398] ;  /* 0x0000e600ff1e7b82 */ /* 0x000e300000000a00 */
[----:B------:R-:W0:Y:S08]  /*0430*/  LDC.64 R32, c[0x0][0x3b0] ;  /* 0x0000ec00ff207b82 */ /* 0x000e300000000a00 */
[----:B-123--:R-:W0:Y:S02]  /*0440*/  LDC.64 R34, c[0x0][0x3b8] ;  /* 0x0000ee00ff227b82 */ /* 0x00ee240000000a00 */
.L_x_331:
        /* <DEDUP_REMOVED lines=27> */
[----:B------:R-:W-:Y:S01]  /*0600*/  IMAD.MOV.U32 R13, RZ, RZ, R18 ;  /* 0x000000ffff0d7224 */ /* 0x000fe200078e0012 */
[----:B------:R-:W-:-:S07]  /*0610*/  MOV R14, 0x630 ;  /* 0x00000630000e7802 */ /* 0x000fce0000000f00 */
[----:B----45:R-:W-:Y:S05]  /*0620*/  CALL.REL.NOINC `($__internal_23_$__cuda_sm3x_div_rn_noftz_f32_slowpath) ;  /* 0x0000000c00987944 */ /* 0x030fea0003c00000 */
[----:B------:R-:W-:-:S07]  /*0630*/  MOV R50, R38 ;  /* 0x0000002600327202 */ /* 0x000fce0000000f00 */
.L_x_327:
[----:B------:R-:W-:Y:S05]  /*0640*/  BSYNC.RECONVERGENT B0 ;  /* 0x0000000000007941 */ /* 0x000fea0003800200 */
.L_x_326:
[----:B------:R-:W-:-:S04]  /*0650*/  IMAD.WIDE R16, R41, 0x2, R20 ;  /* 0x0000000229107825 */ /* 0x000fc800078e0214 */
[C---:B------:R-:W-:Y:S02]  /*0660*/  IMAD.WIDE R14, R41.reuse, 0x2, R32 ;  /* 0x00000002290e7825 */ /* 0x040fe400078e0220 */
[----:B------:R-:W2:Y:S02]  /*0670*/  LDG.E.U16.CONSTANT R16, desc[UR10][R16.64] ;  /* 0x0000000a10107981 */ /* 0x000ea4000c1e9500 */
[----:B------:R-:W-:Y:S02]  /*0680*/  IMAD.WIDE R12, R41, 0x2, R34 ;  /* 0x00000002290c7825 */ /* 0x000fe400078e0222 */
[----:B------:R-:W3:Y:S04]  /*0690*/  LDG.E.U16.CONSTANT R14, desc[UR10][R14.64] ;  /* 0x0000000a0e0e7981 */ /* 0x000ee8000c1e9500 */
[----:B------:R-:W3:Y:S01]  /*06a0*/  LDG.E.U16.CONSTANT R12, desc[UR10][R12.64] ;  /* 0x0000000a0c0c7981 */ /* 0x000ee2000c1e9500 */
[----:B------:R-:W-:-:S06]  /*06b0*/  IMAD.WIDE R18, R43, 0x2, R30 ;  /* 0x000000022b127825 */ /* 0x000fcc00078e021e */
[----:B------:R-:W3:Y:S01]  /*06c0*/  LDG.E.U16.CONSTANT R18, desc[UR10][R18.64] ;  /* 0x0000000a12127981 */ /* 0x000ee2000c1e9500 */
[----:B----4-:R-:W-:-:S06]  /*06d0*/  IMAD.WIDE R48, R41, 0x2, R24 ;  /* 0x0000000229307825 */ /* 0x010fcc00078e0218 */
[----:B------:R2:W4:Y:S01]  /*06e0*/  LDG.E.U16.CONSTANT R48, desc[UR10][R48.64] ;  /* 0x0000000a30307981 */ /* 0x000522000c1e9500 */
        /* <DEDUP_REMOVED lines=12> */
[----:B--2---:R-:W-:Y:S01]  /*07b0*/  SHF.L.U32 R49, R16, 0x10, RZ ;  /* 0x0000001010317819 */ /* 0x004fe200000006ff */
[----:B---3--:R-:W-:-:S04]  /*07c0*/  IMAD.U32 R51, R14, 0x10000, RZ ;  /* 0x000100000e337824 */ /* 0x008fc800078e00ff */
[----:B------:R-:W-:Y:S01]  /*07d0*/  STS [R4], R49 ;  /* 0x0000003104007388 */ /* 0x000fe20000000800 */
[----:B------:R-:W-:-:S03]  /*07e0*/  SHF.L.U32 R53, R12, 0x10, RZ ;  /* 0x000000100c357819 */ /* 0x000fc600000006ff */
[----:B------:R-:W-:Y:S04]  /*07f0*/  STS [R3], R51 ;  /* 0x0000003303007388 */ /* 0x000fe80000000800 */
[----:B------:R-:W-:Y:S01]  /*0800*/  STS [R2], R53 ;  /* 0x0000003502007388 */ /* 0x000fe20000000800 */
[----:B------:R-:W-:Y:S01]  /*0810*/  BAR.SYNC.DEFER_BLOCKING 0x0 ;  /* 0x0000000000007b1d */ /* 0x000fe20000010000 */
[----:B------:R-:W-:-:S05]  /*0820*/  SHF.L.U32 R18, R18, 0x10, RZ ;  /* 0x0000001012127819 */ /* 0x000fca00000006ff */
[----:B------:R-:W-:Y:S01]  /*0830*/  FMUL R50, R18, -1.4426950216293334961 ;  /* 0xbfb8aa3b12327820 */ /* 0x000fe20000400000 */
[----:B------:R-:W0:Y:S04]  /*0840*/  LDS.128 R12, [UR4+0x10] ;  /* 0x00001004ff0c7984 */ /* 0x000e280008000c00 */
[----:B------:R-:W1:Y:S04]  /*0850*/  LDS.64 R38, [UR4+0x20] ;  /* 0x00002004ff267984 */ /* 0x000e680008000a00 */
[----:B------:R-:W2:Y:S01]  /*0860*/  LDS.128 R16, [UR4] ;  /* 0x00000004ff107984 */ /* 0x000ea20008000c00 */
[----:B----4-:R-:W-:Y:S01]  /*0870*/  IMAD.U32 R48, R48, 0x10000, RZ ;  /* 0x0001000030307824 */ /* 0x010fe200078e00ff */
[----:B------:R-:W-:-:S13]  /*0880*/  FSETP.GEU.AND P0, PT, R50, -126, PT ;  /* 0xc2fc00003200780b */ /* 0x000fda0003f0e000 */
[----:B------:R-:W-:Y:S01]  /*0890*/  @!P0 FMUL R50, R50, 0.5 ;  /* 0x3f00000032328820 */ /* 0x000fe20000400000 */
[----:B0----5:R-:W-:Y:S01]  /*08a0*/  FFMA R49, R14, R47, RZ ;  /* 0x0000002f0e317223 */ /* 0x021fe200000000ff */
[----:B------:R-:W-:-:S03]  /*08b0*/  FMUL R12, R48, R12 ;  /* 0x0000000c300c7220 */ /* 0x000fc60000400000 */
[----:B------:R-:W-:Y:S01]  /*08c0*/  FFMA R49, R42, R15, R49 ;  /* 0x0000000f2a317223 */ /* 0x000fe20000000031 */
[----:B------:R-:W-:-:S03]  /*08d0*/  FMUL R48, R48, R13 ;  /* 0x0000000d30307220 */ /* 0x000fc60000400000 */
[C---:B-1----:R-:W-:Y:S01]  /*08e0*/  FFMA R13, R49.reuse, R38, R12 ;  /* 0x00000026310d7223 */ /* 0x042fe2000000000c */
[----:B------:R-:W-:-:S03]  /*08f0*/  FFMA R39, R49, R39, R48 ;  /* 0x0000002731277223 */ /* 0x000fc60000000030 */
[----:B--2---:R-:W-:Y:S01]  /*0900*/  FFMA R47, R18, R47, R13 ;  /* 0x0000002f122f7223 */ /* 0x004fe2000000000d */
[----:B------:R-:W-:-:S03]  /*0910*/  FFMA R42, R42, R19, R39 ;  /* 0x000000132a2a7223 */ /* 0x000fc60000000027 */
[----:B------:R-:W-:Y:S01]  /*0920*/  FFMA R13, R47, R16, RZ ;  /* 0x000000102f0d7223 */ /* 0x000fe200000000ff */
[----:B------:R-:W0:Y:S03]  /*0930*/  MUFU.EX2 R50, R50 ;  /* 0x0000003200327308 */ /* 0x000e260000000800 */
[----:B------:R-:W-:Y:S01]  /*0940*/  FFMA R13, R42, R17, R13 ;  /* 0x000000112a0d7223 */ /* 0x000fe2000000000d */
[----:B------:R-:W-:-:S04]  /*0950*/  IMAD.WIDE R14, R41, 0x4, R22 ;  /* 0x00000004290e7825 */ /* 0x000fc800078e0216 */
[----:B------:R-:W-:Y:S01]  /*0960*/  F2FP.BF16.F32.PACK_AB R16, RZ, R13 ;  /* 0x0000000dff10723e */ /* 0x000fe200000010ff */
[----:B------:R-:W-:-:S03]  /*0970*/  IMAD.WIDE R12, R41, 0x2, R26 ;  /* 0x00000002290c7825 */ /* 0x000fc600078e021a */
[----:B------:R-:W-:Y:S01]  /*0980*/  PRMT R48, R16, 0x7610, R48 ;  /* 0x0000761010307816 */ /* 0x000fe20000000030 */
[----:B------:R1:W-:Y:S04]  /*0990*/  STG.E desc[UR10][R14.64], R49 ;  /* 0x000000310e007986 */ /* 0x0003e8000c10190a */
[----:B------:R1:W-:Y:S01]  /*09a0*/  STG.E.U16 desc[UR10][R12.64], R48 ;  /* 0x000000300c007986 */ /* 0x0003e2000c10150a */
[----:B0-----:R-:W-:-:S04]  /*09b0*/  @!P0 FMUL R50, R50, R50 ;  /* 0x0000003232328220 */ /* 0x001fc80000400000 */
[----:B------:R-:W-:-:S04]  /*09c0*/  FADD R50, R50, 1 ;  /* 0x3f80000032327421 */ /* 0x000fc80000000000 */
[----:B------:R-:W0:Y:S01]  /*09d0*/  MUFU.RCP R19, R50 ;  /* 0x0000003200137308 */ /* 0x000e220000001000 */
[----:B------:R-:W-:Y:S01]  /*09e0*/  SHF.L.U32 R17, R46, 0x10, RZ ;  /* 0x000000102e117819 */ /* 0x000fe200000006ff */
[----:B------:R-:W-:Y:S06]  /*09f0*/  BAR.SYNC.DEFER_BLOCKING 0x0 ;  /* 0x0000000000007b1d */ /* 0x000fec0000010000 */
[----:B------:R-:W-:Y:S02]  /*0a00*/  UMOV UR4, 0x3f1b4598 ;  /* 0x3f1b459800047882 */ /* 0x000fe40000000000 */
[----:B------:R-:W-:-:S04]  /*0a10*/  MOV R39, UR4 ;  /* 0x0000000400277c02 */ /* 0x000fc80008000f00 */
[----:B------:R-:W2:Y:S01]  /*0a20*/  FCHK P0, -R39, R50 ;  /* 0x0000003227007302 */ /* 0x000ea20000000100 */
[----:B0-----:R-:W-:Y:S01]  /*0a30*/  FFMA R16, -R50, R19, 1 ;  /* 0x3f80000032107423 */ /* 0x001fe20000000113 */
[----:B------:R1:W-:Y:S03]  /*0a40*/  STS [R6], R17 ;  /* 0x0000001106007388 */ /* 0x0003e60000000800 */
[----:B------:R-:W-:-:S04]  /*0a50*/  FFMA R16, R19, R16, R19 ;  /* 0x0000001013107223 */ /* 0x000fc80000000013 */
[----:B------:R-:W-:-:S04]  /*0a60*/  FFMA R19, R16, -0.60653066635131835938, RZ ;  /* 0xbf1b459810137823 */ /* 0x000fc800000000ff */
[----:B------:R-:W-:-:S04]  /*0a70*/  FFMA R18, -R50, R19, -0.60653066635131835938 ;  /* 0xbf1b459832127423 */ /* 0x000fc80000000113 */
[----:B------:R-:W-:Y:S01]  /*0a80*/  FFMA R38, R16, R18, R19 ;  /* 0x0000001210267223 */ /* 0x000fe20000000013 */
[----:B-12---:R-:W-:Y:S06]  /*0a90*/  @!P0 BRA `(.L_x_329) ;  /* 0x00000000000c8947 */ /* 0x006fec0003800000 */
[----:B------:R-:W-:Y:S01]  /*0aa0*/  IMAD.MOV.U32 R13, RZ, RZ, R50 ;  /* 0x000000ffff0d7224 */ /* 0x000fe200078e0032 */
[----:B------:R-:W-:-:S07]  /*0ab0*/  MOV R14, 0xad0 ;  /* 0x00000ad0000e7802 */ /* 0x000fce0000000f00 */
[----:B------:R-:W-:Y:S05]  /*0ac0*/  CALL.REL.NOINC `($__internal_23_$__cuda_sm3x_div_rn_noftz_f32_slowpath) ;  /* 0x0000000800707944 */ /* 0x000fea0003c00000 */
.L_x_329:
[----:B------:R-:W-:Y:S05]  /*0ad0*/  BSYNC.RECONVERGENT B0 ;  /* 0x0000000000007941 */ /* 0x000fea0003800200 */
.L_x_328:
[----:B------:R-:W-:-:S04]  /*0ae0*/  IMAD.WIDE R16, R43, 0x2, R20 ;  /* 0x000000022b107825 */ /* 0x000fc800078e0214 */
[C---:B------:R-:W-:Y:S02]  /*0af0*/  IMAD.WIDE R14, R43.reuse, 0x2, R32 ;  /* 0x000000022b0e7825 */ /* 0x040fe400078e0220 */
[----:B------:R-:W2:Y:S02]  /*0b00*/  LDG.E.U16.CONSTANT R16, desc[UR10][R16.64] ;  /* 0x0000000a10107981 */ /* 0x000ea4000c1e9500 */
[C---:B------:R-:W-:Y:S02]  /*0b10*/  IMAD.WIDE R12, R43.reuse, 0x2, R34 ;  /* 0x000000022b0c7825 */ /* 0x040fe400078e0222 */
[----:B------:R-:W3:Y:S04]  /*0b20*/  LDG.E.U16.CONSTANT R14, desc[UR10][R14.64] ;  /* 0x0000000a0e0e7981 */ /* 0x000ee8000c1e9500 */
[----:B------:R-:W4:Y:S01]  /*0b30*/  LDG.E.U16.CONSTANT R12, desc[UR10][R12.64] ;  /* 0x0000000a0c0c7981 */ /* 0x000f22000c1e9500 */
[----:B------:R-:W-:-:S05]  /*0b40*/  IMAD.WIDE R18, R43, 0x2, R24 ;  /* 0x000000022b127825 */ /* 0x000fca00078e0218 */
[----:B------:R0:W5:Y:S01]  /*0b50*/  LDG.E.U16.CONSTANT R46, desc[UR10][R18.64] ;  /* 0x0000000a122e7981 */ /* 0x000162000c1e9500 */
        /* <DEDUP_REMOVED lines=12> */
[----:B----4-:R-:W-:-:S03]  /*0c20*/  IMAD.U32 R53, R12, 0x10000, RZ ;  /* 0x000100000c357824 */ /* 0x010fc600078e00ff */
[----:B------:R-:W-:Y:S04]  /*0c30*/  STS [R3], R50 ;  /* 0x0000003203007388 */ /* 0x000fe80000000800 */
[----:B------:R-:W-:Y:S01]  /*0c40*/  STS [R2], R53 ;  /* 0x0000003502007388 */ /* 0x000fe20000000800 */
[----:B------:R-:W-:Y:S06]  /*0c50*/  BAR.SYNC.DEFER_BLOCKING 0x0 ;  /* 0x0000000000007b1d */ /* 0x000fec0000010000 */
[----:B------:R-:W0:Y:S04]  /*0c60*/  LDS.128 R12, [UR4+0x10] ;  /* 0x00001004ff0c7984 */ /* 0x000e280008000c00 */
[----:B------:R-:W1:Y:S04]  /*0c70*/  LDS.64 R38, [UR4+0x20] ;  /* 0x00002004ff267984 */ /* 0x000e680008000a00 */
[----:B------:R-:W2:Y:S01]  /*0c80*/  LDS.128 R16, [UR4] ;  /* 0x00000004ff107984 */ /* 0x000ea20008000c00 */
[----:B-----5:R-:W-:Y:S01]  /*0c90*/  SHF.L.U32 R46, R46, 0x10, RZ ;  /* 0x000000102e2e7819 */ /* 0x020fe200000006ff */
[----:B0-----:R-:W-:-:S04]  /*0ca0*/  FFMA R49, R47, R14, RZ ;  /* 0x0000000e2f317223 */ /* 0x001fc800000000ff */
[----:B------:R-:W-:Y:S01]  /*0cb0*/  FMUL R12, R46, R12 ;  /* 0x0000000c2e0c7220 */ /* 0x000fe20000400000 */
[----:B------:R-:W-:Y:S01]  /*0cc0*/  FFMA R49, R42, R15, R49 ;  /* 0x0000000f2a317223 */ /* 0x000fe20000000031 */
[----:B------:R-:W-:-:S03]  /*0cd0*/  FMUL R46, R46, R13 ;  /* 0x0000000d2e2e7220 */ /* 0x000fc60000400000 */
[C---:B-1----:R-:W-:Y:S01]  /*0ce0*/  FFMA R12, R49.reuse, R38, R12 ;  /* 0x00000026310c7223 */ /* 0x042fe2000000000c */
[----:B------:R-:W-:-:S03]  /*0cf0*/  FFMA R39, R49, R39, R46 ;  /* 0x0000002731277223 */ /* 0x000fc6000000002e */
[----:B--2---:R-:W-:Y:S01]  /*0d00*/  FFMA R47, R47, R18, R12 ;  /* 0x000000122f2f7223 */ /* 0x004fe2000000000c */
[----:B------:R-:W-:-:S03]  /*0d10*/  FFMA R42, R42, R19, R39 ;  /* 0x000000132a2a7223 */ /* 0x000fc60000000027 */
[----:B------:R-:W-:-:S04]  /*0d20*/  FFMA R13, R47, R16, RZ ;  /* 0x000000102f0d7223 */ /* 0x000fc800000000ff */
[----:B------:R-:W-:Y:S01]  /*0d30*/  FFMA R13, R42, R17, R13 ;  /* 0x000000112a0d7223 */ /* 0x000fe2000000000d */
[----:B------:R-:W-:-:S04]  /*0d40*/  IMAD.WIDE R14, R43, 0x4, R22 ;  /* 0x000000042b0e7825 */ /* 0x000fc800078e0216 */
[----:B------:R-:W-:Y:S01]  /*0d50*/  F2FP.BF16.F32.PACK_AB R16, RZ, R13 ;  /* 0x0000000dff10723e */ /* 0x000fe200000010ff */
[----:B------:R-:W-:-:S03]  /*0d60*/  IMAD.WIDE R12, R43, 0x2, R26 ;  /* 0x000000022b0c7825 */ /* 0x000fc600078e021a */
[----:B------:R-:W-:Y:S01]  /*0d70*/  PRMT R17, R16, 0x7610, R17 ;  /* 0x0000761010117816 */ /* 0x000fe20000000011 */
[----:B------:R0:W-:Y:S01]  /*0d80*/  STG.E desc[UR10][R14.64], R49 ;  /* 0x000000310e007986 */ /* 0x0001e2000c10190a */
[----:B------:R-:W-:-:S03]  /*0d90*/  LOP3.LUT R16, R36, 0xf, RZ, 0xc0, !PT ;  /* 0x0000000f24107812 */ /* 0x000fc600078ec0ff */
[----:B------:R0:W-:Y:S01]  /*0da0*/  STG.E.U16 desc[UR10][R12.64], R17 ;  /* 0x000000110c007986 */ /* 0x0001e2000c10150a */
[----:B------:R-:W-:-:S13]  /*0db0*/  ISETP.NE.AND P0, PT, R16, 0xf, PT ;  /* 0x0000000f1000780c */ /* 0x000fda0003f05270 */
[----:B0-----:R-:W-:Y:S05]  /*0dc0*/  @P0 BRA `(.L_x_330) ;  /* 0x0000000000380947 */ /* 0x001fea0003800000 */
[----:B------:R-:W-:-:S04]  /*0dd0*/  IADD3 R12, PT, PT, R36, -0x1, RZ ;  /* 0xffffffff240c7810 */ /* 0x000fc80007ffe0ff */
[----:B------:R-:W-:-:S04]  /*0de0*/  SHF.R.U32.HI R13, RZ, 0x2, R12 ;  /* 0x00000002ff0d7819 */ /* 0x000fc8000001160c */
[----:B------:R-:W-:-:S04]  /*0df0*/  LOP3.LUT R13, R10, 0x1ffffffc, R13, 0xf8, !PT ;  /* 0x1ffffffc0a0d7812 */ /* 0x000fc800078ef80d */
[C---:B------:R-:W-:Y:S02]  /*0e00*/  LOP3.LUT R15, R13.reuse, 0x2, RZ, 0xfc, !PT ;  /* 0x000000020d0f7812 */ /* 0x040fe400078efcff */
[-C--:B------:R-:W-:Y:S02]  /*0e10*/  IADD3 R17, P0, PT, R13, R44.reuse, RZ ;  /* 0x0000002c0d117210 */ /* 0x080fe40007f1e0ff */
[----:B------:R-:W-:-:S03]  /*0e20*/  IADD3 R13, P1, PT, R15, R44, RZ ;  /* 0x0000002c0f0d7210 */ /* 0x000fc60007f3e0ff */
[----:B------:R-:W-:Y:S01]  /*0e30*/  IMAD.X R18, RZ, RZ, R40, P0 ;  /* 0x000000ffff127224 */ /* 0x000fe200000e0628 */
[----:B------:R-:W-:Y:S02]  /*0e40*/  LEA R14, P0, R17, UR6, 0x2 ;  /* 0x00000006110e7c11 */ /* 0x000fe4000f8010ff */
[----:B------:R-:W-:Y:S02]  /*0e50*/  IADD3.X R16, PT, PT, RZ, R40, RZ, P1, !PT ;  /* 0x00000028ff107210 */ /* 0x000fe40000ffe4ff */
[----:B------:R-:W-:Y:S02]  /*0e60*/  LEA R12, P1, R13, UR6, 0x2 ;  /* 0x000000060d0c7c11 */ /* 0x000fe4000f8210ff */
[----:B------:R-:W-:Y:S02]  /*0e70*/  LEA.HI.X R15, R17, UR7, R18, 0x2, P0 ;  /* 0x00000007110f7c11 */ /* 0x000fe400080f1412 */
[----:B------:R-:W-:-:S03]  /*0e80*/  LEA.HI.X R13, R13, UR7, R16, 0x2, P1 ;  /* 0x000000070d0d7c11 */ /* 0x000fc600088f1410 */
[----:B------:R0:W-:Y:S04]  /*0e90*/  STG.E desc[UR10][R14.64], R47 ;  /* 0x0000002f0e007986 */ /* 0x0001e8000c10190a */
[----:B------:R0:W-:Y:S02]  /*0ea0*/  STG.E desc[UR10][R12.64], R42 ;  /* 0x0000002a0c007986 */ /* 0x0001e4000c10190a */
.L_x_330:
[----:B0-----:R-:W-:Y:S01]  /*0eb0*/  MOV R13, R0 ;  /* 0x00000000000d7202 */ /* 0x001fe20000000f00 */
[----:B------:R-:W-:-:S03]  /*0ec0*/  VIADD R36, R36, 0x2 ;  /* 0x0000000224247836 */ /* 0x000fc60000000000 */
[C---:B------:R-:W-:Y:S02]  /*0ed0*/  LEA R43, R13.reuse, R43, 0x2 ;  /* 0x0000002b0d2b7211 */ /* 0x040fe400078e10ff */
[----:B------:R-:W-:Y:S01]  /*0ee0*/  LEA R41, R13, R41, 0x2 ;  /* 0x000000290d297211 */ /* 0x000fe200078e10ff */
[----:B------:R-:W-:Y:S06]  /*0ef0*/  @P2 BRA `(.L_x_331) ;  /* 0xfffffff400542947 */ /* 0x000fec000383ffff */
.L_x_325:
[----:B------:R-:W0:Y:S02]  /*0f00*/  LDC R0, c[0x0][0x380] ;  /* 0x0000e000ff007b82 */ /* 0x000e240000000800 */
[----:B0-----:R-:W-:-:S04]  /*0f10*/  LOP3.LUT R0, R0, 0x1, RZ, 0xc0, !PT ;  /* 0x0000000100007812 */ /* 0x001fc800078ec0ff */
[----:B------:R-:W-:-:S13]  /*0f20*/  ISETP.NE.U32.AND P0, PT, R0, 0x1, PT ;  /* 0x000000010000780c */ /* 0x000fda0003f05070 */
[----:B------:R-:W-:Y:S05]  /*0f30*/  @P0 EXIT ;  /* 0x000000000000094d */ /* 0x000fea0003800000 */
[----:B------:R-:W0:Y:S01]  /*0f40*/  LDC.64 R14, c[0x0][0x398] ;  /* 0x0000e600ff0e7b82 */ /* 0x000e220000000a00 */
[----:B------:R-:W-:-:S04]  /*0f50*/  IMAD.IADD R8, R9, 0x1, R8 ;  /* 0x0000000109087824 */ /* 0x000fc800078e0208 */
[----:B------:R-:W-:-:S05]  /*0f60*/  IMAD R8, R8, R13, R11 ;  /* 0x0000000d08087224 */ /* 0x000fca00078e020b */
[----:B------:R-:W-:-:S04]  /*0f70*/  SHF.L.U32 R9, R8, 0x1, RZ ;  /* 0x0000000108097819 */ /* 0x000fc800000006ff */
[----:B------:R-:W-:Y:S02]  /*0f80*/  LOP3.LUT R10, R9, R10, RZ, 0xfc, !PT ;  /* 0x0000000a090a7212 */ /* 0x000fe400078efcff */
[----:B------:R-:W1:Y:S03]  /*0f90*/  LDC.64 R8, c[0x0][0x390] ;  /* 0x0000e400ff087b82 */ /* 0x000e660000000a00 */
[----:B0-----:R-:W-:-:S06]  /*0fa0*/  IMAD.WIDE R12, R10, 0x2, R14 ;  /* 0x000000020a0c7825 */ /* 0x001fcc00078e020e */
[----:B------:R-:W2:Y:S01]  /*0fb0*/  LDG.E.U16.CONSTANT R12, desc[UR10][R12.64] ;  /* 0x0000000a0c0c7981 */ /* 0x000ea2000c1e9500 */
[----:B-1----:R-:W-:-:S06]  /*0fc0*/  IMAD.WIDE R8, R10, 0x2, R8 ;  /* 0x000000020a087825 */ /* 0x002fcc00078e0208 */
[----:B------:R-:W3:Y:S01]  /*0fd0*/  LDG.E.U16.CONSTANT R8, desc[UR10][R8.64] ;  /* 0x0000000a08087981 */ /* 0x000ee2000c1e9500 */
[----:B------:R-:W-:Y:S01]  /*0fe0*/  UMOV UR4, 0x3f1b4598 ;  /* 0x3f1b459800047882 */ /* 0x000fe20000000000 */
[----:B------:R-:W-:Y:S01]  /*0ff0*/  BSSY.RECONVERGENT B0, `(.L_x_332) ;  /* 0x0000017000007945 */ /* 0x000fe20003800200 */
[----:B------:R-:W-:Y:S01]  /*1000*/  BAR.SYNC.DEFER_BLOCKING 0x0 ;  /* 0x0000000000007b1d */ /* 0x000fe20000010000 */
[----:B--2---:R-:W-:Y:S02]  /*1010*/  SHF.L.U32 R0, R12, 0x10, RZ ;  /* 0x000000100c007819 */ /* 0x004fe400000006ff */
[----:B------:R-:W-:-:S03]  /*1020*/  MOV R12, UR4 ;  /* 0x00000004000c7c02 */ /* 0x000fc60008000f00 */
[----:B------:R-:W-:-:S05]  /*1030*/  FMUL R14, R0, -1.4426950216293334961 ;  /* 0xbfb8aa3b000e7820 */ /* 0x000fca0000400000 */
[----:B------:R-:W-:Y:S01]  /*1040*/  FSETP.GEU.AND P0, PT, R14, -126, PT ;  /* 0xc2fc00000e00780b */ /* 0x000fe20003f0e000 */
[----:B---3--:R-:W-:-:S05]  /*1050*/  IMAD.U32 R11, R8, 0x10000, RZ ;  /* 0x00010000080b7824 */ /* 0x008fca00078e00ff */
[----:B------:R0:W-:Y:S07]  /*1060*/  STS [R6], R11 ;  /* 0x0000000b06007388 */ /* 0x0001ee0000000800 */
        /* <DEDUP_REMOVED lines=13> */
[----:B-----5:R-:W-:Y:S05]  /*1140*/  CALL.REL.NOINC `($__internal_23_$__cuda_sm3x_div_rn_noftz_f32_slowpath) ;  /* 0x0000000000d07944 */ /* 0x020fea0003c00000 */
[----:B------:R-:W-:-:S07]  /*1150*/  MOV R0, R38 ;  /* 0x0000002600007202 */ /* 0x000fce0000000f00 */
.L_x_333:
[----:B------:R-:W-:Y:S05]  /*1160*/  BSYNC.RECONVERGENT B0 ;  /* 0x0000000000007941 */ /* 0x000fea0003800200 */
.L_x_332:
[----:B------:R-:W0:Y:S08]  /*1170*/  LDC.64 R6, c[0x0][0x3a0] ;  /* 0x0000e800ff067b82 */ /* 0x000e300000000a00 */
[----:B------:R-:W1:Y:S08]  /*1180*/  LDC.64 R8, c[0x0][0x3b0] ;  /* 0x0000ec00ff087b82 */ /* 0x000e700000000a00 */
[----:B------:R-:W2:Y:S01]  /*1190*/  LDC.64 R12, c[0x0][0x3b8] ;  /* 0x0000ee00ff0c7b82 */ /* 0x000ea20000000a00 */
[----:B0-----:R-:W-:-:S07]  /*11a0*/  IMAD.WIDE R6, R10, 0x2, R6 ;  /* 0x000000020a067825 */ /* 0x001fce00078e0206 */
[----:B------:R-:W0:Y:S01]  /*11b0*/  LDC.64 R14, c[0x0][0x3a8] ;  /* 0x0000ea00ff0e7b82 */ /* 0x000e220000000a00 */
[----:B------:R-:W3:Y:S01]  /*11c0*/  LDG.E.U16.CONSTANT R6, desc[UR10][R6.64] ;  /* 0x0000000a06067981 */ /* 0x000ee2000c1e9500 */
[----:B-1----:R-:W-:-:S06]  /*11d0*/  IMAD.WIDE R8, R10, 0x2, R8 ;  /* 0x000000020a087825 */ /* 0x002fcc00078e0208 */
[----:B------:R3:W4:Y:S01]  /*11e0*/  LDG.E.U16.CONSTANT R8, desc[UR10][R8.64] ;  /* 0x0000000a08087981 */ /* 0x000722000c1e9500 */
[----:B--2---:R-:W-:-:S06]  /*11f0*/  IMAD.WIDE R12, R10, 0x2, R12 ;  /* 0x000000020a0c7825 */ /* 0x004fcc00078e020c */
[----:B------:R-:W2:Y:S01]  /*1200*/  LDG.E.U16.CONSTANT R12, desc[UR10][R12.64] ;  /* 0x0000000a0c0c7981 */ /* 0x000ea2000c1e9500 */
[----:B0-----:R-:W-:-:S05]  /*1210*/  IMAD.WIDE R14, R10, 0x2, R14 ;  /* 0x000000020a0e7825 */ /* 0x001fca00078e020e */
[----:B------:R0:W2:Y:S01]  /*1220*/  LDG.E.U16.CONSTANT R21, desc[UR10][R14.64] ;  /* 0x0000000a0e157981 */ /* 0x0000a2000c1e9500 */
        /* <DEDUP_REMOVED lines=9> */
[----:B---3--:R-:W-:Y:S01]  /*12c0*/  IMAD.U32 R9, R6, 0x10000, RZ ;  /* 0x0001000006097824 */ /* 0x008fe200078e00ff */
[----:B----4-:R-:W-:-:S04]  /*12d0*/  SHF.L.U32 R8, R8, 0x10, RZ ;  /* 0x0000001008087819 */ /* 0x010fc800000006ff */
[----:B------:R0:W-:Y:S01]  /*12e0*/  STS [R4], R9 ;  /* 0x0000000904007388 */ /* 0x0001e20000000800 */
[----:B--2---:R-:W-:-:S03]  /*12f0*/  SHF.L.U32 R11, R12, 0x10, RZ ;  /* 0x000000100c0b7819 */ /* 0x004fc600000006ff */
[----:B------:R-:W-:Y:S01]  /*1300*/  STS [R3], R8 ;  /* 0x0000000803007388 */ /* 0x000fe20000000800 */
[----:B0-----:R-:W0:Y:S03]  /*1310*/  LDC.64 R4, c[0x0][0x3c0] ;  /* 0x0000f000ff047b82 */ /* 0x001e260000000a00 */
[----:B------:R-:W-:Y:S05]  /*1320*/  STS [R2], R11 ;  /* 0x0000000b02007388 */ /* 0x000fea0000000800 */
[----:B------:R-:W-:Y:S06]  /*1330*/  BAR.SYNC.DEFER_BLOCKING 0x0 ;  /* 0x0000000000007b1d */ /* 0x000fec0000010000 */
[----:B------:R-:W1:Y:S04]  /*1340*/  LDS.128 R16, [UR4+0x10] ;  /* 0x00001004ff107984 */ /* 0x000e680008000c00 */
[----:B------:R-:W2:Y:S04]  /*1350*/  LDS.64 R22, [UR4+0x20] ;  /* 0x00002004ff167984 */ /* 0x000ea80008000a00 */
[----:B------:R-:W3:Y:S01]  /*1360*/  LDS.128 R12, [UR4] ;  /* 0x00000004ff0c7984 */ /* 0x000ee20008000c00 */
[----:B------:R-:W-:-:S02]  /*1370*/  IMAD.U32 R21, R21, 0x10000, RZ ;  /* 0x0001000015157824 */ /* 0x000fc400078e00ff */
[----:B-1---5:R-:W-:-:S04]  /*1380*/  FFMA R7, R18, R47, RZ ;  /* 0x0000002f12077223 */ /* 0x022fc800000000ff */
[----:B------:R-:W-:Y:S02]  /*1390*/  FFMA R19, R42, R19, R7 ;  /* 0x000000132a137223 */ /* 0x000fe40000000007 */
[----:B------:R-:W1:Y:S01]  /*13a0*/  LDC.64 R6, c[0x0][0x3d0] ;  /* 0x0000f400ff067b82 */ /* 0x000e620000000a00 */
[C---:B------:R-:W-:Y:S01]  /*13b0*/  FMUL R16, R21.reuse, R16 ;  /* 0x0000001015107220 */ /* 0x040fe20000400000 */
[----:B------:R-:W-:-:S03]  /*13c0*/  FMUL R0, R21, R17 ;  /* 0x0000001115007220 */ /* 0x000fc60000400000 */
[C---:B--2---:R-:W-:Y:S01]  /*13d0*/  FFMA R3, R19.reuse, R22, R16 ;  /* 0x0000001613037223 */ /* 0x044fe20000000010 */
[----:B------:R-:W-:-:S03]  /*13e0*/  FFMA R23, R19, R23, R0 ;  /* 0x0000001713177223 */ /* 0x000fc60000000000 */
[----:B---3--:R-:W-:Y:S01]  /*13f0*/  FFMA R47, R14, R47, R3 ;  /* 0x0000002f0e2f7223 */ /* 0x008fe20000000003 */
[----:B------:R-:W-:-:S03]  /*1400*/  FFMA R15, R42, R15, R23 ;  /* 0x0000000f2a0f7223 */ /* 0x000fc60000000017 */
[----:B------:R-:W-:-:S04]  /*1410*/  FFMA R12, R47, R12, RZ ;  /* 0x0000000c2f0c7223 */ /* 0x000fc800000000ff */
[----:B------:R-:W-:-:S05]  /*1420*/  FFMA R12, R15, R13, R12 ;  /* 0x0000000d0f0c7223 */ /* 0x000fca000000000c */
[----:B------:R-:W-:Y:S01]  /*1430*/  F2FP.BF16.F32.PACK_AB R12, RZ, R12 ;  /* 0x0000000cff0c723e */ /* 0x000fe200000010ff */
[----:B-1----:R-:W-:-:S04]  /*1440*/  IMAD.WIDE R2, R10, 0x4, R6 ;  /* 0x000000040a027825 */ /* 0x002fc800078e0206 */
[----:B0-----:R-:W-:Y:S01]  /*1450*/  IMAD.WIDE R10, R10, 0x2, R4 ;  /* 0x000000020a0a7825 */ /* 0x001fe200078e0204 */
[----:B------:R-:W-:Y:S04]  /*1460*/  STG.E desc[UR10][R2.64], R19 ;  /* 0x0000001302007986 */ /* 0x000fe8000c10190a */
[----:B------:R-:W-:Y:S01]  /*1470*/  STG.E.U16 desc[UR10][R10.64], R12 ;  /* 0x0000000c0a007986 */ /* 0x000fe2000c10150a */
[----:B------:R-:W-:Y:S05]  /*1480*/  EXIT ;  /* 0x000000000000794d */ /* 0x000fea0003800000 */
        .weak           $__internal_23_$__cuda_sm3x_div_rn_noftz_f32_slowpath
        .type           $__internal_23_$__cuda_sm3x_div_rn_noftz_f32_slowpath,@function
        .size           $__internal_23_$__cuda_sm3x_div_rn_noftz_f32_slowpath,(.L_x_581 - $__internal_23_$__cuda_sm3x_div_rn_noftz_f32_slowpath)
$__internal_23_$__cuda_sm3x_div_rn_noftz_f32_slowpath:
[----:B------:R-:W-:Y:S01]  /*1490*/  SHF.R.U32.HI R15, RZ, 0x17, R13 ;  /* 0x00000017ff0f7819 */ /* 0x000fe2000001160d */
[----:B------:R-:W-:Y:S01]  /*14a0*/  BSSY.RECONVERGENT B1, `(.L_x_334) ;  /* 0x0000064000017945 */ /* 0x000fe20003800200 */
[----:B------:R-:W-:Y:S01]  /*14b0*/  SHF.R.U32.HI R12, RZ, 0x17, R7 ;  /* 0x00000017ff0c7819 */ /* 0x000fe20000011607 */
[----:B------:R-:W-:Y:S01]  /*14c0*/  IMAD.MOV.U32 R17, RZ, RZ, -0x40e4ba68 ;  /* 0xbf1b4598ff117424 */ /* 0x000fe200078e00ff */
[----:B------:R-:W-:Y:S02]  /*14d0*/  LOP3.LUT R15, R15, 0xff, RZ, 0xc0, !PT ;  /* 0x000000ff0f0f7812 */ /* 0x000fe400078ec0ff */
[----:B------:R-:W-:Y:S02]  /*14e0*/  LOP3.LUT R18, R12, 0xff, RZ, 0xc0, !PT ;  /* 0x000000ff0c127812 */ /* 0x000fe400078ec0ff */
[----:B------:R-:W-:Y:S02]  /*14f0*/  IADD3 R38, PT, PT, R15, -0x1, RZ ;  /* 0xffffffff0f267810 */ /* 0x000fe40007ffe0ff */
[----:B------:R-:W-:-:S02]  /*1500*/  IADD3 R19, PT, PT, R18, -0x1, RZ ;  /* 0xffffffff12137810 */ /* 0x000fc40007ffe0ff */
[----:B------:R-:W-:-:S04]  /*1510*/  ISETP.GT.U32.AND P0, PT, R38, 0xfd, PT ;  /* 0x000000fd2600780c */ /* 0x000fc80003f04070 */
[----:B------:R-:W-:-:S13]  /*1520*/  ISETP.GT.U32.OR P0, PT, R19, 0xfd, P0 ;  /* 0x000000fd1300780c */ /* 0x000fda0000704470 */
[----:B------:R-:W-:Y:S01]  /*1530*/  @!P0 MOV R16, RZ ;  /* 0x000000ff00108202 */ /* 0x000fe20000000f00 */
[----:B------:R-:W-:Y:S06]  /*1540*/  @!P0 BRA `(.L_x_335) ;  /* 0x0000000000608947 */ /* 0x000fec0003800000 */
[----:B------:R-:W-:Y:S01]  /*1550*/  HFMA2 R12, -RZ, RZ, -1.7763671875, 5.59375 ;  /* 0xbf1b4598ff0c7431 */ /* 0x000fe200000001ff */
[----:B------:R-:W-:-:S04]  /*1560*/  FSETP.GTU.FTZ.AND P1, PT, |R13|, +INF , PT ;  /* 0x7f8000000d00780b */ /* 0x000fc80003f3c200 */
[----:B------:R-:W-:-:S04]  /*1570*/  FSETP.GTU.FTZ.AND P0, PT, |R12|, +INF , PT ;  /* 0x7f8000000c00780b */ /* 0x000fc80003f1c200 */
[----:B------:R-:W-:-:S13]  /*1580*/  PLOP3.LUT P0, PT, P0, P1, PT, 0xf8, 0x8f ;  /* 0x00000000008f781c */ /* 0x000fda0000703f70 */
[----:B------:R-:W-:Y:S05]  /*1590*/  @P0 BRA `(.L_x_336) ;  /* 0x00000004004c0947 */ /* 0x000fea0003800000 */
[----:B------:R-:W-:-:S13]  /*15a0*/  LOP3.LUT P0, RZ, R13, 0x7fffffff, R17, 0xc8, !PT ;  /* 0x7fffffff0dff7812 */ /* 0x000fda000780c811 */
[----:B------:R-:W-:Y:S05]  /*15b0*/  @!P0 BRA `(.L_x_337) ;  /* 0x00000004003c8947 */ /* 0x000fea0003800000 */
[C---:B------:R-:W-:Y:S02]  /*15c0*/  FSETP.NEU.FTZ.AND P3, PT, |R12|.reuse, +INF , PT ;  /* 0x7f8000000c00780b */ /* 0x040fe40003f7d200 */
[----:B------:R-:W-:Y:S02]  /*15d0*/  FSETP.NEU.FTZ.AND P1, PT, |R13|, +INF , PT ;  /* 0x7f8000000d00780b */ /* 0x000fe40003f3d200 */
[----:B------:R-:W-:-:S11]  /*15e0*/  FSETP.NEU.FTZ.AND P0, PT, |R12|, +INF , PT ;  /* 0x7f8000000c00780b */ /* 0x000fd60003f1d200 */
[----:B------:R-:W-:Y:S05]  /*15f0*/  @!P1 BRA !P3, `(.L_x_337) ;  /* 0x00000004002c9947 */ /* 0x000fea0005800000 */
[----:B------:R-:W-:-:S04]  /*1600*/  LOP3.LUT P3, RZ, R17, 0x7fffffff, RZ, 0xc0, !PT ;  /* 0x7fffffff11ff7812 */ /* 0x000fc8000786c0ff */
[----:B------:R-:W-:-:S13]  /*1610*/  PLOP3.LUT P1, PT, P1, P3, PT, 0x2f, 0xf2 ;  /* 0x0000000000f2781c */ /* 0x000fda0000f26577 */
[----:B------:R-:W-:Y:S05]  /*1620*/  @P1 BRA `(.L_x_338) ;  /* 0x0000000400181947 */ /* 0x000fea0003800000 */
[----:B------:R-:W-:-:S04]  /*1630*/  LOP3.LUT P1, RZ, R13, 0x7fffffff, RZ, 0xc0, !PT ;  /* 0x7fffffff0dff7812 */ /* 0x000fc8000782c0ff */
[----:B------:R-:W-:-:S13]  /*1640*/  PLOP3.LUT P0, PT, P0, P1, PT, 0x2f, 0xf2 ;  /* 0x0000000000f2781c */ /* 0x000fda0000702577 */
[----:B------:R-:W-:Y:S05]  /*1650*/  @P0 BRA `(.L_x_339) ;  /* 0x0000000400000947 */ /* 0x000fea0003800000 */
[----:B------:R-:W-:Y:S02]  /*1660*/  ISETP.GE.AND P0, PT, R19, RZ, PT ;  /* 0x000000ff1300720c */ /* 0x000fe40003f06270 */
[----:B------:R-:W-:-:S11]  /*1670*/  ISETP.GE.AND P1, PT, R38, RZ, PT ;  /* 0x000000ff2600720c */ /* 0x000fd60003f26270 */
[----:B------:R-:W-:Y:S01]  /*1680*/  @P0 IMAD.MOV.U32 R16, RZ, RZ, RZ ;  /* 0x000000ffff100224 */ /* 0x000fe200078e00ff */
[----:B------:R-:W-:Y:S01]  /*1690*/  @!P0 MOV R16, 0xffffffc0 ;  /* 0xffffffc000108802 */ /* 0x000fe20000000f00 */
[----:B------:R-:W-:Y:S01]  /*16a0*/  @!P0 FFMA R17, R12, 1.84467440737095516160e+19, RZ ;  /* 0x5f8000000c118823 */ /* 0x000fe200000000ff */
[----:B------:R-:W-:Y:S02]  /*16b0*/  @!P1 FFMA R13, R13, 1.84467440737095516160e+19, RZ ;  /* 0x5f8000000d0d9823 */ /* 0x000fe400000000ff */
[----:B------:R-:W-:-:S07]  /*16c0*/  @!P1 IADD3 R16, PT, PT, R16, 0x40, RZ ;  /* 0x0000004010109810 */ /* 0x000fce0007ffe0ff */
.L_x_335:
[----:B------:R-:W-:Y:S01]  /*16d0*/  LEA R12, R15, 0xc0800000, 0x17 ;  /* 0xc08000000f0c7811 */ /* 0x000fe200078eb8ff */
[----:B------:R-:W-:Y:S01]  /*16e0*/  BSSY.RECONVERGENT B2, `(.L_x_340) ;  /* 0x0000036000027945 */ /* 0x000fe20003800200 */
[----:B------:R-:W-:-:S03]  /*16f0*/  IADD3 R18, PT, PT, R18, -0x7f, RZ ;  /* 0xffffff8112127810 */ /* 0x000fc60007ffe0ff */
[----:B------:R-:W-:Y:S02]  /*1700*/  IMAD.IADD R19, R13, 0x1, -R12 ;  /* 0x000000010d137824 */ /* 0x000fe400078e0a0c */
[C---:B------:R-:W-:Y:S02]  /*1710*/  IMAD R12, R18.reuse, -0x800000, R17 ;  /* 0xff800000120c7824 */ /* 0x040fe400078e0211 */
[----:B------:R0:W1:Y:S01]  /*1720*/  MUFU.RCP R13, R19 ;  /* 0x00000013000d7308 */ /* 0x0000620000001000 */
[----:B------:R-:W-:Y:S01]  /*1730*/  FADD.FTZ R39, -R19, -RZ ;  /* 0x800000ff13277221 */ /* 0x000fe20000010100 */
[----:B0-----:R-:W-:-:S04]  /*1740*/  IADD3 R19, PT, PT, R18, 0x7f, -R15 ;  /* 0x0000007f12137810 */ /* 0x001fc80007ffe80f */
[----:B------:R-:W-:Y:S01]  /*1750*/  IADD3 R19, PT, PT, R19, R16, RZ ;  /* 0x0000001013137210 */ /* 0x000fe20007ffe0ff */
[----:B-1----:R-:W-:-:S04]  /*1760*/  FFMA R38, R13, R39, 1 ;  /* 0x3f8000000d267423 */ /* 0x002fc80000000027 */
[----:B------:R-:W-:-:S04]  /*1770*/  FFMA R13, R13, R38, R13 ;  /* 0x000000260d0d7223 */ /* 0x000fc8000000000d */
[----:B------:R-:W-:-:S04]  /*1780*/  FFMA R38, R12, R13, RZ ;  /* 0x0000000d0c267223 */ /* 0x000fc800000000ff */
[----:B------:R-:W-:-:S04]  /*1790*/  FFMA R17, R39, R38, R12 ;  /* 0x0000002627117223 */ /* 0x000fc8000000000c */
[----:B------:R-:W-:-:S04]  /*17a0*/  FFMA R38, R13, R17, R38 ;  /* 0x000000110d267223 */ /* 0x000fc80000000026 */
[----:B------:R-:W-:-:S04]  /*17b0*/  FFMA R17, R39, R38, R12 ;  /* 0x0000002627117223 */ /* 0x000fc8000000000c */
        /* <DEDUP_REMOVED lines=14> */
[-CC-:B------:R-:W-:Y:S01]  /*18a0*/  FFMA.RZ R15, R13, R17.reuse, R38.reuse ;  /* 0x000000110d0f7223 */ /* 0x180fe2000000c026 */
[C---:B------:R-:W-:Y:S02]  /*18b0*/  ISETP.NE.AND P3, PT, R18.reuse, RZ, PT ;  /* 0x000000ff1200720c */ /* 0x040fe40003f65270 */
[C---:B------:R-:W-:Y:S02]  /*18c0*/  ISETP.NE.AND P1, PT, R18.reuse, RZ, PT ;  /* 0x000000ff1200720c */ /* 0x040fe40003f25270 */
[----:B------:R-:W-:Y:S01]  /*18d0*/  LOP3.LUT R16, R15, 0x7fffff, RZ, 0xc0, !PT ;  /* 0x007fffff0f107812 */ /* 0x000fe200078ec0ff */
[CCC-:B------:R-:W-:Y:S01]  /*18e0*/  FFMA.RP R15, R13.reuse, R17.reuse, R38.reuse ;  /* 0x000000110d0f7223 */ /* 0x1c0fe20000008026 */
[----:B------:R-:W-:Y:S01]  /*18f0*/  FFMA.RM R38, R13, R17, R38 ;  /* 0x000000110d267223 */ /* 0x000fe20000004026 */
        /* <DEDUP_REMOVED lines=16> */
.L_x_342:
[----:B------:R-:W-:-:S04]  /*1a00*/  LOP3.LUT R12, R12, 0x80000000, RZ, 0xc0, !PT ;  /* 0x800000000c0c7812 */ /* 0x000fc800078ec0ff */
[----:B------:R-:W-:Y:S01]  /*1a10*/  LOP3.LUT R12, R12, 0x7f800000, RZ, 0xfc, !PT ;  /* 0x7f8000000c0c7812 */ /* 0x000fe200078efcff */
[----:B------:R-:W-:Y:S06]  /*1a20*/  BRA `(.L_x_343) ;  /* 0x0000000000047947 */ /* 0x000fec0003800000 */
.L_x_341:
[----:B------:R-:W-:-:S07]  /*1a30*/  LEA R12, R19, R12, 0x17 ;  /* 0x0000000c130c7211 */ /* 0x000fce00078eb8ff */
.L_x_343:
[----:B------:R-:W-:Y:S05]  /*1a40*/  BSYNC.RECONVERGENT B2 ;  /* 0x0000000000027941 */ /* 0x000fea0003800200 */
.L_x_340:
[----:B------:R-:W-:Y:S05]  /*1a50*/  BRA `(.L_x_344) ;  /* 0x0000000000207947 */ /* 0x000fea0003800000 */
.L_x_339:
[----:B------:R-:W-:-:S04]  /*1a60*/  LOP3.LUT R12, R13, 0x80000000, R17, 0x48, !PT ;  /* 0x800000000d0c7812 */ /* 0x000fc800078e4811 */
[----:B------:R-:W-:Y:S01]  /*1a70*/  LOP3.LUT R12, R12, 0x7f800000, RZ, 0xfc, !PT ;  /* 0x7f8000000c0c7812 */ /* 0x000fe200078efcff */
[----:B------:R-:W-:Y:S06]  /*1a80*/  BRA `(.L_x_344) ;  /* 0x0000000000147947 */ /* 0x000fec0003800000 */
.L_x_338:
[----:B------:R-:W-:Y:S01]  /*1a90*/  LOP3.LUT R12, R13, 0x80000000, R17, 0x48, !PT ;  /* 0x800000000d0c7812 */ /* 0x000fe200078e4811 */
[----:B------:R-:W-:Y:S06]  /*1aa0*/  BRA `(.L_x_344) ;  /* 0x00000000000c7947 */ /* 0x000fec0003800000 */
.L_x_337:
[----:B------:R-:W0:Y:S01]  /*1ab0*/  MUFU.RSQ R12, -QNAN ;  /* 0xffc00000000c7908 */ /* 0x000e220000001400 */
[----:B------:R-:W-:Y:S05]  /*1ac0*/  BRA `(.L_x_344) ;  /* 0x0000000000047947 */ /* 0x000fea0003800000 */
.L_x_336:
[----:B------:R-:W-:-:S07]  /*1ad0*/  FADD.FTZ R12, R12, R13 ;  /* 0x0000000d0c0c7221 */ /* 0x000fce0000010000 */
.L_x_344:
[----:B------:R-:W-:Y:S05]  /*1ae0*/  BSYNC.RECONVERGENT B1 ;  /* 0x0000000000017941 */ /* 0x000fea0003800200 */
.L_x_334:
[----:B------:R-:W-:Y:S02]  /*1af0*/  HFMA2 R13, -RZ, RZ, 0, 0 ;  /* 0x00000000ff0d7431 */ /* 0x000fe400000001ff */
[----:B0-----:R-:W-:Y:S01]  /*1b00*/  IMAD.MOV.U32 R38, RZ, RZ, R12 ;  /* 0x000000ffff267224 */ /* 0x001fe200078e000c */
[----:B------:R-:W-:-:S04]  /*1b10*/  MOV R12, R14 ;  /* 0x0000000e000c7202 */ /* 0x000fc80000000f00 */
[----:B------:R-:W-:Y:S05]  /*1b20*/  RET.REL.NODEC R12 `(_Z33rwkv7_state_clampw_forward_kernelI13__nv_bfloat16Li2ELi16EEviiPfPT_S3_S3_S3_S3_S3_S3_S1_S1_) ;  /* 0xffffffe40c347950 */ /* 0x000fea0003c3ffff */
.L_x_345:
        /* <DEDUP_REMOVED lines=13> */
.L_x_581:


//--------------------- .text._Z33rwkv7_state_clampw_forward_kernelI6__halfLi64ELi16EEviiPfPT_S3_S3_S3_S3_S3_S3_S1_S1_ --------------------------
	.section	.text._Z33rwkv7_state_clampw_forward_kernelI6__halfLi64ELi16EEviiPfPT_S3_S3_S3_S3_S3_S3_S1_S1_,"ax",@progbits
	.align	128
        .global         _Z33rwkv7_state_clampw_forward_kernelI6__halfLi64ELi16EEviiPfPT_S3_S3_S3_S3_S3_S3_S1_S1_
        .type           _Z33rwkv7_state_clampw_forward_kernelI6__halfLi64ELi16EEviiPfPT_S3_S3_S3_S3_S3_S3_S1_S1_,@function
        .size           _Z33rwkv7_state_clampw_forward_kernelI6__halfLi64ELi16EEviiPfPT_S3_S3_S3_S3_S3_S3_S1_S1_,(.L_x_582 - _Z33rwkv7_state_clampw_forward_kernelI6__halfLi64ELi16EEviiPfPT_S3_S3_S3_S3_S3_S3_S1_S1_)
        .other          _Z33rwkv7_state_clampw_forward_kernelI6__halfLi64ELi16EEviiPfPT_S3_S3_S3_S3_S3_S3_S1_S1_,@"STO_CUDA_ENTRY STV_DEFAULT"
_Z33rwkv7_state_clampw_forward_kernelI6__halfLi64ELi16EEviiPfPT_S3_S3_S3_S3_S3_S3_S1_S1_:
.text._Z33rwkv7_state_clampw_forward_kernelI6__halfLi64ELi16EEviiPfPT_S3_S3_S3_S3_S3_S3_S1_S1_:
        /* <DEDUP_REMOVED lines=118> */
.L_x_349:
        /* <DEDUP_REMOVED lines=9> */
[----:B------:R-:W-:Y:S01]  /*07f0*/  ISETP.NE.AND P2, PT, R80, RZ, PT ;  /* 0x000000ff5000720c */ /* 0x000fe20003f45270 */
[----:B--2---:R-:W-:-:S05]  /*0800*/  HADD2.F32 R32, -RZ, R28.H0_H0 ;  /* 0x2000001cff207230 */ /* 0x004fca0000004100 */
[----:B------:R-:W-:Y:S01]  /*0810*/  FMUL R32, R32, -1.4426950216293334961 ;  /* 0xbfb8aa3b20207820 */ /* 0x000fe20000400000 */
[----:B---3--:R-:W-:-:S04]  /*0820*/  HADD2.F32 R29, -RZ, R30.H0_H0 ;  /* 0x2000001eff1d7230 */ /* 0x008fc80000004100 */
        /* <DEDUP_REMOVED lines=15> */
[----:B-----5:R-:W-:Y:S05]  /*0920*/  CALL.REL.NOINC `($__internal_24_$__cuda_sm3x_div_rn_noftz_f32_slowpath) ;  /* 0x0000001c00f47944 */ /* 0x020fea0003c00000 */
[----:B------:R-:W-:-:S07]  /*0930*/  MOV R34, R32 ;  /* 0x0000002000227202 */ /* 0x000fce0000000f00 */
.L_x_347:
[----:B------:R-:W-:Y:S05]  /*0940*/  BSYNC.RECONVERGENT B1 ;  /* 0x0000000000017941 */ /* 0x000fea0003800200 */
.L_x_346:
        /* <DEDUP_REMOVED lines=17> */
[----:B--2---:R-:W-:Y:S02]  /*0a60*/  HADD2.F32 R45, -RZ, R32.H0_H0 ;  /* 0x20000020ff2d7230 */ /* 0x004fe40000004100 */
[----:B---3--:R-:W-:-:S03]  /*0a70*/  HADD2.F32 R44, -RZ, R30.H0_H0 ;  /* 0x2000001eff2c7230 */ /* 0x008fc60000004100 */
[----:B------:R-:W-:Y:S01]  /*0a80*/  STS [R124], R45 ;  /* 0x0000002d7c007388 */ /* 0x000fe20000000800 */
[----:B----4-:R-:W-:-:S03]  /*0a90*/  HADD2.F32 R47, -RZ, R28.H0_H0 ;  /* 0x2000001cff2f7230 */ /* 0x010fc60000004100 */
        /* <DEDUP_REMOVED lines=10> */
[----:B------:R-:W-:-:S03]  /*0b40*/  HADD2.F32 R127, -RZ, R127.H0_H0 ;  /* 0x2000007fff7f7230 */ /* 0x000fc60000004100 */
        /* <DEDUP_REMOVED lines=394> */
[----:B------:R-:W-:Y:S01]  /*23f0*/  F2FP.F16.F32.PACK_AB R78, RZ, R78 ;  /* 0x0000004eff4e723e */ /* 0x000fe200000000ff */
        /* <DEDUP_REMOVED lines=75> */
.L_x_348:
[----:B------:R-:W-:Y:S01]  /*28b0*/  UIADD3 UR4, UPT, UPT, UR4, 0x1, URZ ;  /* 0x0000000104047890 */ /* 0x000fe2000fffe0ff */
[----:B------:R-:W-:Y:S02]  /*28c0*/  IADD3 R81, PT, PT, R81, 0x100, RZ ;  /* 0x0000010051517810 */ /* 0x000fe40007ffe0ff */
[----:B------:R-:W-:Y:S01]  /*28d0*/  LEA R83, R26, R83, 0x6 ;  /* 0x000000531a537211 */ /* 0x000fe200078e30ff */
[----:B------:R-:W-:Y:S08]  /*28e0*/  @P2 BRA `(.L_x_349) ;  /* 0xffffffdc009c2947 */ /* 0x000ff0000383ffff */
[----:B------:R-:W-:Y:S05]  /*28f0*/  EXIT ;  /* 0x000000000000794d */ /* 0x000fea0003800000 */
        .weak           $__internal_24_$__cuda_sm3x_div_rn_noftz_f32_slowpath
        .type           $__internal_24_$__cuda_sm3x_div_rn_noftz_f32_slowpath,@function
        .size           $__internal_24_$__cuda_sm3x_div_rn_noftz_f32_slowpath,(.L_x_582 - $__internal_24_$__cuda_sm3x_div_rn_noftz_f32_slowpath)
$__internal_24_$__cuda_sm3x_div_rn_noftz_f32_slowpath:
        /* <DEDUP_REMOVED lines=29> */
.L_x_352:
[----:B------:R-:W-:Y:S05]  /*2ad0*/  BSYNC.RELIABLE B2 ;  /* 0x0000000000027941 */ /* 0x000fea0003800100 */
.L_x_351:
        /* <DEDUP_REMOVED lines=50> */
.L_x_359:
[----:B------:R-:W-:-:S04]  /*2e00*/  LOP3.LUT R32, R32, 0x80000000, RZ, 0xc0, !PT ;  /* 0x8000000020207812 */ /* 0x000fc800078ec0ff */
[----:B------:R-:W-:Y:S01]  /*2e10*/  LOP3.LUT R32, R32, 0x7f800000, RZ, 0xfc, !PT ;  /* 0x7f80000020207812 */ /* 0x000fe200078efcff */
[----:B------:R-:W-:Y:S06]  /*2e20*/  BRA `(.L_x_360) ;  /* 0x0000000000047947 */ /* 0x000fec0003800000 */
.L_x_358:
[----:B------:R-:W-:-:S07]  /*2e30*/  LEA R32, R29, R32, 0x17 ;  /* 0x000000201d207211 */ /* 0x000fce00078eb8ff */
.L_x_360:
[----:B------:R-:W-:Y:S05]  /*2e40*/  BSYNC.RECONVERGENT B2 ;  /* 0x0000000000027941 */ /* 0x000fea0003800200 */
.L_x_357:
[----:B------:R-:W-:Y:S05]  /*2e50*/  BRA `(.L_x_361) ;  /* 0x0000000000207947 */ /* 0x000fea0003800000 */
.L_x_356:
[----:B------:R-:W-:-:S04]  /*2e60*/  LOP3.LUT R29, R30, 0x80000000, R29, 0x48, !PT ;  /* 0x800000001e1d7812 */ /* 0x000fc800078e481d */
[----:B------:R-:W-:Y:S01]  /*2e70*/  LOP3.LUT R32, R29, 0x7f800000, RZ, 0xfc, !PT ;  /* 0x7f8000001d207812 */ /* 0x000fe200078efcff */
[----:B------:R-:W-:Y:S06]  /*2e80*/  BRA `(.L_x_361) ;  /* 0x0000000000147947 */ /* 0x000fec0003800000 */
.L_x_355:
[----:B------:R-:W-:Y:S01]  /*2e90*/  LOP3.LUT R32, R30, 0x80000000, R29, 0x48, !PT ;  /* 0x800000001e207812 */ /* 0x000fe200078e481d */
[----:B------:R-:W-:Y:S06]  /*2ea0*/  BRA `(.L_x_361) ;  /* 0x00000000000c7947 */ /* 0x000fec0003800000 */
.L_x_354:
[----:B------:R-:W0:Y:S01]  /*2eb0*/  MUFU.RSQ R32, -QNAN ;  /* 0xffc0000000207908 */ /* 0x000e220000001400 */
[----:B------:R-:W-:Y:S05]  /*2ec0*/  BRA `(.L_x_361) ;  /* 0x0000000000047947 */ /* 0x000fea0003800000 */
.L_x_353:
[----:B------:R-:W-:-:S07]  /*2ed0*/  FADD.FTZ R32, R28, -0.60653066635131835938 ;  /* 0xbf1b45981c207421 */ /* 0x000fce0000010000 */
.L_x_361:
[----:B------:R-:W-:Y:S05]  /*2ee0*/  BSYNC.RECONVERGENT B0 ;  /* 0x0000000000007941 */ /* 0x000fea0003800200 */
.L_x_350:
[----:B------:R-:W-:Y:S01]  /*2ef0*/  HFMA2 R29, -RZ, RZ, 0, 0 ;  /* 0x00000000ff1d7431 */ /* 0x000fe200000001ff */
[----:B------:R-:W-:-:S04]  /*2f00*/  MOV R28, R34 ;  /* 0x00000022001c7202 */ /* 0x000fc80000000f00 */
[----:B0-----:R-:W-:Y:S05]  /*2f10*/  RET.REL.NODEC R28 `(_Z33rwkv7_state_clampw_forward_kernelI6__halfLi64ELi16EEviiPfPT_S3_S3_S3_S3_S3_S3_S1_S1_) ;  /* 0xffffffd01c387950 */ /* 0x001fea0003c3ffff */
.L_x_362:
        /* <DEDUP_REMOVED lines=14> */
.L_x_582:


//--------------------- .text._Z33rwkv7_state_clampw_forward_kernelI6__halfLi32ELi16EEviiPfPT_S3_S3_S3_S3_S3_S3_S1_S1_ --------------------------
	.section	.text._Z33rwkv7_state_clampw_forward_kernelI6__halfLi32ELi16EEviiPfPT_S3_S3_S3_S3_S3_S3_S1_S1_,"ax",@progbits
	.align	128
        .global         _Z33rwkv7_state_clampw_forward_kernelI6__halfLi32ELi16EEviiPfPT_S3_S3_S3_S3_S3_S3_S1_S1_
        .type           _Z33rwkv7_state_clampw_forward_kernelI6__halfLi32ELi16EEviiPfPT_S3_S3_S3_S3_S3_S3_S1_S1_,@function
        .size           _Z33rwkv7_state_clampw_forward_kernelI6__halfLi32ELi16EEviiPfPT_S3_S3_S3_S3_S3_S3_S1_S1_,(.L_x_583 - _Z33rwkv7_state_clampw_forward_kernelI6__halfLi32ELi16EEviiPfPT_S3_S3_S3_S3_S3_S3_S1_S1_)
        .other          _Z33rwkv7_state_clampw_forward_kernelI6__halfLi32ELi16EEviiPfPT_S3_S3_S3_S3_S3_S3_S1_S1_,@"STO_CUDA_ENTRY STV_DEFAULT"
_Z33rwkv7_state_clampw_forward_kernelI6__halfLi32ELi16EEviiPfPT_S3_S3_S3_S3_S3_S3_S1_S1_:
.text._Z33rwkv7_state_clampw_forward_kernelI6__halfLi32ELi16EEviiPfPT_S3_S3_S3_S3_S3_S3_S1_S1_:
        /* <DEDUP_REMOVED lines=86> */
.L_x_366:
        /* <DEDUP_REMOVED lines=28> */
[----:B-----5:R-:W-:Y:S05]  /*0720*/  CALL.REL.NOINC `($__internal_25_$__cuda_sm3x_div_rn_noftz_f32_slowpath) ;  /* 0x0000001000547944 */ /* 0x020fea0003c00000 */
[----:B------:R-:W-:-:S07]  /*0730*/  MOV R28, R24 ;  /* 0x00000018001c7202 */ /* 0x000fce0000000f00 */
.L_x_364:
[----:B------:R-:W-:Y:S05]  /*0740*/  BSYNC.RECONVERGENT B1 ;  /* 0x0000000000017941 */ /* 0x000fea0003800200 */
.L_x_363:
        /* <DEDUP_REMOVED lines=32> */
[----:B------:R-:W-:-:S03]  /*0950*/  HADD2.F32 R95, -RZ, R95.H0_H0 ;  /* 0x2000005fff5f7230 */ /* 0x000fc60000004100 */
        /* <DEDUP_REMOVED lines=237> */
.L_x_365:
[----:B------:R-:W-:Y:S01]  /*1830*/  UIADD3 UR4, UPT, UPT, UR4, 0x1, URZ ;  /* 0x0000000104047890 */ /* 0x000fe2000fffe0ff */
[----:B------:R-:W-:Y:S02]  /*1840*/  IADD3 R15, PT, PT, R15, 0x40, RZ ;  /* 0x000000400f0f7810 */ /* 0x000fe40007ffe0ff */
[----:B------:R-:W-:Y:S01]  /*1850*/  LEA R17, R12, R17, 0x5 ;  /* 0x000000110c117211 */ /* 0x000fe200078e28ff */
[----:B------:R-:W-:Y:S08]  /*1860*/  @P2 BRA `(.L_x_366) ;  /* 0xffffffec003c2947 */ /* 0x000ff0000383ffff */
[----:B------:R-:W-:Y:S05]  /*1870*/  EXIT ;  /* 0x000000000000794d */ /* 0x000fea0003800000 */
        .weak           $__internal_25_$__cuda_sm3x_div_rn_noftz_f32_slowpath
        .type           $__internal_25_$__cuda_sm3x_div_rn_noftz_f32_slowpath,@function
        .size           $__internal_25_$__cuda_sm3x_div_rn_noftz_f32_slowpath,(.L_x_583 - $__internal_25_$__cuda_sm3x_div_rn_noftz_f32_slowpath)
$__internal_25_$__cuda_sm3x_div_rn_noftz_f32_slowpath:
        /* <DEDUP_REMOVED lines=29> */
.L_x_369:
[----:B------:R-:W-:Y:S05]  /*1a50*/  BSYNC.RELIABLE B2 ;  /* 0x0000000000027941 */ /* 0x000fea0003800100 */
.L_x_368:
        /* <DEDUP_REMOVED lines=50> */
.L_x_376:
[----:B------:R-:W-:-:S04]  /*1d80*/  LOP3.LUT R24, R24, 0x80000000, RZ, 0xc0, !PT ;  /* 0x8000000018187812 */ /* 0x000fc800078ec0ff */
[----:B------:R-:W-:Y:S01]  /*1d90*/  LOP3.LUT R24, R24, 0x7f800000, RZ, 0xfc, !PT ;  /* 0x7f80000018187812 */ /* 0x000fe200078efcff */
[----:B------:R-:W-:Y:S06]  /*1da0*/  BRA `(.L_x_377) ;  /* 0x0000000000047947 */ /* 0x000fec0003800000 */
.L_x_375:
[----:B------:R-:W-:-:S07]  /*1db0*/  LEA R24, R21, R24, 0x17 ;  /* 0x0000001815187211 */ /* 0x000fce00078eb8ff */
.L_x_377:
[----:B------:R-:W-:Y:S05]  /*1dc0*/  BSYNC.RECONVERGENT B2 ;  /* 0x0000000000027941 */ /* 0x000fea0003800200 */
.L_x_374:
[----:B------:R-:W-:Y:S05]  /*1dd0*/  BRA `(.L_x_378) ;  /* 0x0000000000207947 */ /* 0x000fea0003800000 */
.L_x_373:
[----:B------:R-:W-:-:S04]  /*1de0*/  LOP3.LUT R21, R22, 0x80000000, R21, 0x48, !PT ;  /* 0x8000000016157812 */ /* 0x000fc800078e4815 */
[----:B------:R-:W-:Y:S01]  /*1df0*/  LOP3.LUT R24, R21, 0x7f800000, RZ, 0xfc, !PT ;  /* 0x7f80000015187812 */ /* 0x000fe200078efcff */
[----:B------:R-:W-:Y:S06]  /*1e00*/  BRA `(.L_x_378) ;  /* 0x0000000000147947 */ /* 0x000fec0003800000 */
.L_x_372:
[----:B------:R-:W-:Y:S01]  /*1e10*/  LOP3.LUT R24, R22, 0x80000000, R21, 0x48, !PT ;  /* 0x8000000016187812 */ /* 0x000fe200078e4815 */
[----:B------:R-:W-:Y:S06]  /*1e20*/  BRA `(.L_x_378) ;  /* 0x00000000000c7947 */ /* 0x000fec0003800000 */
.L_x_371:
[----:B------:R-:W0:Y:S01]  /*1e30*/  MUFU.RSQ R24, -QNAN ;  /* 0xffc0000000187908 */ /* 0x000e220000001400 */
[----:B------:R-:W-:Y:S05]  /*1e40*/  BRA `(.L_x_378) ;  /* 0x0000000000047947 */ /* 0x000fea0003800000 */
.L_x_370:
[----:B------:R-:W-:-:S07]  /*1e50*/  FADD.FTZ R24, R20, -0.60653066635131835938 ;  /* 0xbf1b459814187421 */ /* 0x000fce0000010000 */
.L_x_378:
[----:B------:R-:W-:Y:S05]  /*1e60*/  BSYNC.RECONVERGENT B0 ;  /* 0x0000000000007941 */ /* 0x000fea0003800200 */
.L_x_367:
[----:B------:R-:W-:Y:S01]  /*1e70*/  HFMA2 R21, -RZ, RZ, 0, 0 ;  /* 0x00000000ff157431 */ /* 0x000fe200000001ff */
[----:B------:R-:W-:-:S04]  /*1e80*/  MOV R20, R26 ;  /* 0x0000001a00147202 */ /* 0x000fc80000000f00 */
[----:B0-----:R-:W-:Y:S05]  /*1e90*/  RET.REL.NODEC R20 `(_Z33rwkv7_state_clampw_forward_kernelI6__halfLi32ELi16EEviiPfPT_S3_S3_S3_S3_S3_S3_S1_S1_) ;  /* 0xffffffe014587950 */ /* 0x001fea0003c3ffff */
.L_x_379:
        /* <DEDUP_REMOVED lines=14> */
.L_x_583:


//--------------------- .text._Z33rwkv7_state_clampw_forward_kernelI6__halfLi16ELi16EEviiPfPT_S3_S3_S3_S3_S3_S3_S1_S1_ --------------------------
	.section	.text._Z33rwkv7_state_clampw_forward_kernelI6__halfLi16ELi16EEviiPfPT_S3_S3_S3_S3_S3_S3_S1_S1_,"ax",@progbits
	.align	128
        .global         _Z33rwkv7_state_clampw_forward_kernelI6__halfLi16ELi16EEviiPfPT_S3_S3_S3_S3_S3_S3_S1_S1_
        .type           _Z33rwkv7_state_clampw_forward_kernelI6__halfLi16ELi16EEviiPfPT_S3_S3_S3_S3_S3_S3_S1_S1_,@function
        .size           _Z33rwkv7_state_clampw_forward_kernelI6__halfLi16ELi16EEviiPfPT_S3_S3_S3_S3_S3_S3_S1_S1_,(.L_x_584 - _Z33rwkv7_state_clampw_forward_kernelI6__halfLi16ELi16EEviiPfPT_S3_S3_S3_S3_S3_S3_S1_S1_)
        .other          _Z33rwkv7_state_clampw_forward_kernelI6__halfLi16ELi16EEviiPfPT_S3_S3_S3_S3_S3_S3_S1_S1_,@"STO_CUDA_ENTRY STV_DEFAULT"
_Z33rwkv7_state_clampw_forward_kernelI6__halfLi16ELi16EEviiPfPT_S3_S3_S3_S3_S3_S3_S1_S1_:
.text._Z33rwkv7_state_clampw_forward_kernelI6__halfLi16ELi16EEviiPfPT_S3_S3_S3_S3_S3_S3_S1_S1_:
        /* <DEDUP_REMOVED lines=69> */
.L_x_383:
[C---:B0-----:R-:W-:Y:S01]  /*0450*/  IMAD.WIDE R6, R75.reuse, 0x2, R66 ;  /* 0x000000024b067825 */ /* 0x041fe200078e0242 */
[----:B------:R-:W-:Y:S06]  /*0460*/  BAR.SYNC.DEFER_BLOCKING 0x0 ;  /* 0x0000000000007b1d */ /* 0x000fec0000010000 */
[----:B------:R-:W2:Y:S01]  /*0470*/  LDG.E.U16.CONSTANT R6, desc[UR10][R6.64] ;  /* 0x0000000a06067981 */ /* 0x000ea2000c1e9500 */
[----:B------:R-:W-:-:S06]  /*0480*/  IMAD.WIDE R4, R75, 0x2, R64 ;  /* 0x000000024b047825 */ /* 0x000fcc00078e0240 */
[----:B------:R-:W3:Y:S01]  /*0490*/  LDG.E.U16.CONSTANT R4, desc[UR10][R4.64] ;  /* 0x0000000a04047981 */ /* 0x000ee2000c1e9500 */
[----:B------:R-:W-:Y:S01]  /*04a0*/  UMOV UR4, 0x3f1b4598 ;  /* 0x3f1b459800047882 */ /* 0x000fe20000000000 */
[----:B------:R-:W-:Y:S01]  /*04b0*/  VIADD R79, R79, 0x1 ;  /* 0x000000014f4f7836 */ /* 0x000fe20000000000 */
[----:B------:R-:W-:Y:S04]  /*04c0*/  BSSY.RECONVERGENT B1, `(.L_x_380) ;  /* 0x0000017000017945 */ /* 0x000fe80003800200 */
[----:B------:R-:W-:Y:S01]  /*04d0*/  ISETP.NE.AND P2, PT, R79, RZ, PT ;  /* 0x000000ff4f00720c */ /* 0x000fe20003f45270 */
[----:B--2---:R-:W-:Y:S02]  /*04e0*/  HADD2.F32 R0, -RZ, R6.H0_H0 ;  /* 0x20000006ff007230 */ /* 0x004fe40000004100 */
[----:B------:R-:W-:-:S03]  /*04f0*/  IMAD.U32 R6, RZ, RZ, UR4 ;  /* 0x00000004ff067e24 */ /* 0x000fc6000f8e00ff */
        /* <DEDUP_REMOVED lines=17> */
[----:B-----5:R-:W-:Y:S05]  /*0610*/  CALL.REL.NOINC `($__internal_26_$__cuda_sm3x_div_rn_noftz_f32_slowpath) ;  /* 0x0000000c00b07944 */ /* 0x020fea0003c00000 */
[----:B------:R-:W-:-:S07]  /*0620*/  MOV R0, R6 ;  /* 0x0000000600007202 */ /* 0x000fce0000000f00 */
.L_x_381:
[----:B------:R-:W-:Y:S05]  /*0630*/  BSYNC.RECONVERGENT B1 ;  /* 0x0000000000017941 */ /* 0x000fea0003800200 */
.L_x_380:
        /* <DEDUP_REMOVED lines=31> */
[----:B------:R-:W-:-:S03]  /*0830*/  HADD2.F32 R98, -RZ, R98.H0_H0 ;  /* 0x20000062ff627230 */ /* 0x000fc60000004100 */
        /* <DEDUP_REMOVED lines=198> */
.L_x_382:
[----:B------:R-:W-:Y:S02]  /*14a0*/  VIADD R97, R97, 0x1 ;  /* 0x0000000161617836 */ /* 0x000fe40000000000 */
[----:B------:R-:W-:Y:S01]  /*14b0*/  IMAD R75, R80, 0x10, R75 ;  /* 0x00000010504b7824 */ /* 0x000fe200078e024b */
[----:B------:R-:W-:Y:S06]  /*14c0*/  @P2 BRA `(.L_x_383) ;  /* 0xffffffec00e02947 */ /* 0x000fec000383ffff */
[----:B------:R-:W-:Y:S05]  /*14d0*/  EXIT ;  /* 0x000000000000794d */ /* 0x000fea0003800000 */
        .weak           $__internal_26_$__cuda_sm3x_div_rn_noftz_f32_slowpath
        .type           $__internal_26_$__cuda_sm3x_div_rn_noftz_f32_slowpath,@function
        .size           $__internal_26_$__cuda_sm3x_div_rn_noftz_f32_slowpath,(.L_x_584 - $__internal_26_$__cuda_sm3x_div_rn_noftz_f32_slowpath)
$__internal_26_$__cuda_sm3x_div_rn_noftz_f32_slowpath:
[--C-:B------:R-:W-:Y:S01]  /*14e0*/  SHF.R.U32.HI R0, RZ, 0x17, R9.reuse ;  /* 0x00000017ff007819 */ /* 0x100fe20000011609 */
[----:B------:R-:W-:Y:S04]  /*14f0*/  BSSY.RECONVERGENT B0, `(.L_x_384) ;  /* 0x000005d000007945 */ /* 0x000fe80003800200 */
[----:B------:R-:W-:Y:S01]  /*1500*/  BSSY.RELIABLE B2, `(.L_x_385) ;  /* 0x000001b000027945 */ /* 0x000fe20003800100 */
[----:B------:R-:W-:Y:S01]  /*1510*/  IMAD.MOV.U32 R5, RZ, RZ, R9 ;  /* 0x000000ffff057224 */ /* 0x000fe200078e0009 */
[----:B------:R-:W-:-:S04]  /*1520*/  LOP3.LUT R11, R0, 0xff, RZ, 0xc0, !PT ;  /* 0x000000ff000b7812 */ /* 0x000fc800078ec0ff */
[----:B------:R-:W-:-:S04]  /*1530*/  IADD3 R6, PT, PT, R11, -0x1, RZ ;  /* 0xffffffff0b067810 */ /* 0x000fc80007ffe0ff */
[----:B------:R-:W-:-:S13]  /*1540*/  ISETP.GT.U32.AND P0, PT, R6, 0xfd, PT ;  /* 0x000000fd0600780c */ /* 0x000fda0003f04070 */
[----:B------:R-:W-:Y:S01]  /*1550*/  @!P0 IMAD.MOV.U32 R4, RZ, RZ, RZ ;  /* 0x000000ffff048224 */ /* 0x000fe200078e00ff */
        /* <DEDUP_REMOVED lines=21> */
.L_x_386:
[----:B------:R-:W-:Y:S05]  /*16b0*/  BSYNC.RELIABLE B2 ;  /* 0x0000000000027941 */ /* 0x000fea0003800100 */
.L_x_385:
        /* <DEDUP_REMOVED lines=34> */
[C---:B------:R-:W-:Y:S01]  /*18e0*/  VIADD R0, R11.reuse, 0x20 ;  /* 0x000000200b007836 */ /* 0x040fe20000000000 */
[----:B------:R-:W-:Y:S02]  /*18f0*/  IADD3 R9, PT, PT, -R11, RZ, RZ ;  /* 0x000000ff0b097210 */ /* 0x000fe40007ffe1ff */
        /* <DEDUP_REMOVED lines=10> */
[----:B------:R-:W-:-:S05]  /*19a0*/  LOP3.LUT R4, R7, R4, RZ, 0xc0, !PT ;  /* 0x0000000407047212 */ /* 0x000fca00078ec0ff */
[----:B------:R-:W-:-:S05]  /*19b0*/  IMAD.IADD R5, R5, 0x1, R4 ;  /* 0x0000000105057824 */ /* 0x000fca00078e0204 */
[----:B------:R-:W-:Y:S01]  /*19c0*/  LOP3.LUT R6, R5, R6, RZ, 0xfc, !PT ;  /* 0x0000000605067212 */ /* 0x000fe200078efcff */
[----:B------:R-:W-:Y:S06]  /*19d0*/  BRA `(.L_x_394) ;  /* 0x0000000000107947 */ /* 0x000fec0003800000 */
.L_x_393:
[----:B------:R-:W-:-:S04]  /*19e0*/  LOP3.LUT R6, R6, 0x80000000, RZ, 0xc0, !PT ;  /* 0x8000000006067812 */ /* 0x000fc800078ec0ff */
[----:B------:R-:W-:Y:S01]  /*19f0*/  LOP3.LUT R6, R6, 0x7f800000, RZ, 0xfc, !PT ;  /* 0x7f80000006067812 */ /* 0x000fe200078efcff */
[----:B------:R-:W-:Y:S06]  /*1a00*/  BRA `(.L_x_394) ;  /* 0x0000000000047947 */ /* 0x000fec0003800000 */
.L_x_392:
[----:B------:R-:W-:-:S07]  /*1a10*/  IMAD R6, R4, 0x800000, R6 ;  /* 0x0080000004067824 */ /* 0x000fce00078e0206 */
.L_x_394:
[----:B------:R-:W-:Y:S05]  /*1a20*/  BSYNC.RECONVERGENT B2 ;  /* 0x0000000000027941 */ /* 0x000fea0003800200 */
.L_x_391:
[----:B------:R-:W-:Y:S05]  /*1a30*/  BRA `(.L_x_395) ;  /* 0x0000000000207947 */ /* 0x000fea0003800000 */
.L_x_390:
[----:B------:R-:W-:-:S04]  /*1a40*/  LOP3.LUT R4, R5, 0x80000000, R4, 0x48, !PT ;  /* 0x8000000005047812 */ /* 0x000fc800078e4804 */
[----:B------:R-:W-:Y:S01]  /*1a50*/  LOP3.LUT R6, R4, 0x7f800000, RZ, 0xfc, !PT ;  /* 0x7f80000004067812 */ /* 0x000fe200078efcff */
[----:B------:R-:W-:Y:S06]  /*1a60*/  BRA `(.L_x_395) ;  /* 0x0000000000147947 */ /* 0x000fec0003800000 */
.L_x_389:
[----:B------:R-:W-:Y:S01]  /*1a70*/  LOP3.LUT R6, R5, 0x80000000, R4, 0x48, !PT ;  /* 0x8000000005067812 */ /* 0x000fe200078e4804 */
[----:B------:R-:W-:Y:S06]  /*1a80*/  BRA `(.L_x_395) ;  /* 0x00000000000c7947 */ /* 0x000fec0003800000 */
.L_x_388:
[----:B------:R-:W0:Y:S01]  /*1a90*/  MUFU.RSQ R6, -QNAN ;  /* 0xffc0000000067908 */ /* 0x000e220000001400 */
[----:B------:R-:W-:Y:S05]  /*1aa0*/  BRA `(.L_x_395) ;  /* 0x0000000000047947 */ /* 0x000fea0003800000 */
.L_x_387:
[----:B------:R-:W-:-:S07]  /*1ab0*/  FADD.FTZ R6, R0, -0.60653066635131835938 ;  /* 0xbf1b459800067421 */ /* 0x000fce0000010000 */
.L_x_395:
[----:B------:R-:W-:Y:S05]  /*1ac0*/  BSYNC.RECONVERGENT B0 ;  /* 0x0000000000007941 */ /* 0x000fea0003800200 */
.L_x_384:
[----:B------:R-:W-:Y:S01]  /*1ad0*/  MOV R4, R8 ;  /* 0x0000000800047202 */ /* 0x000fe20000000f00 */
[----:B------:R-:W-:-:S04]  /*1ae0*/  IMAD.MOV.U32 R5, RZ, RZ, 0x0 ;  /* 0x00000000ff057424 */ /* 0x000fc800078e00ff */
[----:B0-----:R-:W-:Y:S05]  /*1af0*/  RET.REL.NODEC R4 `(_Z33rwkv7_state_clampw_forward_kernelI6__halfLi16ELi16EEviiPfPT_S3_S3_S3_S3_S3_S3_S1_S1_) ;  /* 0xffffffe404407950 */ /* 0x001fea0003c3ffff */
.L_x_396:
        /* <DEDUP_REMOVED lines=16> */
.L_x_584:


//--------------------- .text._Z33rwkv7_state_clampw_forward_kernelI6__halfLi8ELi16EEviiPfPT_S3_S3_S3_S3_S3_S3_S1_S1_ --------------------------
	.section	.text._Z33rwkv7_state_clampw_forward_kernelI6__halfLi8ELi16EEviiPfPT_S3_S3_S3_S3_S3_S3_S1_S1_,"ax",@progbits
	.align	128
        .global         _Z33rwkv7_state_clampw_forward_kernelI6__halfLi8ELi16EEviiPfPT_S3_S3_S3_S3_S3_S3_S1_S1_
        .type           _Z33rwkv7_state_clampw_forward_kernelI6__halfLi8ELi16EEviiPfPT_S3_S3_S3_S3_S3_S3_S1_S1_,@function
        .size           _Z33rwkv7_state_clampw_forward_kernelI6__halfLi8ELi16EEviiPfPT_S3_S3_S3_S3_S3_S3_S1_S1_,(.L_x_585 - _Z33rwkv7_state_clampw_forward_kernelI6__halfLi8ELi16EEviiPfPT_S3_S3_S3_S3_S3_S3_S1_S1_)
        .other          _Z33rwkv7_state_clampw_forward_kernelI6__halfLi8ELi16EEviiPfPT_S3_S3_S3_S3_S3_S3_S1_S1_,@"STO_CUDA_ENTRY STV_DEFAULT"
_Z33rwkv7_state_clampw_forward_kernelI6__halfLi8ELi16EEviiPfPT_S3_S3_S3_S3_S3_S3_S1_S1_:
.text._Z33rwkv7_state_clampw_forward_kernelI6__halfLi8ELi16EEviiPfPT_S3_S3_S3_S3_S3_S3_S1_S1_:
        /* <DEDUP_REMOVED lines=41> */
[----:B------:R-:W-:Y:S01]  /*0290*/  IMAD.SHL.U32 R0, R0, 0x8, RZ ;  /* 0x0000000800007824 */ /* 0x000fe200078e00ff */
[----:B------:R-:W3:Y:S01]  /*02a0*/  LDC.64 R54, c[0x0][0x3b8] ;  /* 0x0000ee00ff367b82 */ /* 0x000ee20000000a00 */
[----:B------:R-:W-:Y:S01]  /*02b0*/  UIADD3 UR6, UPT, UPT, UR4, 0x40, URZ ;  /* 0x0000004004067890 */ /* 0x000fe2000fffe0ff */
[----:B------:R-:W-:Y:S01]  /*02c0*/  IMAD.SHL.U32 R2, R2, 0x4, RZ ;  /* 0x0000000402027824 */ /* 0x000fe200078e00ff */
[----:B------:R-:W-:Y:S01]  /*02d0*/  UIADD3 UR7, UPT, UPT, UR4, 0x60, URZ ;  /* 0x0000006004077890 */ /* 0x000fe2000fffe0ff */
[----:B------:R-:W-:Y:S01]  /*02e0*/  HFMA2 R73, -RZ, RZ, 0, 0 ;  /* 0x00000000ff497431 */ /* 0x000fe200000001ff */
[----:B------:R-:W-:Y:S01]  /*02f0*/  UIADD3 UR4, UPT, UPT, UR4, 0x80, URZ ;  /* 0x0000008004047890 */ /* 0x000fe2000fffe0ff */
[----:B------:R-:W-:Y:S01]  /*0300*/  IMAD.MOV R63, RZ, RZ, -R63 ;  /* 0x000000ffff3f7224 */ /* 0x000fe200078e0a3f */
        /* <DEDUP_REMOVED lines=12> */
.L_x_400:
        /* <DEDUP_REMOVED lines=10> */
[----:B--2---:R-:W-:-:S05]  /*0470*/  HADD2.F32 R0, -RZ, R6.H0_H0 ;  /* 0x20000006ff007230 */ /* 0x004fca0000004100 */
[----:B------:R-:W-:Y:S01]  /*0480*/  FMUL R8, R0, -1.4426950216293334961 ;  /* 0xbfb8aa3b00087820 */ /* 0x000fe20000400000 */
[----:B----4-:R-:W-:-:S04]  /*0490*/  HADD2.F32 R7, -RZ, R4.H0_H0 ;  /* 0x20000004ff077230 */ /* 0x010fc80000004100 */
        /* <DEDUP_REMOVED lines=15> */
[----:B---3-5:R-:W-:Y:S05]  /*0590*/  CALL.REL.NOINC `($__internal_27_$__cuda_sm3x_div_rn_noftz_f32_slowpath) ;  /* 0x0000000800287944 */ /* 0x028fea0003c00000 */
[----:B------:R-:W-:-:S07]  /*05a0*/  MOV R12, R8 ;  /* 0x00000008000c7202 */ /* 0x000fce0000000f00 */
.L_x_398:
[----:B------:R-:W-:Y:S05]  /*05b0*/  BSYNC.RECONVERGENT B1 ;  /* 0x0000000000017941 */ /* 0x000fea0003800200 */
.L_x_397:
        /* <DEDUP_REMOVED lines=40> */
[----:B------:R-:W-:-:S03]  /*0840*/  HADD2.F32 R0, -RZ, R0.H0_H0 ;  /* 0x20000000ff007230 */ /* 0x000fc60000004100 */
[----:B------:R-:W-:Y:S02]  /*0850*/  FFMA R9, R69, R10, R8 ;  /* 0x0000000a45097223 */ /* 0x000fe40000000008 */
[----:B--2---:R-:W-:Y:S02]  /*0860*/  FMUL R12, R0, R12 ;  /* 0x0000000c000c7220 */ /* 0x004fe40000400000 */
        /* <DEDUP_REMOVED lines=89> */
.L_x_399:
[----:B------:R-:W-:Y:S02]  /*0e00*/  VIADD R73, R73, 0x1 ;  /* 0x0000000149497836 */ /* 0x000fe40000000000 */
[----:B------:R-:W-:Y:S01]  /*0e10*/  IMAD R59, R64, 0x8, R59 ;  /* 0x00000008403b7824 */ /* 0x000fe200078e023b */
[----:B------:R-:W-:Y:S06]  /*0e20*/  @P2 BRA `(.L_x_400) ;  /* 0xfffffff400682947 */ /* 0x000fec000383ffff */
[----:B------:R-:W-:Y:S05]  /*0e30*/  EXIT ;  /* 0x000000000000794d */ /* 0x000fea0003800000 */
        .weak           $__internal_27_$__cuda_sm3x_div_rn_noftz_f32_slowpath
        .type           $__internal_27_$__cuda_sm3x_div_rn_noftz_f32_slowpath,@function
        .size           $__internal_27_$__cuda_sm3x_div_rn_noftz_f32_slowpath,(.L_x_585 - $__internal_27_$__cuda_sm3x_div_rn_noftz_f32_slowpath)
$__internal_27_$__cuda_sm3x_div_rn_noftz_f32_slowpath:
[----:B------:R-:W-:Y:S01]  /*0e40*/  SHF.R.U32.HI R0, RZ, 0x17, R6 ;  /* 0x00000017ff007819 */ /* 0x000fe20000011606 */
[----:B------:R-:W-:Y:S04]  /*0e50*/  BSSY.RECONVERGENT B0, `(.L_x_401) ;  /* 0x000005c000007945 */ /* 0x000fe80003800200 */
[----:B------:R-:W-:Y:S01]  /*0e60*/  BSSY.RELIABLE B2, `(.L_x_402) ;  /* 0x000001a000027945 */ /* 0x000fe20003800100 */
        /* <DEDUP_REMOVED lines=25> */
.L_x_403:
[----:B------:R-:W-:Y:S05]  /*1000*/  BSYNC.RELIABLE B2 ;  /* 0x0000000000027941 */ /* 0x000fea0003800100 */
.L_x_402:
        /* <DEDUP_REMOVED lines=50> */
.L_x_410:
[----:B------:R-:W-:-:S04]  /*1330*/  LOP3.LUT R8, R8, 0x80000000, RZ, 0xc0, !PT ;  /* 0x8000000008087812 */ /* 0x000fc800078ec0ff */
[----:B------:R-:W-:Y:S01]  /*1340*/  LOP3.LUT R8, R8, 0x7f800000, RZ, 0xfc, !PT ;  /* 0x7f80000008087812 */ /* 0x000fe200078efcff */
[----:B------:R-:W-:Y:S06]  /*1350*/  BRA `(.L_x_411) ;  /* 0x0000000000047947 */ /* 0x000fec0003800000 */
.L_x_409:
[----:B------:R-:W-:-:S07]  /*1360*/  LEA R8, R5, R8, 0x17 ;  /* 0x0000000805087211 */ /* 0x000fce00078eb8ff */
.L_x_411:
[----:B------:R-:W-:Y:S05]  /*1370*/  BSYNC.RECONVERGENT B2 ;  /* 0x0000000000027941 */ /* 0x000fea0003800200 */
.L_x_408:
[----:B------:R-:W-:Y:S05]  /*1380*/  BRA `(.L_x_412) ;  /* 0x0000000000207947 */ /* 0x000fea0003800000 */
.L_x_407:
[----:B------:R-:W-:-:S04]  /*1390*/  LOP3.LUT R5, R6, 0x80000000, R5, 0x48, !PT ;  /* 0x8000000006057812 */ /* 0x000fc800078e4805 */
[----:B------:R-:W-:Y:S01]  /*13a0*/  LOP3.LUT R8, R5, 0x7f800000, RZ, 0xfc, !PT ;  /* 0x7f80000005087812 */ /* 0x000fe200078efcff */
[----:B------:R-:W-:Y:S06]  /*13b0*/  BRA `(.L_x_412) ;  /* 0x0000000000147947 */ /* 0x000fec0003800000 */
.L_x_406:
[----:B------:R-:W-:Y:S01]  /*13c0*/  LOP3.LUT R8, R6, 0x80000000, R5, 0x48, !PT ;  /* 0x8000000006087812 */ /* 0x000fe200078e4805 */
[----:B------:R-:W-:Y:S06]  /*13d0*/  BRA `(.L_x_412) ;  /* 0x00000000000c7947 */ /* 0x000fec0003800000 */
.L_x_405:
[----:B------:R-:W0:Y:S01]  /*13e0*/  MUFU.RSQ R8, -QNAN ;  /* 0xffc0000000087908 */ /* 0x000e220000001400 */
[----:B------:R-:W-:Y:S05]  /*13f0*/  BRA `(.L_x_412) ;  /* 0x0000000000047947 */ /* 0x000fea0003800000 */
.L_x_404:
[----:B------:R-:W-:-:S07]  /*1400*/  FADD.FTZ R8, R0, -0.60653066635131835938 ;  /* 0xbf1b459800087421 */ /* 0x000fce0000010000 */
.L_x_412:
[----:B------:R-:W-:Y:S05]  /*1410*/  BSYNC.RECONVERGENT B0 ;  /* 0x0000000000007941 */ /* 0x000fea0003800200 */
.L_x_401:
[----:B------:R-:W-:-:S04]  /*1420*/  IMAD.MOV.U32 R5, RZ, RZ, 0x0 ;  /* 0x00000000ff057424 */ /* 0x000fc800078e00ff */
[----:B0-----:R-:W-:Y:S05]  /*1430*/  RET.REL.NODEC R4 `(_Z33rwkv7_state_clampw_forward_kernelI6__halfLi8ELi16EEviiPfPT_S3_S3_S3_S3_S3_S3_S1_S1_) ;  /* 0xffffffe804f07950 */ /* 0x001fea0003c3ffff */
.L_x_413:
        /* <DEDUP_REMOVED lines=12> */
.L_x_585:


//--------------------- .text._Z33rwkv7_state_clampw_forward_kernelI6__halfLi4ELi16EEviiPfPT_S3_S3_S3_S3_S3_S3_S1_S1_ --------------------------
	.section	.text._Z33rwkv7_state_clampw_forward_kernelI6__halfLi4ELi16EEviiPfPT_S3_S3_S3_S3_S3_S3_S1_S1_,"ax",@progbits
	.align	128
        .global         _Z33rwkv7_state_clampw_forward_kernelI6__halfLi4ELi16EEviiPfPT_S3_S3_S3_S3_S3_S3_S1_S1_
        .type           _Z33rwkv7_state_clampw_forward_kernelI6__halfLi4ELi16EEviiPfPT_S3_S3_S3_S3_S3_S3_S1_S1_,@function
        .size           _Z33rwkv7_state_clampw_forward_kernelI6__halfLi4ELi16EEviiPfPT_S3_S3_S3_S3_S3_S3_S1_S1_,(.L_x_586 - _Z33rwkv7_state_clampw_forward_kernelI6__halfLi4ELi16EEviiPfPT_S3_S3_S3_S3_S3_S3_S1_S1_)
        .other          _Z33rwkv7_state_clampw_forward_kernelI6__halfLi4ELi16EEviiPfPT_S3_S3_S3_S3_S3_S3_S1_S1_,@"STO_CUDA_ENTRY STV_DEFAULT"
_Z33rwkv7_state_clampw_forward_kernelI6__halfLi4ELi16EEviiPfPT_S3_S3_S3_S3_S3_S3_S1_S1_:
.text._Z33rwkv7_state_clampw_forward_kernelI6__halfLi4ELi16EEviiPfPT_S3_S3_S3_S3_S3_S3_S1_S1_:
        /* <DEDUP_REMOVED lines=15> */
[----:B----4-:R-:W-:-:S07]  /*00f0*/  IADD3 R40, PT, PT, R0, UR9, RZ ;  /* 0x0000000900287c10 */ /* 0x010fce000fffe0ff */
[----:B------:R-:W4:Y:S01]  /*0100*/  LDC.64 R24, c[0x0][0x3a0] ;  /* 0x0000e800ff187b82 */ /* 0x000f220000000a00 */
[----:B------:R-:W-:-:S03]  /*0110*/  IMAD.WIDE R4, R40, 0x10, RZ ;  /* 0x0000001028047825 */ /* 0x000fc600078e02ff */
[----:B------:R-:W-:-:S04]  /*0120*/  LOP3.LUT R3, R4, R42, RZ, 0xfc, !PT ;  /* 0x0000002a04037212 */ /* 0x000fc800078efcff */
[----:B------:R-:W1:Y:S01]  /*0130*/  LDC.64 R26, c[0x0][0x3d0] ;  /* 0x0000f400ff1a7b82 */ /* 0x000e620000000a00 */
[----:B0-----:R-:W-:-:S04]  /*0140*/  LEA R4, P0, R3, UR4, 0x2 ;  /* 0x0000000403047c11 */ /* 0x001fc8000f8010ff */
[----:B------:R-:W-:-:S03]  /*0150*/  LEA.HI.X R5, R3, UR5, R5, 0x2, P0 ;  /* 0x0000000503057c11 */ /* 0x000fc600080f1405 */
[----:B------:R-:W0:Y:S02]  /*0160*/  LDC.64 R28, c[0x0][0x3a8] ;  /* 0x0000ea00ff1c7b82 */ /* 0x000e240000000a00 */
[----:B--2---:R-:W5:Y:S06]  /*0170*/  LDG.E.CONSTANT R44, desc[UR12][R4.64+0xc] ;  /* 0x00000c0c042c7981 */ /* 0x004f6c000c1e9900 */
[----:B------:R-:W2:Y:S01]  /*0180*/  LDC.64 R30, c[0x0][0x3c0] ;  /* 0x0000f000ff1e7b82 */ /* 0x000ea20000000a00 */
[----:B------:R-:W5:Y:S04]  /*0190*/  LDG.E.CONSTANT R43, desc[UR12][R4.64+0x8] ;  /* 0x0000080c042b7981 */ /* 0x000f68000c1e9900 */
[----:B------:R-:W5:Y:S03]  /*01a0*/  LDG.E.CONSTANT R46, desc[UR12][R4.64+0x4] ;  /* 0x0000040c042e7981 */ /* 0x000f66000c1e9900 */
[----:B------:R-:W0:Y:S01]  /*01b0*/  LDC.64 R32, c[0x0][0x390] ;  /* 0x0000e400ff207b82 */ /* 0x000e220000000a00 */
[----:B------:R4:W5:Y:S01]  /*01c0*/  LDG.E.CONSTANT R3, desc[UR12][R4.64] ;  /* 0x0000000c04037981 */ /* 0x000962000c1e9900 */
[----:B------:R-:W-:Y:S01]  /*01d0*/  IMAD R0, R0, R47, UR9 ;  /* 0x0000000900007e24 */ /* 0x000fe2000f8e022f */
[----:B------:R-:W-:Y:S01]  /*01e0*/  UMOV UR4, 0x400 ;  /* 0x0000040000047882 */ /* 0x000fe20000000000 */
[----:B------:R-:W-:Y:S01]  /*01f0*/  HFMA2 R49, -RZ, RZ, 0, 0 ;  /* 0x00000000ff317431 */ /* 0x000fe200000001ff */
[----:B---3--:R-:W-:-:S02]  /*0200*/  ULEA UR10, UR8, UR4, 0x18 ;  /* 0x00000004080a7291 */ /* 0x008fc4000f8ec0ff */
[----:B------:R-:W-:Y:S01]  /*0210*/  SHF.L.U32 R51, R0, 0x2, RZ ;  /* 0x0000000200337819 */ /* 0x000fe200000006ff */
[----:B------:R-:W3:Y:S01]  /*0220*/  LDC.64 R34, c[0x0][0x398] ;  /* 0x0000e600ff227b82 */ /* 0x000ee20000000a00 */
[----:B------:R-:W-:Y:S01]  /*0230*/  UIADD3 UR5, UPT, UPT, UR4, 0x10, URZ ;  /* 0x0000001004057890 */ /* 0x000fe2000fffe0ff */
[--C-:B----4-:R-:W-:Y:S01]  /*0240*/  SHF.R.S32.HI R4, RZ, 0x1f, R47.reuse ;  /* 0x0000001fff047819 */ /* 0x110fe2000001142f */
[----:B------:R-:W-:Y:S01]  /*0250*/  UIADD3 UR6, UPT, UPT, UR4, 0x20, URZ ;  /* 0x0000002004067890 */ /* 0x000fe2000fffe0ff */
[----:B------:R-:W-:Y:S01]  /*0260*/  LOP3.LUT R51, R2, R51, RZ, 0xfc, !PT ;  /* 0x0000003302337212 */ /* 0x000fe200078efcff */
[----:B------:R-:W-:Y:S01]  /*0270*/  UIADD3 UR7, UPT, UPT, UR4, 0x30, URZ ;  /* 0x0000003004077890 */ /* 0x000fe2000fffe0ff */
[----:B------:R-:W-:Y:S02]  /*0280*/  LEA.HI R4, R4, R47, RZ, 0x4 ;  /* 0x0000002f04047211 */ /* 0x000fe400078f20ff */
[----:B------:R-:W4:Y:S01]  /*0290*/  LDC.64 R36, c[0x0][0x3b0] ;  /* 0x0000ec00ff247b82 */ /* 0x000f220000000a00 */
[----:B------:R-:W-:Y:S01]  /*02a0*/  UIADD3 UR4, UPT, UPT, UR4, 0x40, URZ ;  /* 0x0000004004047890 */ /* 0x000fe2000fffe0ff */
[----:B------:R-:W-:Y:S01]  /*02b0*/  IMAD.MOV R47, RZ, RZ, -R47 ;  /* 0x000000ffff2f7224 */ /* 0x000fe200078e0a2f */
[----:B------:R-:W-:Y:S01]  /*02c0*/  LOP3.LUT R41, R4, 0xfffffff0, RZ, 0xc0, !PT ;  /* 0xfffffff004297812 */ /* 0x000fe200078ec0ff */
[----:B------:R-:W-:-:S02]  /*02d0*/  ULEA UR5, UR8, UR5, 0x18 ;  /* 0x0000000508057291 */ /* 0x000fc4000f8ec0ff */
[----:B------:R-:W-:Y:S02]  /*02e0*/  ULEA UR6, UR8, UR6, 0x18 ;  /* 0x0000000608067291 */ /* 0x000fe4000f8ec0ff */
[----:B------:R-:W0:Y:S01]  /*02f0*/  LDC.64 R38, c[0x0][0x3b8] ;  /* 0x0000ee00ff267b82 */ /* 0x000e220000000a00 */
[----:B------:R-:W-:Y:S01]  /*0300*/  IMAD.WIDE R40, R40, R41, RZ ;  /* 0x0000002928287225 */ /* 0x000fe200078e02ff */
[----:B------:R-:W-:Y:S02]  /*0310*/  ULEA UR7, UR8, UR7, 0x18 ;  /* 0x0000000708077291 */ /* 0x000fe4000f8ec0ff */
[----:B-1----:R-:W-:-:S12]  /*0320*/  ULEA UR4, UR8, UR4, 0x18 ;  /* 0x0000000408047291 */ /* 0x002fd8000f8ec0ff */
.L_x_417:
[C---:B---3--:R-:W-:Y:S01]  /*0330*/  IMAD.WIDE R6, R51.reuse, 0x2, R34 ;  /* 0x0000000233067825 */ /* 0x048fe200078e0222 */
[----:B------:R-:W-:Y:S06]  /*0340*/  BAR.SYNC.DEFER_BLOCKING 0x0 ;  /* 0x0000000000007b1d */ /* 0x000fec0000010000 */
[----:B------:R-:W3:Y:S01]  /*0350*/  LDG.E.U16.CONSTANT R6, desc[UR12][R6.64] ;  /* 0x0000000c06067981 */ /* 0x000ee2000c1e9500 */
[----:B0-----:R-:W-:-:S06]  /*0360*/  IMAD.WIDE R4, R51, 0x2, R32 ;  /* 0x0000000233047825 */ /* 0x001fcc00078e0220 */
[----:B------:R-:W2:Y:S01]  /*0370*/  LDG.E.U16.CONSTANT R4, desc[UR12][R4.64] ;  /* 0x0000000c04047981 */ /* 0x000ea2000c1e9500 */
[----:B------:R-:W-:Y:S01]  /*0380*/  UMOV UR8, 0x3f1b4598 ;  /* 0x3f1b459800087882 */ /* 0x000fe20000000000 */
[----:B------:R-:W-:Y:S01]  /*0390*/  IADD3 R47, PT, PT, R47, 0x1, RZ ;  /* 0x000000012f2f7810 */ /* 0x000fe20007ffe0ff */
[----:B------:R-:W-:Y:S01]  /*03a0*/  IMAD.U32 R9, RZ, RZ, UR8 ;  /* 0x00000008ff097e24 */ /* 0x000fe2000f8e00ff */
[----:B------:R-:W-:Y:S02]  /*03b0*/  BSSY.RECONVERGENT B1, `(.L_x_414) ;  /* 0x0000015000017945 */ /* 0x000fe40003800200 */
[----:B------:R-:W-:Y:S01]  /*03c0*/  ISETP.NE.AND P2, PT, R47, RZ, PT ;  /* 0x000000ff2f00720c */ /* 0x000fe20003f45270 */
[----:B---3--:R-:W-:-:S05]  /*03d0*/  HADD2.F32 R0, -RZ, R6.H0_H0 ;  /* 0x20000006ff007230 */ /* 0x008fca0000004100 */
[----:B------:R-:W-:Y:S01]  /*03e0*/  FMUL R8, R0, -1.4426950216293334961 ;  /* 0xbfb8aa3b00087820 */ /* 0x000fe20000400000 */
[----:B--2---:R-:W-:-:S04]  /*03f0*/  HADD2.F32 R7, -RZ, R4.H0_H0 ;  /* 0x20000004ff077230 */ /* 0x004fc80000004100 */
[----:B------:R-:W-:Y:S01]  /*0400*/  FSETP.GEU.AND P0, PT, R8, -126, PT ;  /* 0xc2fc00000800780b */ /* 0x000fe20003f0e000 */
[----:B------:R0:W-:-:S12]  /*0410*/  STS [R42+UR10], R7 ;  /* 0x000000072a007988 */ /* 0x0001d8000800080a */
        /* <DEDUP_REMOVED lines=13> */
[----:B----45:R-:W-:Y:S05]  /*04f0*/  CALL.REL.NOINC `($__internal_28_$__cuda_sm3x_div_rn_noftz_f32_slowpath) ;  /* 0x0000000400207944 */ /* 0x030fea0003c00000 */
.L_x_415:
[----:B------:R-:W-:Y:S05]  /*0500*/  BSYNC.RECONVERGENT B1 ;  /* 0x0000000000017941 */ /* 0x000fea0003800200 */
.L_x_414:
[----:B------:R-:W-:-:S04]  /*0510*/  IMAD.WIDE R4, R51, 0x2, R24 ;  /* 0x0000000233047825 */ /* 0x000fc800078e0218 */
[C---:B----4-:R-:W-:Y:S02]  /*0520*/  IMAD.WIDE R6, R51.reuse, 0x2, R36 ;  /* 0x0000000233067825 */ /* 0x050fe400078e0224 */
        /* <DEDUP_REMOVED lines=15> */
[----:B--2---:R-:W-:Y:S02]  /*0620*/  HADD2.F32 R48, -RZ, R4.H0_H0 ;  /* 0x20000004ff307230 */ /* 0x004fe40000004100 */
[----:B---3--:R-:W-:-:S03]  /*0630*/  HADD2.F32 R50, -RZ, R6.H0_H0 ;  /* 0x20000006ff327230 */ /* 0x008fc60000004100 */
[----:B------:R-:W-:Y:S01]  /*0640*/  STS [R42+UR6], R48 ;  /* 0x000000302a007988 */ /* 0x000fe20008000806 */
[----:B----4-:R-:W-:-:S03]  /*0650*/  HADD2.F32 R52, -RZ, R8.H0_H0 ;  /* 0x20000008ff347230 */ /* 0x010fc60000004100 */
        /* <DEDUP_REMOVED lines=8> */
[----:B------:R-:W-:-:S02]  /*06e0*/  HADD2.F32 R0, -RZ, R0.H0_H0 ;  /* 0x20000000ff007230 */ /* 0x000fc40000004100 */
        /* <DEDUP_REMOVED lines=28> */
[----:B------:R-:W-:-:S04]  /*08b0*/  LOP3.LUT R5, R2, 0x7ffffff0, R49, 0xf8, !PT ;  /* 0x7ffffff002057812 */ /* 0x000fc800078ef831 */
[----:B------:R-:W-:-:S05]  /*08c0*/  IADD3 R5, P0, PT, R40, R5, RZ ;  /* 0x0000000528057210 */ /* 0x000fca0007f1e0ff */
[----:B------:R-:W-:Y:S01]  /*08d0*/  IMAD.X R0, RZ, RZ, R41, P0 ;  /* 0x000000ffff007224 */ /* 0x000fe200000e0629 */
[----:B------:R-:W-:-:S04]  /*08e0*/  LEA R4, P0, R5, UR14, 0x2 ;  /* 0x0000000e05047c11 */ /* 0x000fc8000f8010ff */
[----:B------:R-:W-:-:S05]  /*08f0*/  LEA.HI.X R5, R5, UR15, R0, 0x2, P0 ;  /* 0x0000000f05057c11 */ /* 0x000fca00080f1400 */
[----:B------:R0:W-:Y:S04]  /*0900*/  STG.E desc[UR12][R4.64], R3 ;  /* 0x0000000304007986 */ /* 0x0001e8000c10190c */
[----:B------:R0:W-:Y:S04]  /*0910*/  STG.E desc[UR12][R4.64+0x10], R46 ;  /* 0x0000102e04007986 */ /* 0x0001e8000c10190c */
[----:B------:R0:W-:Y:S04]  /*0920*/  STG.E desc[UR12][R4.64+0x20], R43 ;  /* 0x0000202b04007986 */ /* 0x0001e8000c10190c */
[----:B------:R0:W-:Y:S02]  /*0930*/  STG.E desc[UR12][R4.64+0x30], R44 ;  /* 0x0000302c04007986 */ /* 0x0001e4000c10190c */
.L_x_416:
[----:B------:R-:W-:Y:S01]  /*0940*/  IADD3 R49, PT, PT, R49, 0x1, RZ ;  /* 0x0000000131317810 */ /* 0x000fe20007ffe0ff */
[----:B------:R-:W-:Y:S01]  /*0950*/  IMAD R51, R45, 0x4, R51 ;  /* 0x000000042d337824 */ /* 0x000fe200078e0233 */
[----:B------:R-:W-:Y:S06]  /*0960*/  @P2 BRA `(.L_x_417) ;  /* 0xfffffff800702947 */ /* 0x000fec000383ffff */
[----:B------:R-:W-:Y:S05]  /*0970*/  EXIT ;  /* 0x000000000000794d */ /* 0x000fea0003800000 */
        .weak           $__internal_28_$__cuda_sm3x_div_rn_noftz_f32_slowpath
        .type           $__internal_28_$__cuda_sm3x_div_rn_noftz_f32_slowpath,@function
        .size           $__internal_28_$__cuda_sm3x_div_rn_noftz_f32_slowpath,(.L_x_586 - $__internal_28_$__cuda_sm3x_div_rn_noftz_f32_slowpath)
$__internal_28_$__cuda_sm3x_div_rn_noftz_f32_slowpath:
        /* <DEDUP_REMOVED lines=27> */
[----:B------:R-:W-:-:S07]  /*0b30*/  @!P0 IADD3 R7, PT, PT, R7, 0x40, RZ ;  /* 0x0000004007078810 */ /* 0x000fce0007ffe0ff */
.L_x_420:
[----:B------:R-:W-:Y:S05]  /*0b40*/  BSYNC.RELIABLE B2 ;  /* 0x0000000000027941 */ /* 0x000fea0003800100 */
.L_x_419:
        /* <DEDUP_REMOVED lines=50> */
.L_x_427:
[----:B------:R-:W-:-:S04]  /*0e70*/  LOP3.LUT R5, R5, 0x80000000, RZ, 0xc0, !PT ;  /* 0x8000000005057812 */ /* 0x000fc800078ec0ff */
[----:B------:R-:W-:Y:S01]  /*0e80*/  LOP3.LUT R5, R5, 0x7f800000, RZ, 0xfc, !PT ;  /* 0x7f80000005057812 */ /* 0x000fe200078efcff */
[----:B------:R-:W-:Y:S06]  /*0e90*/  BRA `(.L_x_428) ;  /* 0x0000000000047947 */ /* 0x000fec0003800000 */
.L_x_426:
[----:B------:R-:W-:-:S07]  /*0ea0*/  IMAD R5, R7, 0x800000, R5 ;  /* 0x0080000007057824 */ /* 0x000fce00078e0205 */
.L_x_428:
[----:B------:R-:W-:Y:S05]  /*0eb0*/  BSYNC.RECONVERGENT B2 ;  /* 0x0000000000027941 */ /* 0x000fea0003800200 */
.L_x_425:
[----:B------:R-:W-:Y:S05]  /*0ec0*/  BRA `(.L_x_429) ;  /* 0x0000000000207947 */ /* 0x000fea0003800000 */
.L_x_424:
[----:B------:R-:W-:-:S04]  /*0ed0*/  LOP3.LUT R5, R6, 0x80000000, R5, 0x48, !PT ;  /* 0x8000000006057812 */ /* 0x000fc800078e4805 */
[----:B------:R-:W-:Y:S01]  /*0ee0*/  LOP3.LUT R5, R5, 0x7f800000, RZ, 0xfc, !PT ;  /* 0x7f80000005057812 */ /* 0x000fe200078efcff */
[----:B------:R-:W-:Y:S06]  /*0ef0*/  BRA `(.L_x_429) ;  /* 0x0000000000147947 */ /* 0x000fec0003800000 */
.L_x_423:
[----:B------:R-:W-:Y:S01]  /*0f00*/  LOP3.LUT R5, R6, 0x80000000, R5, 0x48, !PT ;  /* 0x8000000006057812 */ /* 0x000fe200078e4805 */
[----:B------:R-:W-:Y:S06]  /*0f10*/  BRA `(.L_x_429) ;  /* 0x00000000000c7947 */ /* 0x000fec0003800000 */
.L_x_422:
[----:B------:R-:W0:Y:S01]  /*0f20*/  MUFU.RSQ R5, -QNAN ;  /* 0xffc0000000057908 */ /* 0x000e220000001400 */
[----:B------:R-:W-:Y:S05]  /*0f30*/  BRA `(.L_x_429) ;  /* 0x0000000000047947 */ /* 0x000fea0003800000 */
.L_x_421:
[----:B------:R-:W-:-:S07]  /*0f40*/  FADD.FTZ R5, R0, -0.60653066635131835938 ;  /* 0xbf1b459800057421 */ /* 0x000fce0000010000 */
.L_x_429:
[----:B------:R-:W-:Y:S05]  /*0f50*/  BSYNC.RECONVERGENT B0 ;  /* 0x0000000000007941 */ /* 0x000fea0003800200 */
.L_x_418:
[----:B0-----:R-:W-:Y:S01]  /*0f60*/  MOV R12, R5 ;  /* 0x00000005000c7202 */ /* 0x001fe20000000f00 */
[----:B------:R-:W-:-:S04]  /*0f70*/  HFMA2 R5, -RZ, RZ, 0, 0 ;  /* 0x00000000ff057431 */ /* 0x000fc800000001ff */
[----:B------:R-:W-:Y:S05]  /*0f80*/  RET.REL.NODEC R4 `(_Z33rwkv7_state_clampw_forward_kernelI6__halfLi4ELi16EEviiPfPT_S3_S3_S3_S3_S3_S3_S1_S1_) ;  /* 0xfffffff0041c7950 */ /* 0x000fea0003c3ffff */
.L_x_430:
        /* <DEDUP_REMOVED lines=15> */
.L_x_586:


//--------------------- .text._Z33rwkv7_state_clampw_forward_kernelI6__halfLi2ELi16EEviiPfPT_S3_S3_S3_S3_S3_S3_S1_S1_ --------------------------
	.section	.text._Z33rwkv7_state_clampw_forward_kernelI6__halfLi2ELi16EEviiPfPT_S3_S3_S3_S3_S3_S3_S1_S1_,"ax",@progbits
	.align	128
        .global         _Z33rwkv7_state_clampw_forward_kernelI6__halfLi2ELi16EEviiPfPT_S3_S3_S3_S3_S3_S3_S1_S1_
        .type           _Z33rwkv7_state_clampw_forward_kernelI6__halfLi2ELi16EEviiPfPT_S3_S3_S3_S3_S3_S3_S1_S1_,@function
        .size           _Z33rwkv7_state_clampw_forward_kernelI6__halfLi2ELi16EEviiPfPT_S3_S3_S3_S3_S3_S3_S1_S1_,(.L_x_587 - _Z33rwkv7_state_clampw_forward_kernelI6__halfLi2ELi16EEviiPfPT_S3_S3_S3_S3_S3_S3_S1_S1_)
        .other          _Z33rwkv7_state_clampw_forward_kernelI6__halfLi2ELi16EEviiPfPT_S3_S3_S3_S3_S3_S3_S1_S1_,@"STO_CUDA_ENTRY STV_DEFAULT"
_Z33rwkv7_state_clampw_forward_kernelI6__halfLi2ELi16EEviiPfPT_S3_S3_S3_S3_S3_S3_S1_S1_:
.text._Z33rwkv7_state_clampw_forward_kernelI6__halfLi2ELi16EEviiPfPT_S3_S3_S3_S3_S3_S3_S1_S1_:
        /* <DEDUP_REMOVED lines=8> */
[----:B-1----:R-:W-:Y:S02]  /*0080*/  IADD3 R44, PT, PT, R14, R11, RZ ;  /* 0x0000000b0e2c7210 */ /* 0x002fe40007ffe0ff */
[----:B--2---:R-:W-:-:S03]  /*0090*/  SHF.L.U32 R5, R10, 0x1, RZ ;  /* 0x000000010a057819 */ /* 0x004fc600000006ff */
        /* <DEDUP_REMOVED lines=24> */
[----:B------:R-:W-:-:S02]  /*0220*/  LEA R4, R10, UR6, 0x2 ;  /* 0x000000060a047c11 */ /* 0x000fc4000f8e10ff */
[C---:B0-----:R-:W-:Y:S02]  /*0230*/  LEA R3, R10.reuse, UR7, 0x2 ;  /* 0x000000070a037c11 */ /* 0x041fe4000f8e10ff */
[----:B------:R-:W-:Y:S02]  /*0240*/  LEA R2, R10, UR4, 0x2 ;  /* 0x000000040a027c11 */ /* 0x000fe4000f8e10ff */
[----:B------:R-:W-:Y:S01]  /*0250*/  MOV R7, 0xbf1b4598 ;  /* 0xbf1b459800077802 */ /* 0x000fe20000000f00 */
[----:B------:R-:W-:Y:S06]  /*0260*/  @!P0 BRA `(.L_x_431) ;  /* 0x0000000c00248947 */ /* 0x000fec0003800000 */
[----:B------:R-:W-:Y:S01]  /*0270*/  SHF.R.S32.HI R15, RZ, 0x1f, R12 ;  /* 0x0000001fff0f7819 */ /* 0x000fe2000001140c */
[----:B------:R-:W0:Y:S01]  /*0280*/  LDC R0, c[0x0][0x384] ;  /* 0x0000e100ff007b82 */ /* 0x000e220000000800 */
[----:B------:R-:W-:Y:S01]  /*0290*/  SHF.R.S32.HI R16, RZ, 0x1f, R44 ;  /* 0x0000001fff107819 */ /* 0x000fe2000001142c */
[----:B------:R-:W-:Y:S01]  /*02a0*/  IMAD R8, R9, R13, R13 ;  /* 0x0000000d09087224 */ /* 0x000fe200078e020d */
[-C--:B------:R-:W-:Y:S01]  /*02b0*/  LEA.HI R15, R15, R12.reuse, RZ, 0x4 ;  /* 0x0000000c0f0f7211 */ /* 0x080fe200078f20ff */
[----:B------:R-:W-:Y:S01]  /*02c0*/  IMAD R14, R14, R12, R11 ;  /* 0x0000000c0e0e7224 */ /* 0x000fe200078e020b */
[----:B------:R-:W-:Y:S01]  /*02d0*/  MOV R36, 0x1 ;  /* 0x0000000100247802 */ /* 0x000fe20000000f00 */
[----:B------:R-:W1:Y:S01]  /*02e0*/  LDCU.64 UR6, c[0x0][0x3c8] ;  /* 0x00007900ff0677ac */ /* 0x000e620008000a00 */
[----:B------:R-:W-:Y:S01]  /*02f0*/  SHF.R.S32.HI R15, RZ, 0x4, R15 ;  /* 0x00000004ff0f7819 */ /* 0x000fe2000001140f */
[----:B------:R-:W2:Y:S01]  /*0300*/  LDC.64 R20, c[0x0][0x3a0] ;  /* 0x0000e800ff147b82 */ /* 0x000ea20000000a00 */
[----:B------:R-:W-:-:S02]  /*0310*/  SHF.L.U32 R13, R8, 0x1, RZ ;  /* 0x00000001080d7819 */ /* 0x000fc400000006ff */
[----:B------:R-:W-:Y:S02]  /*0320*/  SHF.L.U32 R15, R15, 0x2, RZ ;  /* 0x000000020f0f7819 */ /* 0x000fe400000006ff */
[----:B------:R-:W-:Y:S02]  /*0330*/  LOP3.LUT R8, R12, 0x7ffffffe, RZ, 0xc0, !PT ;  /* 0x7ffffffe0c087812 */ /* 0x000fe400078ec0ff */
[----:B------:R-:W-:Y:S01]  /*0340*/  SHF.R.S32.HI R17, RZ, 0x1f, R15 ;  /* 0x0000001fff117819 */ /* 0x000fe2000001140f */
[----:B------:R-:W3:Y:S01]  /*0350*/  LDC.64 R22, c[0x0][0x3d0] ;  /* 0x0000f400ff167b82 */ /* 0x000ee20000000a00 */
[----:B------:R-:W-:Y:S01]  /*0360*/  IMAD R16, R16, R15, RZ ;  /* 0x0000000f10107224 */ /* 0x000fe200078e02ff */
[----:B------:R-:W-:Y:S01]  /*0370*/  SHF.L.U32 R41, R14, 0x1, RZ ;  /* 0x000000010e297819 */ /* 0x000fe200000006ff */
[----:B------:R-:W-:Y:S01]  /*0380*/  IMAD.MOV R37, RZ, RZ, -R8 ;  /* 0x000000ffff257224 */ /* 0x000fe200078e0a08 */
[----:B------:R-:W-:Y:S01]  /*0390*/  LOP3.LUT R12, R10, R13, RZ, 0xfc, !PT ;  /* 0x0000000d0a0c7212 */ /* 0x000fe200078efcff */
[----:B------:R-:W-:Y:S01]  /*03a0*/  IMAD R17, R44, R17, R16 ;  /* 0x000000112c117224 */ /* 0x000fe200078e0210 */
[----:B------:R-:W-:Y:S01]  /*03b0*/  LOP3.LUT R41, R10, R41, RZ, 0xfc, !PT ;  /* 0x000000290a297212 */ /* 0x000fe200078efcff */
[----:B------:R-:W-:Y:S01]  /*03c0*/  IMAD.WIDE.U32 R44, R44, R15, RZ ;  /* 0x0000000f2c2c7225 */ /* 0x000fe200078e00ff */
[----:B------:R-:W4:Y:S01]  /*03d0*/  LDC.64 R24, c[0x0][0x3a8] ;  /* 0x0000ea00ff187b82 */ /* 0x000f220000000a00 */
[----:B------:R-:W-:-:S03]  /*03e0*/  LEA R43, R11, R12, 0x1 ;  /* 0x0000000c0b2b7211 */ /* 0x000fc600078e08ff */
[----:B------:R-:W-:-:S04]  /*03f0*/  IADD3 R40, PT, PT, R45, R17, RZ ;  /* 0x000000112d287210 */ /* 0x000fc80007ffe0ff */
[----:B------:R-:W0:Y:S08]  /*0400*/  LDC.64 R26, c[0x0][0x3c0] ;  /* 0x0000f000ff1a7b82 */ /* 0x000e300000000a00 */
[----:B------:R-:W0:Y:S08]  /*0410*/  LDC.64 R28, c[0x0][0x390] ;  /* 0x0000e400ff1c7b82 */ /* 0x000e300000000a00 */
[----:B------:R-:W0:Y:S08]  /*0420*/  LDC.64 R30, c[0x0][0x398] ;  /* 0x0000e600ff1e7b82 */ /* 0x000e300000000a00 */
[----:B------:R-:W0:Y:S08]  /*0430*/  LDC.64 R32, c[0x0][0x3b0] ;  /* 0x0000ec00ff207b82 */ /* 0x000e300000000a00 */
[----:B-123--:R-:W0:Y:S02]  /*0440*/  LDC.64 R34, c[0x0][0x3b8] ;  /* 0x0000ee00ff227b82 */ /* 0x00ee240000000a00 */
.L_x_437:
        /* <DEDUP_REMOVED lines=27> */
[----:B------:R-:W-:Y:S02]  /*0600*/  MOV R13, R18 ;  /* 0x00000012000d7202 */ /* 0x000fe40000000f00 */
[----:B------:R-:W-:-:S07]  /*0610*/  MOV R14, 0x630 ;  /* 0x00000630000e7802 */ /* 0x000fce0000000f00 */
[----:B----45:R-:W-:Y:S05]  /*0620*/  CALL.REL.NOINC `($__internal_29_$__cuda_sm3x_div_rn_noftz_f32_slowpath) ;  /* 0x0000000c00987944 */ /* 0x030fea0003c00000 */
[----:B------:R-:W-:-:S07]  /*0630*/  MOV R50, R38 ;  /* 0x0000002600327202 */ /* 0x000fce0000000f00 */
.L_x_433:
[----:B------:R-:W-:Y:S05]  /*0640*/  BSYNC.RECONVERGENT B0 ;  /* 0x0000000000007941 */ /* 0x000fea0003800200 */
.L_x_432:
        /* <DEDUP_REMOVED lines=22> */
[----:B--2---:R-:W-:Y:S02]  /*07b0*/  HADD2.F32 R49, -RZ, R16.H0_H0 ;  /* 0x20000010ff317230 */ /* 0x004fe40000004100 */
[----:B---3--:R-:W-:-:S03]  /*07c0*/  HADD2.F32 R51, -RZ, R14.H0_H0 ;  /* 0x2000000eff337230 */ /* 0x008fc60000004100 */
[----:B------:R-:W-:Y:S01]  /*07d0*/  STS [R4], R49 ;  /* 0x0000003104007388 */ /* 0x000fe20000000800 */
[----:B------:R-:W-:-:S03]  /*07e0*/  HADD2.F32 R53, -RZ, R12.H0_H0 ;  /* 0x2000000cff357230 */ /* 0x000fc60000004100 */
[----:B------:R-:W-:Y:S04]  /*07f0*/  STS [R3], R51 ;  /* 0x0000003303007388 */ /* 0x000fe80000000800 */
[----:B------:R-:W-:Y:S01]  /*0800*/  STS [R2], R53 ;  /* 0x0000003502007388 */ /* 0x000fe20000000800 */
[----:B------:R-:W-:Y:S01]  /*0810*/  BAR.SYNC.DEFER_BLOCKING 0x0 ;  /* 0x0000000000007b1d */ /* 0x000fe20000010000 */
[----:B------:R-:W-:-:S05]  /*0820*/  HADD2.F32 R18, -RZ, R18.H0_H0 ;  /* 0x20000012ff127230 */ /* 0x000fca0000004100 */
[----:B------:R-:W-:Y:S01]  /*0830*/  FMUL R50, R18, -1.4426950216293334961 ;  /* 0xbfb8aa3b12327820 */ /* 0x000fe20000400000 */
[----:B------:R-:W0:Y:S04]  /*0840*/  LDS.128 R12, [UR4+0x10] ;  /* 0x00001004ff0c7984 */ /* 0x000e280008000c00 */
[----:B------:R-:W1:Y:S04]  /*0850*/  LDS.64 R38, [UR4+0x20] ;  /* 0x00002004ff267984 */ /* 0x000e680008000a00 */
[----:B------:R-:W2:Y:S01]  /*0860*/  LDS.128 R16, [UR4] ;  /* 0x00000004ff107984 */ /* 0x000ea20008000c00 */
[----:B----4-:R-:W-:Y:S01]  /*0870*/  HADD2.F32 R48, -RZ, R48.H0_H0 ;  /* 0x20000030ff307230 */ /* 0x010fe20000004100 */
        /* <DEDUP_REMOVED lines=14> */
[----:B------:R-:W-:Y:S01]  /*0960*/  F2FP.F16.F32.PACK_AB R16, RZ, R13 ;  /* 0x0000000dff10723e */ /* 0x000fe200000000ff */
[----:B------:R-:W-:-:S03]  /*0970*/  IMAD.WIDE R12, R41, 0x2, R26 ;  /* 0x00000002290c7825 */ /* 0x000fc600078e021a */
[----:B------:R-:W-:Y:S01]  /*0980*/  PRMT R48, R16, 0x7610, R48 ;  /* 0x0000761010307816 */ /* 0x000fe20000000030 */
[----:B------:R1:W-:Y:S04]  /*0990*/  STG.E desc[UR10][R14.64], R49 ;  /* 0x000000310e007986 */ /* 0x0003e8000c10190a */
[----:B------:R1:W-:Y:S01]  /*09a0*/  STG.E.U16 desc[UR10][R12.64], R48 ;  /* 0x000000300c007986 */ /* 0x0003e2000c10150a */
[----:B0-----:R-:W-:-:S04]  /*09b0*/  @!P0 FMUL R50, R50, R50 ;  /* 0x0000003232328220 */ /* 0x001fc80000400000 */
[----:B------:R-:W-:-:S04]  /*09c0*/  FADD R50, R50, 1 ;  /* 0x3f80000032327421 */ /* 0x000fc80000000000 */
[----:B------:R-:W0:Y:S01]  /*09d0*/  MUFU.RCP R19, R50 ;  /* 0x0000003200137308 */ /* 0x000e220000001000 */
[----:B------:R-:W-:Y:S01]  /*09e0*/  HADD2.F32 R17, -RZ, R46.H0_H0 ;  /* 0x2000002eff117230 */ /* 0x000fe20000004100 */
        /* <DEDUP_REMOVED lines=13> */
[----:B------:R-:W-:Y:S05]  /*0ac0*/  CALL.REL.NOINC `($__internal_29_$__cuda_sm3x_div_rn_noftz_f32_slowpath) ;  /* 0x0000000800707944 */ /* 0x000fea0003c00000 */
.L_x_435:
[----:B------:R-:W-:Y:S05]  /*0ad0*/  BSYNC.RECONVERGENT B0 ;  /* 0x0000000000007941 */ /* 0x000fea0003800200 */
.L_x_434:
        /* <DEDUP_REMOVED lines=25> */
[----:B------:R-:W1:Y:S04]  /*0c70*/  LDS.64 R38, [UR4+0x20] ;  /* 0x00002004ff267984 */ /* 0x000e680008000a00 */
[----:B------:R-:W2:Y:S01]  /*0c80*/  LDS.128 R16, [UR4] ;  /* 0x00000004ff107984 */ /* 0x000ea20008000c00 */
[----:B-----5:R-:W-:-:S02]  /*0c90*/  HADD2.F32 R46, -RZ, R46.H0_H0 ;  /* 0x2000002eff2e7230 */ /* 0x020fc40000004100 */
[----:B0-----:R-:W-:-:S03]  /*0ca0*/  FFMA R49, R47, R14, RZ ;  /* 0x0000000e2f317223 */ /* 0x001fc600000000ff */
        /* <DEDUP_REMOVED lines=10> */
[----:B------:R-:W-:Y:S01]  /*0d50*/  F2FP.F16.F32.PACK_AB R16, RZ, R13 ;  /* 0x0000000dff10723e */ /* 0x000fe200000000ff */
        /* <DEDUP_REMOVED lines=12> */
[----:B------:R-:W-:Y:S02]  /*0e20*/  IADD3 R13, P1, PT, R15, R44, RZ ;  /* 0x0000002c0f0d7210 */ /* 0x000fe40007f3e0ff */
[-C--:B------:R-:W-:Y:S02]  /*0e30*/  IADD3.X R18, PT, PT, RZ, R40.reuse, RZ, P0, !PT ;  /* 0x00000028ff127210 */ /* 0x080fe400007fe4ff */
[----:B------:R-:W-:Y:S02]  /*0e40*/  LEA R14, P0, R17, UR6, 0x2 ;  /* 0x00000006110e7c11 */ /* 0x000fe4000f8010ff */
[----:B------:R-:W-:-:S02]  /*0e50*/  IADD3.X R16, PT, PT, RZ, R40, RZ, P1, !PT ;  /* 0x00000028ff107210 */ /* 0x000fc40000ffe4ff */
[----:B------:R-:W-:Y:S02]  /*0e60*/  LEA R12, P1, R13, UR6, 0x2 ;  /* 0x000000060d0c7c11 */ /* 0x000fe4000f8210ff */
[----:B------:R-:W-:Y:S02]  /*0e70*/  LEA.HI.X R15, R17, UR7, R18, 0x2, P0 ;  /* 0x00000007110f7c11 */ /* 0x000fe400080f1412 */
[----:B------:R-:W-:-:S03]  /*0e80*/  LEA.HI.X R13, R13, UR7, R16, 0x2, P1 ;  /* 0x000000070d0d7c11 */ /* 0x000fc600088f1410 */
[----:B------:R0:W-:Y:S04]  /*0e90*/  STG.E desc[UR10][R14.64], R47 ;  /* 0x0000002f0e007986 */ /* 0x0001e8000c10190a */
[----:B------:R0:W-:Y:S02]  /*0ea0*/  STG.E desc[UR10][R12.64], R42 ;  /* 0x0000002a0c007986 */ /* 0x0001e4000c10190a */
.L_x_436:
[----:B0-----:R-:W-:Y:S02]  /*0eb0*/  MOV R13, R0 ;  /* 0x00000000000d7202 */ /* 0x001fe40000000f00 */
[----:B------:R-:W-:Y:S02]  /*0ec0*/  IADD3 R36, PT, PT, R36, 0x2, RZ ;  /* 0x0000000224247810 */ /* 0x000fe40007ffe0ff */
[C---:B------:R-:W-:Y:S02]  /*0ed0*/  LEA R43, R13.reuse, R43, 0x2 ;  /* 0x0000002b0d2b7211 */ /* 0x040fe400078e10ff */
[----:B------:R-:W-:Y:S01]  /*0ee0*/  LEA R41, R13, R41, 0x2 ;  /* 0x000000290d297211 */ /* 0x000fe200078e10ff */
[----:B------:R-:W-:Y:S06]  /*0ef0*/  @P2 BRA `(.L_x_437) ;  /* 0xfffffff400542947 */ /* 0x000fec000383ffff */
.L_x_431:
        /* <DEDUP_REMOVED lines=17> */
[----:B--2---:R-:W-:Y:S01]  /*1010*/  HADD2.F32 R0, -RZ, R12.H0_H0 ;  /* 0x2000000cff007230 */ /* 0x004fe20000004100 */
[----:B------:R-:W-:-:S04]  /*1020*/  MOV R12, UR4 ;  /* 0x00000004000c7c02 */ /* 0x000fc80008000f00 */
[----:B------:R-:W-:-:S05]  /*1030*/  FMUL R14, R0, -1.4426950216293334961 ;  /* 0xbfb8aa3b000e7820 */ /* 0x000fca0000400000 */
[----:B------:R-:W-:Y:S01]  /*1040*/  FSETP.GEU.AND P0, PT, R14, -126, PT ;  /* 0xc2fc00000e00780b */ /* 0x000fe20003f0e000 */
[----:B---3--:R-:W-:-:S05]  /*1050*/  HADD2.F32 R11, -RZ, R8.H0_H0 ;  /* 0x20000008ff0b7230 */ /* 0x008fca0000004100 */
        /* <DEDUP_REMOVED lines=14> */
[----:B-----5:R-:W-:Y:S05]  /*1140*/  CALL.REL.NOINC `($__internal_29_$__cuda_sm3x_div_rn_noftz_f32_slowpath) ;  /* 0x0000000000d07944 */ /* 0x020fea0003c00000 */
[----:B------:R-:W-:-:S07]  /*1150*/  MOV R0, R38 ;  /* 0x0000002600007202 */ /* 0x000fce0000000f00 */
.L_x_439:
[----:B------:R-:W-:Y:S05]  /*1160*/  BSYNC.RECONVERGENT B0 ;  /* 0x0000000000007941 */ /* 0x000fea0003800200 */
.L_x_438:
        /* <DEDUP_REMOVED lines=21> */
[----:B---3--:R-:W-:Y:S02]  /*12c0*/  HADD2.F32 R9, -RZ, R6.H0_H0 ;  /* 0x20000006ff097230 */ /* 0x008fe40000004100 */
[----:B----4-:R-:W-:-:S03]  /*12d0*/  HADD2.F32 R8, -RZ, R8.H0_H0 ;  /* 0x20000008ff087230 */ /* 0x010fc60000004100 */
[----:B------:R0:W-:Y:S01]  /*12e0*/  STS [R4], R9 ;  /* 0x0000000904007388 */ /* 0x0001e20000000800 */
[----:B--2---:R-:W-:-:S03]  /*12f0*/  HADD2.F32 R11, -RZ, R12.H0_H0 ;  /* 0x2000000cff0b7230 */ /* 0x004fc60000004100 */
[----:B------:R-:W-:Y:S01]  /*1300*/  STS [R3], R8 ;  /* 0x0000000803007388 */ /* 0x000fe20000000800 */
[----:B0-----:R-:W0:Y:S03]  /*1310*/  LDC.64 R4, c[0x0][0x3c0] ;  /* 0x0000f000ff047b82 */ /* 0x001e260000000a00 */
[----:B------:R-:W-:Y:S05]  /*1320*/  STS [R2], R11 ;  /* 0x0000000b02007388 */ /* 0x000fea0000000800 */
[----:B------:R-:W-:Y:S06]  /*1330*/  BAR.SYNC.DEFER_BLOCKING 0x0 ;  /* 0x0000000000007b1d */ /* 0x000fec0000010000 */
[----:B------:R-:W1:Y:S04]  /*1340*/  LDS.128 R16, [UR4+0x10] ;  /* 0x00001004ff107984 */ /* 0x000e680008000c00 */
[----:B------:R-:W2:Y:S04]  /*1350*/  LDS.64 R22, [UR4+0x20] ;  /* 0x00002004ff167984 */ /* 0x000ea80008000a00 */
[----:B------:R-:W3:Y:S01]  /*1360*/  LDS.128 R12, [UR4] ;  /* 0x00000004ff0c7984 */ /* 0x000ee20008000c00 */
[----:B------:R-:W-:-:S02]  /*1370*/  HADD2.F32 R21, -RZ, R21.H0_H0 ;  /* 0x20000015ff157230 */ /* 0x000fc40000004100 */
        /* <DEDUP_REMOVED lines=11> */
[----:B------:R-:W-:Y:S01]  /*1430*/  F2FP.F16.F32.PACK_AB R12, RZ, R12 ;  /* 0x0000000cff0c723e */ /* 0x000fe200000000ff */
[----:B-1----:R-:W-:-:S04]  /*1440*/  IMAD.WIDE R2, R10, 0x4, R6 ;  /* 0x000000040a027825 */ /* 0x002fc800078e0206 */
[----:B0-----:R-:W-:Y:S01]  /*1450*/  IMAD.WIDE R10, R10, 0x2, R4 ;  /* 0x000000020a0a7825 */ /* 0x001fe200078e0204 */
[----:B------:R-:W-:Y:S04]  /*1460*/  STG.E desc[UR10][R2.64], R19 ;  /* 0x0000001302007986 */ /* 0x000fe8000c10190a */
[----:B------:R-:W-:Y:S01]  /*1470*/  STG.E.U16 desc[UR10][R10.64], R12 ;  /* 0x0000000c0a007986 */ /* 0x000fe2000c10150a */
[----:B------:R-:W-:Y:S05]  /*1480*/  EXIT ;  /* 0x000000000000794d */ /* 0x000fea0003800000 */
        .weak           $__internal_29_$__cuda_sm3x_div_rn_noftz_f32_slowpath
        .type           $__internal_29_$__cuda_sm3x_div_rn_noftz_f32_slowpath,@function
        .size           $__internal_29_$__cuda_sm3x_div_rn_noftz_f32_slowpath,(.L_x_587 - $__internal_29_$__cuda_sm3x_div_rn_noftz_f32_slowpath)
$__internal_29_$__cuda_sm3x_div_rn_noftz_f32_slowpath:
[----:B------:R-:W-:Y:S01]  /*1490*/  SHF.R.U32.HI R15, RZ, 0x17, R13 ;  /* 0x00000017ff0f7819 */ /* 0x000fe2000001160d */
[----:B------:R-:W-:Y:S01]  /*14a0*/  BSSY.RECONVERGENT B1, `(.L_x_440) ;  /* 0x0000064000017945 */ /* 0x000fe20003800200 */
[----:B------:R-:W-:Y:S01]  /*14b0*/  SHF.R.U32.HI R12, RZ, 0x17, R7 ;  /* 0x00000017ff0c7819 */ /* 0x000fe20000011607 */
[----:B------:R-:W-:Y:S01]  /*14c0*/  HFMA2 R17, -RZ, RZ, -1.7763671875, 5.59375 ;  /* 0xbf1b4598ff117431 */ /* 0x000fe200000001ff */
        /* <DEDUP_REMOVED lines=8> */
[----:B------:R-:W-:Y:S01]  /*1550*/  IMAD.MOV.U32 R12, RZ, RZ, -0x40e4ba68 ;  /* 0xbf1b4598ff0c7424 */ /* 0x000fe200078e00ff */
        /* <DEDUP_REMOVED lines=18> */
[----:B------:R-:W-:Y:S01]  /*1680*/  @P0 MOV R16, RZ ;  /* 0x000000ff00100202 */ /* 0x000fe20000000f00 */
[----:B------:R-:W-:Y:S01]  /*1690*/  @!P0 FFMA R17, R12, 1.84467440737095516160e+19, RZ ;  /* 0x5f8000000c118823 */ /* 0x000fe200000000ff */
[----:B------:R-:W-:Y:S01]  /*16a0*/  @!P0 MOV R16, 0xffffffc0 ;  /* 0xffffffc000108802 */ /* 0x000fe20000000f00 */
[----:B------:R-:W-:-:S03]  /*16b0*/  @!P1 FFMA R13, R13, 1.84467440737095516160e+19, RZ ;  /* 0x5f8000000d0d9823 */ /* 0x000fc600000000ff */
[----:B------:R-:W-:-:S07]  /*16c0*/  @!P1 IADD3 R16, PT, PT, R16, 0x40, RZ ;  /* 0x0000004010109810 */ /* 0x000fce0007ffe0ff */
.L_x_441:
[----:B------:R-:W-:Y:S01]  /*16d0*/  LEA R12, R15, 0xc0800000, 0x17 ;  /* 0xc08000000f0c7811 */ /* 0x000fe200078eb8ff */
[----:B------:R-:W-:Y:S01]  /*16e0*/  BSSY.RECONVERGENT B2, `(.L_x_446) ;  /* 0x0000036000027945 */ /* 0x000fe20003800200 */
[----:B------:R-:W-:Y:S02]  /*16f0*/  IADD3 R18, PT, PT, R18, -0x7f, RZ ;  /* 0xffffff8112127810 */ /* 0x000fe40007ffe0ff */
[----:B------:R-:W-:-:S03]  /*1700*/  IADD3 R19, PT, PT, -R12, R13, RZ ;  /* 0x0000000d0c137210 */ /* 0x000fc60007ffe1ff */
[C---:B------:R-:W-:Y:S01]  /*1710*/  IMAD R12, R18.reuse, -0x800000, R17 ;  /* 0xff800000120c7824 */ /* 0x040fe200078e0211 */
        /* <DEDUP_REMOVED lines=30> */
[----:B------:R-:W-:Y:S02]  /*1900*/  IADD3 R13, PT, PT, R18, 0x20, RZ ;  /* 0x00000020120d7810 */ /* 0x000fe40007ffe0ff */
        /* <DEDUP_REMOVED lines=15> */
.L_x_448:
[----:B------:R-:W-:-:S04]  /*1a00*/  LOP3.LUT R12, R12, 0x80000000, RZ, 0xc0, !PT ;  /* 0x800000000c0c7812 */ /* 0x000fc800078ec0ff */
[----:B------:R-:W-:Y:S01]  /*1a10*/  LOP3.LUT R12, R12, 0x7f800000, RZ, 0xfc, !PT ;  /* 0x7f8000000c0c7812 */ /* 0x000fe200078efcff */
[----:B------:R-:W-:Y:S06]  /*1a20*/  BRA `(.L_x_449) ;  /* 0x0000000000047947 */ /* 0x000fec0003800000 */
.L_x_447:
[----:B------:R-:W-:-:S07]  /*1a30*/  LEA R12, R19, R12, 0x17 ;  /* 0x0000000c130c7211 */ /* 0x000fce00078eb8ff */
.L_x_449:
[----:B------:R-:W-:Y:S05]  /*1a40*/  BSYNC.RECONVERGENT B2 ;  /* 0x0000000000027941 */ /* 0x000fea0003800200 */
.L_x_446:
[----:B------:R-:W-:Y:S05]  /*1a50*/  BRA `(.L_x_450) ;  /* 0x0000000000207947 */ /* 0x000fea0003800000 */
.L_x_445:
[----:B------:R-:W-:-:S04]  /*1a60*/  LOP3.LUT R12, R13, 0x80000000, R17, 0x48, !PT ;  /* 0x800000000d0c7812 */ /* 0x000fc800078e4811 */
[----:B------:R-:W-:Y:S01]  /*1a70*/  LOP3.LUT R12, R12, 0x7f800000, RZ, 0xfc, !PT ;  /* 0x7f8000000c0c7812 */ /* 0x000fe200078efcff */
[----:B------:R-:W-:Y:S06]  /*1a80*/  BRA `(.L_x_450) ;  /* 0x0000000000147947 */ /* 0x000fec0003800000 */
.L_x_444:
[----:B------:R-:W-:Y:S01]  /*1a90*/  LOP3.LUT R12, R13, 0x80000000, R17, 0x48, !PT ;  /* 0x800000000d0c7812 */ /* 0x000fe200078e4811 */
[----:B------:R-:W-:Y:S06]  /*1aa0*/  BRA `(.L_x_450) ;  /* 0x00000000000c7947 */ /* 0x000fec0003800000 */
.L_x_443:
[----:B------:R-:W0:Y:S01]  /*1ab0*/  MUFU.RSQ R12, -QNAN ;  /* 0xffc00000000c7908 */ /* 0x000e220000001400 */
[----:B------:R-:W-:Y:S05]  /*1ac0*/  BRA `(.L_x_450) ;  /* 0x0000000000047947 */ /* 0x000fea0003800000 */
.L_x_442:
[----:B------:R-:W-:-:S07]  /*1ad0*/  FADD.FTZ R12, R12, R13 ;  /* 0x0000000d0c0c7221 */ /* 0x000fce0000010000 */
.L_x_450:
[----:B------:R-:W-:Y:S05]  /*1ae0*/  BSYNC.RECONVERGENT B1 ;  /* 0x0000000000017941 */ /* 0x000fea0003800200 */
.L_x_440:
[----:B------:R-:W-:Y:S01]  /*1af0*/  HFMA2 R13, -RZ, RZ, 0, 0 ;  /* 0x00000000ff0d7431 */ /* 0x000fe200000001ff */
[----:B0-----:R-:W-:Y:S02]  /*1b00*/  MOV R38, R12 ;  /* 0x0000000c00267202 */ /* 0x001fe40000000f00 */
[----:B------:R-:W-:-:S04]  /*1b10*/  MOV R12, R14 ;  /* 0x0000000e000c7202 */ /* 0x000fc80000000f00 */
[----:B------:R-:W-:Y:S05]  /*1b20*/  RET.REL.NODEC R12 `(_Z33rwkv7_state_clampw_forward_kernelI6__halfLi2ELi16EEviiPfPT_S3_S3_S3_S3_S3_S3_S1_S1_) ;  /* 0xffffffe40c347950 */ /* 0x000fea0003c3ffff */
.L_x_451:
        /* <DEDUP_REMOVED lines=13> */
.L_x_587:


//--------------------- .text._Z33rwkv7_state_clampw_forward_kernelIfLi64ELi16EEviiPfPT_S2_S2_S2_S2_S2_S2_S0_S0_ --------------------------
	.section	.text._Z33rwkv7_state_clampw_forward_kernelIfLi64ELi16EEviiPfPT_S2_S2_S2_S2_S2_S2_S0_S0_,"ax",@progbits
	.align	128
        .global         _Z33rwkv7_state_clampw_forward_kernelIfLi64ELi16EEviiPfPT_S2_S2_S2_S2_S2_S2_S0_S0_
        .type           _Z33rwkv7_state_clampw_forward_kernelIfLi64ELi16EEviiPfPT_S2_S2_S2_S2_S2_S2_S0_S0_,@function
        .size           _Z33rwkv7_state_clampw_forward_kernelIfLi64ELi16EEviiPfPT_S2_S2_S2_S2_S2_S2_S0_S0_,(.L_x_588 - _Z33rwkv7_state_clampw_forward_kernelIfLi64ELi16EEviiPfPT_S2_S2_S2_S2_S2_S2_S0_S0_)
        .other          _Z33rwkv7_state_clampw_forward_kernelIfLi64ELi16EEviiPfPT_S2_S2_S2_S2_S2_S2_S0_S0_,@"STO_CUDA_ENTRY STV_DEFAULT"
_Z33rwkv7_state_clampw_forward_kernelIfLi64ELi16EEviiPfPT_S2_S2_S2_S2_S2_S2_S0_S0_:
.text._Z33rwkv7_state_clampw_forward_kernelIfLi64ELi16EEviiPfPT_S2_S2_S2_S2_S2_S2_S0_S0_:
        /* <DEDUP_REMOVED lines=33> */
[----:B------:R-:W-:Y:S01]  /*0210*/  SHF.L.U32 R30, R30, 0x8, RZ ;  /* 0x000000081e1e7819 */ /* 0x000fe200000006ff */
        /* <DEDUP_REMOVED lines=68> */
[----:B------:R-:W-:Y:S01]  /*0660*/  LOP3.LUT R147, R30, 0xfffff000, RZ, 0xc0, !PT ;  /* 0xfffff0001e937812 */ /* 0x000fe200078ec0ff */
[----:B------:R-:W-:Y:S01]  /*0670*/  ULEA UR6, UR8, UR6, 0x18 ;  /* 0x0000000608067291 */ /* 0x000fe2000f8ec0ff */
[----:B------:R-:W-:Y:S01]  /*0680*/  HFMA2 R81, -RZ, RZ, 0, 0 ;  /* 0x00000000ff517431 */ /* 0x000fe200000001ff */
[----:B------:R-:W-:Y:S01]  /*0690*/  ULEA UR7, UR8, UR7, 0x18 ;  /* 0x0000000708077291 */ /* 0x000fe2000f8ec0ff */
[C---:B------:R-:W-:Y:S01]  /*06a0*/  LEA R127, R4.reuse, UR9, 0x2 ;  /* 0x00000009047f7c11 */ /* 0x040fe2000f8e10ff */
[----:B------:R-:W-:Y:S01]  /*06b0*/  ULEA UR4, UR8, UR4, 0x18 ;  /* 0x0000000408047291 */ /* 0x000fe2000f8ec0ff */
[----:B------:R-:W-:Y:S01]  /*06c0*/  LEA R126, R4, UR5, 0x2 ;  /* 0x00000005047e7c11 */ /* 0x000fe2000f8e10ff */
[----:B------:R-:W-:Y:S01]  /*06d0*/  IMAD.WIDE R146, R146, R147, RZ ;  /* 0x0000009392927225 */ /* 0x000fe200078e02ff */
[----:B------:R-:W-:-:S02]  /*06e0*/  LEA R125, R4, UR6, 0x2 ;  /* 0x00000006047d7c11 */ /* 0x000fc4000f8e10ff */
[C---:B------:R-:W-:Y:S01]  /*06f0*/  LEA R124, R4.reuse, UR7, 0x2 ;  /* 0x00000007047c7c11 */ /* 0x040fe2000f8e10ff */
[----:B--2---:R-:W-:Y:S01]  /*0700*/  IMAD R28, R27, R31, UR12 ;  /* 0x0000000c1b1c7e24 */ /* 0x004fe2000f8e021f */
[----:B------:R-:W-:Y:S02]  /*0710*/  IADD3 R27, PT, PT, -R31, RZ, RZ ;  /* 0x000000ff1f1b7210 */ /* 0x000fe40007ffe1ff */
[----:B------:R-:W-:Y:S01]  /*0720*/  LEA R122, R4, UR4, 0x2 ;  /* 0x00000004047a7c11 */ /* 0x000fe2000f8e10ff */
[----:B------:R-:W-:Y:S01]  /*0730*/  UMOV UR4, URZ ;  /* 0x000000ff00047c82 */ /* 0x000fe20008000000 */
[----:B------:R-:W-:-:S04]  /*0740*/  SHF.L.U32 R83, R28, 0x6, RZ ;  /* 0x000000061c537819 */ /* 0x000fc800000006ff */
[----:B01-3--:R-:W-:-:S07]  /*0750*/  LOP3.LUT R83, R4, R83, RZ, 0xfc, !PT ;  /* 0x0000005304537212 */ /* 0x00bfce00078efcff */
.L_x_455:
[C---:B0-----:R-:W-:Y:S01]  /*0760*/  IMAD.WIDE R28, R83.reuse, 0x4, R142 ;  /* 0x00000004531c7825 */ /* 0x041fe200078e028e */
[----:B------:R-:W-:Y:S06]  /*0770*/  BAR.SYNC.DEFER_BLOCKING 0x0 ;  /* 0x0000000000007b1d */ /* 0x000fec0000010000 */
[----:B------:R-:W2:Y:S01]  /*0780*/  LDG.E.CONSTANT R28, desc[UR10][R28.64] ;  /* 0x0000000a1c1c7981 */ /* 0x000ea2000c1e9900 */
[----:B------:R-:W-:-:S06]  /*0790*/  IMAD.WIDE R30, R83, 0x4, R144 ;  /* 0x00000004531e7825 */ /* 0x000fcc00078e0290 */
[----:B------:R0:W3:Y:S01]  /*07a0*/  LDG.E.CONSTANT R30, desc[UR10][R30.64] ;  /* 0x0000000a1e1e7981 */ /* 0x0000e2000c1e9900 */
[----:B------:R-:W-:Y:S01]  /*07b0*/  UMOV UR5, 0x3f1b4598 ;  /* 0x3f1b459800057882 */ /* 0x000fe20000000000 */
[----:B------:R-:W-:Y:S01]  /*07c0*/  IADD3 R27, PT, PT, R27, 0x1, RZ ;  /* 0x000000011b1b7810 */ /* 0x000fe20007ffe0ff */
[----:B------:R-:W-:Y:S03]  /*07d0*/  BSSY.RECONVERGENT B1, `(.L_x_452) ;  /* 0x0000015000017945 */ /* 0x000fe60003800200 */
[----:B------:R-:W-:Y:S02]  /*07e0*/  ISETP.NE.AND P2, PT, R27, RZ, PT ;  /* 0x000000ff1b00720c */ /* 0x000fe40003f45270 */
[----:B0-----:R-:W-:Y:S01]  /*07f0*/  MOV R31, UR5 ;  /* 0x00000005001f7c02 */ /* 0x001fe20008000f00 */
[----:B--2---:R-:W-:-:S05]  /*0800*/  FMUL R32, R28, -1.4426950216293334961 ;  /* 0xbfb8aa3b1c207820 */ /* 0x004fca0000400000 */
[----:B------:R-:W-:Y:S01]  /*0810*/  FSETP.GEU.AND P0, PT, R32, -126, PT ;  /* 0xc2fc00002000780b */ /* 0x000fe20003f0e000 */
[----:B---3--:R0:W-:-:S12]  /*0820*/  STS [R127], R30 ;  /* 0x0000001e7f007388 */ /* 0x0081d80000000800 */
        /* <DEDUP_REMOVED lines=13> */
[----:B-----5:R-:W-:Y:S05]  /*0900*/  CALL.REL.NOINC `($__internal_30_$__cuda_sm3x_div_rn_noftz_f32_slowpath) ;  /* 0x0000001c00e07944 */ /* 0x020fea0003c00000 */
[----:B------:R-:W-:-:S07]  /*0910*/  MOV R34, R32 ;  /* 0x0000002000227202 */ /* 0x000fce0000000f00 */
.L_x_453:
[----:B------:R-:W-:Y:S05]  /*0920*/  BSYNC.RECONVERGENT B1 ;  /* 0x0000000000017941 */ /* 0x000fea0003800200 */
.L_x_452:
[----:B------:R-:W-:-:S04]  /*0930*/  IMAD.WIDE R32, R83, 0x4, R140 ;  /* 0x0000000453207825 */ /* 0x000fc800078e028c */
[C---:B------:R-:W-:Y:S01]  /*0940*/  IMAD.WIDE R30, R83.reuse, 0x4, R138 ;  /* 0x00000004531e7825 */ /* 0x040fe200078e028a */
[----:B------:R-:W2:Y:S03]  /*0950*/  LDG.E.CONSTANT R40, desc[UR10][R32.64] ;  /* 0x0000000a20287981 */ /* 0x000ea6000c1e9900 */
[----:B------:R-:W-:Y:S01]  /*0960*/  IMAD.WIDE R28, R83, 0x4, R136 ;  /* 0x00000004531c7825 */ /* 0x000fe200078e0288 */
[----:B------:R-:W3:Y:S04]  /*0970*/  LDG.E.CONSTANT R47, desc[UR10][R30.64] ;  /* 0x0000000a1e2f7981 */ /* 0x000ee8000c1e9900 */
[----:B------:R-:W4:Y:S01]  /*0980*/  LDG.E.CONSTANT R49, desc[UR10][R28.64] ;  /* 0x0000000a1c317981 */ /* 0x000f22000c1e9900 */
        /* <DEDUP_REMOVED lines=9> */
[----:B------:R-:W-:-:S05]  /*0a20*/  IMAD.WIDE R44, R83, 0x4, R132 ;  /* 0x00000004532c7825 */ /* 0x000fca00078e0284 */
[----:B------:R0:W4:Y:S04]  /*0a30*/  LDG.E.CONSTANT R80, desc[UR10][R44.64] ;  /* 0x0000000a2c507981 */ /* 0x000128000c1e9900 */
[----:B--2---:R-:W-:Y:S04]  /*0a40*/  STS [R125], R40 ;  /* 0x000000287d007388 */ /* 0x004fe80000000800 */
[----:B---3--:R-:W-:Y:S04]  /*0a50*/  STS [R124], R47 ;  /* 0x0000002f7c007388 */ /* 0x008fe80000000800 */
[----:B----4-:R-:W-:Y:S01]  /*0a60*/  STS [R122], R49 ;  /* 0x000000317a007388 */ /* 0x010fe20000000800 */
[----:B------:R-:W-:Y:S06]  /*0a70*/  BAR.SYNC.DEFER_BLOCKING 0x0 ;  /* 0x0000000000007b1d */ /* 0x000fec0000010000 */
[----:B------:R-:W1:Y:S04]  /*0a80*/  LDS.128 R32, [UR5+0x300] ;  /* 0x00030005ff207984 */ /* 0x000e680008000c00 */
[----:B------:R-:W2:Y:S04]  /*0a90*/  LDS.128 R28, [UR5+0x310] ;  /* 0x00031005ff1c7984 */ /* 0x000ea80008000c00 */
[----:B------:R-:W3:Y:S04]  /*0aa0*/  LDS.128 R36, [UR5+0x320] ;  /* 0x00032005ff247984 */ /* 0x000ee80008000c00 */
[----:B------:R-:W-:Y:S04]  /*0ab0*/  LDS.128 R52, [UR5+0x3f0] ;  /* 0x0003f005ff347984 */ /* 0x000fe80008000c00 */
[----:B------:R-:W-:Y:S04]  /*0ac0*/  LDS.128 R48, [UR5+0x200] ;  /* 0x00020005ff307984 */ /* 0x000fe80008000c00 */
[----:B------:R-:W-:Y:S04]  /*0ad0*/  LDS.128 R64, [UR5+0x400] ;  /* 0x00040005ff407984 */ /* 0x000fe80008000c00 */
[----:B------:R-:W-:Y:S04]  /*0ae0*/  LDS.128 R60, [UR5+0x210] ;  /* 0x00021005ff3c7984 */ /* 0x000fe80008000c00 */
[----:B0-----:R-:W-:Y:S04]  /*0af0*/  LDS.128 R44, [UR5+0x110] ;  /* 0x00011005ff2c7984 */ /* 0x001fe80008000c00 */
[----:B------:R-:W-:Y:S04]  /*0b00*/  LDS.128 R56, [UR5+0x220] ;  /* 0x00022005ff387984 */ /* 0x000fe80008000c00 */
[----:B------:R-:W-:Y:S01]  /*0b10*/  LDS.128 R76, [UR5+0x1c0] ;  /* 0x0001c005ff4c7984 */ /* 0x000fe20008000c00 */
[----:B-1---5:R-:W-:-:S04]  /*0b20*/  FFMA R43, R32, R3, RZ ;  /* 0x00000003202b7223 */ /* 0x022fc800000000ff */
[----:B------:R-:W-:Y:S02]  /*0b30*/  FFMA R32, R24, R33, R43 ;  /* 0x0000002118207223 */ /* 0x000fe4000000002b */
[----:B------:R-:W0:Y:S02]  /*0b40*/  LDS.128 R40, [UR5+0x330] ;  /* 0x00033005ff287984 */ /* 0x000e240008000c00 */
[----:B------:R-:W-:-:S04]  /*0b50*/  FFMA R33, R25, R34, R32 ;  /* 0x0000002219217223 */ /* 0x000fc80000000020 */
        /* <DEDUP_REMOVED lines=77> */
[----:B------:R-:W-:Y:S01]  /*1030*/  FMUL R49, R80, R50 ;  /* 0x0000003250317220 */ /* 0x000fe20000400000 */
        /* <DEDUP_REMOVED lines=37> */
[----:B------:R-:W-:Y:S01]  /*1290*/  FMUL R73, R80, R58 ;  /* 0x0000003a50497220 */ /* 0x000fe20000400000 */
        /* <DEDUP_REMOVED lines=36> */
[----:B--2---:R-:W-:Y:S02]  /*14e0*/  FMUL R71, R80, R44 ;  /* 0x0000002c50477220 */ /* 0x004fe40000400000 */
        /* <DEDUP_REMOVED lines=22> */
[----:B------:R-:W-:Y:S01]  /*1650*/  FMUL R73, R80, R50 ;  /* 0x0000003250497220 */ /* 0x000fe20000400000 */
        /* <DEDUP_REMOVED lines=55> */
[C---:B------:R-:W-:Y:S01]  /*19d0*/  FMUL R67, R80.reuse, R60 ;  /* 0x0000003c50437220 */ /* 0x040fe20000400000 */
[----:B------:R-:W-:Y:S01]  /*19e0*/  FFMA R91, R91, R66, R68 ;  /* 0x000000425b5b7223 */ /* 0x000fe20000000044 */
[----:B------:R-:W-:Y:S01]  /*19f0*/  FMUL R36, R80, R61 ;  /* 0x0000003d50247220 */ /* 0x000fe20000400000 */
[----:B------:R-:W1:Y:S01]  /*1a00*/  LDS.128 R68, [UR5+0x2a0] ;  /* 0x0002a005ff447984 */ /* 0x000e620008000c00 */
[----:B--2---:R-:W-:Y:S01]  /*1a10*/  FFMA R61, R128, R32, R67 ;  /* 0x00000020803d7223 */ /* 0x004fe20000000043 */
[----:B------:R-:W-:Y:S01]  /*1a20*/  FMUL R73, R80, R62 ;  /* 0x0000003e50497220 */ /* 0x000fe20000400000 */
        /* <DEDUP_REMOVED lines=15> */
[----:B------:R-:W-:Y:S02]  /*1b20*/  FMUL R63, R80, R56 ;  /* 0x00000038503f7220 */ /* 0x000fe40000400000 */
        /* <DEDUP_REMOVED lines=88> */
[----:B------:R-:W-:Y:S01]  /*20b0*/  FMUL R129, R80, R34 ;  /* 0x0000002250817220 */ /* 0x000fe20000400000 */
        /* <DEDUP_REMOVED lines=8> */
[----:B------:R-:W-:Y:S01]  /*2140*/  FMUL R31, R80, R44 ;  /* 0x0000002c501f7220 */ /* 0x000fe20000400000 */
[----:B------:R-:W-:Y:S01]  /*2150*/  FFMA R28, R110, R69, R29 ;  /* 0x000000456e1c7223 */ /* 0x000fe2000000001d */
[----:B------:R-:W-:Y:S01]  /*2160*/  FMUL R30, R80, R45 ;  /* 0x0000002d501e7220 */ /* 0x000fe20000400000 */
[----:B------:R-:W-:Y:S01]  /*2170*/  FFMA R112, R112, R75, R39 ;  /* 0x0000004b70707223 */ /* 0x000fe20000000027 */
[C---:B-1----:R-:W-:Y:S01]  /*2180*/  FFMA R31, R128.reuse, R64, R31 ;  /* 0x00000040801f7223 */ /* 0x042fe2000000001f */
        /* <DEDUP_REMOVED lines=15> */
[C---:B--2---:R-:W-:Y:S01]  /*2280*/  FFMA R31, R128.reuse, R52, R31 ;  /* 0x00000034801f7223 */ /* 0x044fe2000000001f */
[----:B------:R-:W-:Y:S01]  /*2290*/  FFMA R29, R119, R58, R28 ;  /* 0x0000003a771d7223 */ /* 0x000fe2000000001c */
[----:B------:R-:W-:Y:S01]  /*22a0*/  FFMA R53, R128, R53, R30 ;  /* 0x0000003580357223 */ /* 0x000fe2000000001e */
[----:B------:R-:W-:Y:S01]  /*22b0*/  FMUL R33, R80, R42 ;  /* 0x0000002a50217220 */ /* 0x000fe20000400000 */
        /* <DEDUP_REMOVED lines=10> */
[----:B------:R-:W-:Y:S01]  /*2360*/  FFMA R33, R123, R78, R29 ;  /* 0x0000004e7b217223 */ /* 0x000fe2000000001d */
[----:B------:R-:W-:-:S04]  /*2370*/  IMAD.WIDE R30, R83, 0x4, R134 ;  /* 0x00000004531e7825 */ /* 0x000fc800078e0286 */
[----:B------:R-:W-:Y:S01]  /*2380*/  FFMA R33, R120, R79, R33 ;  /* 0x0000004f78217223 */ /* 0x000fe20000000021 */
[----:B------:R-:W-:Y:S01]  /*2390*/  IMAD.WIDE R28, R83, 0x4, R130 ;  /* 0x00000004531c7825 */ /* 0x000fe200078e0282 */
[----:B------:R0:W-:Y:S04]  /*23a0*/  STG.E desc[UR10][R30.64], R128 ;  /* 0x000000801e007986 */ /* 0x0001e8000c10190a */
[----:B------:R0:W-:Y:S01]  /*23b0*/  STG.E desc[UR10][R28.64], R33 ;  /* 0x000000211c007986 */ /* 0x0001e2000c10190a */
        /* <DEDUP_REMOVED lines=72> */
.L_x_454:
[----:B------:R-:W-:Y:S01]  /*2840*/  UIADD3 UR4, UPT, UPT, UR4, 0x1, URZ ;  /* 0x0000000104047890 */ /* 0x000fe2000fffe0ff */
[----:B------:R-:W-:Y:S02]  /*2850*/  IADD3 R81, PT, PT, R81, 0x100, RZ ;  /* 0x0000010051517810 */ /* 0x000fe40007ffe0ff */
[----:B------:R-:W-:Y:S01]  /*2860*/  LEA R83, R26, R83, 0x6 ;  /* 0x000000531a537211 */ /* 0x000fe200078e30ff */
[----:B------:R-:W-:Y:S08]  /*2870*/  @P2 BRA `(.L_x_455) ;  /* 0xffffffdc00b82947 */ /* 0x000ff0000383ffff */
[----:B------:R-:W-:Y:S05]  /*2880*/  EXIT ;  /* 0x000000000000794d */ /* 0x000fea0003800000 */
        .weak           $__internal_30_$__cuda_sm3x_div_rn_noftz_f32_slowpath
        .type           $__internal_30_$__cuda_sm3x_div_rn_noftz_f32_slowpath,@function
        .size           $__internal_30_$__cuda_sm3x_div_rn_noftz_f32_slowpath,(.L_x_588 - $__internal_30_$__cuda_sm3x_div_rn_noftz_f32_slowpath)
$__internal_30_$__cuda_sm3x_div_rn_noftz_f32_slowpath:
        /* <DEDUP_REMOVED lines=29> */
.L_x_458:
[----:B------:R-:W-:Y:S05]  /*2a60*/  BSYNC.RELIABLE B2 ;  /* 0x0000000000027941 */ /* 0x000fea0003800100 */
.L_x_457:
        /* <DEDUP_REMOVED lines=50> */
.L_x_465:
[----:B------:R-:W-:-:S04]  /*2d90*/  LOP3.LUT R32, R32, 0x80000000, RZ, 0xc0, !PT ;  /* 0x8000000020207812 */ /* 0x000fc800078ec0ff */
[----:B------:R-:W-:Y:S01]  /*2da0*/  LOP3.LUT R32, R32, 0x7f800000, RZ, 0xfc, !PT ;  /* 0x7f80000020207812 */ /* 0x000fe200078efcff */
[----:B------:R-:W-:Y:S06]  /*2db0*/  BRA `(.L_x_466) ;  /* 0x0000000000047947 */ /* 0x000fec0003800000 */
.L_x_464:
[----:B------:R-:W-:-:S07]  /*2dc0*/  LEA R32, R29, R32, 0x17 ;  /* 0x000000201d207211 */ /* 0x000fce00078eb8ff */
.L_x_466:
[----:B------:R-:W-:Y:S05]  /*2dd0*/  BSYNC.RECONVERGENT B2 ;  /* 0x0000000000027941 */ /* 0x000fea0003800200 */
.L_x_463:
[----:B------:R-:W-:Y:S05]  /*2de0*/  BRA `(.L_x_467) ;  /* 0x0000000000207947 */ /* 0x000fea0003800000 */
.L_x_462:
[----:B------:R-:W-:-:S04]  /*2df0*/  LOP3.LUT R29, R30, 0x80000000, R29, 0x48, !PT ;  /* 0x800000001e1d7812 */ /* 0x000fc800078e481d */
[----:B------:R-:W-:Y:S01]  /*2e00*/  LOP3.LUT R32, R29, 0x7f800000, RZ, 0xfc, !PT ;  /* 0x7f8000001d207812 */ /* 0x000fe200078efcff */
[----:B------:R-:W-:Y:S06]  /*2e10*/  BRA `(.L_x_467) ;  /* 0x0000000000147947 */ /* 0x000fec0003800000 */
.L_x_461:
[----:B------:R-:W-:Y:S01]  /*2e20*/  LOP3.LUT R32, R30, 0x80000000, R29, 0x48, !PT ;  /* 0x800000001e207812 */ /* 0x000fe200078e481d */
[----:B------:R-:W-:Y:S06]  /*2e30*/  BRA `(.L_x_467) ;  /* 0x00000000000c7947 */ /* 0x000fec0003800000 */
.L_x_460:
[----:B------:R-:W0:Y:S01]  /*2e40*/  MUFU.RSQ R32, -QNAN ;  /* 0xffc0000000207908 */ /* 0x000e220000001400 */
[----:B------:R-:W-:Y:S05]  /*2e50*/  BRA `(.L_x_467) ;  /* 0x0000000000047947 */ /* 0x000fea0003800000 */
.L_x_459:
[----:B------:R-:W-:-:S07]  /*2e60*/  FADD.FTZ R32, R28, -0.60653066635131835938 ;  /* 0xbf1b45981c207421 */ /* 0x000fce0000010000 */
.L_x_467:
[----:B------:R-:W-:Y:S05]  /*2e70*/  BSYNC.RECONVERGENT B0 ;  /* 0x0000000000007941 */ /* 0x000fea0003800200 */
.L_x_456:
[----:B------:R-:W-:Y:S01]  /*2e80*/  HFMA2 R29, -RZ, RZ, 0, 0 ;  /* 0x00000000ff1d7431 */ /* 0x000fe200000001ff */
[----:B------:R-:W-:-:S04]  /*2e90*/  MOV R28, R34 ;  /* 0x00000022001c7202 */ /* 0x000fc80000000f00 */
[----:B0-----:R-:W-:Y:S05]  /*2ea0*/  RET.REL.NODEC R28 `(_Z33rwkv7_state_clampw_forward_kernelIfLi64ELi16EEviiPfPT_S2_S2_S2_S2_S2_S2_S0_S0_) ;  /* 0xffffffd01c547950 */ /* 0x001fea0003c3ffff */
.L_x_468:
        /* <DEDUP_REMOVED lines=13> */
.L_x_588:


//--------------------- .text._Z33rwkv7_state_clampw_forward_kernelIfLi32ELi16EEviiPfPT_S2_S2_S2_S2_S2_S2_S0_S0_ --------------------------
	.section	.text._Z33rwkv7_state_clampw_forward_kernelIfLi32ELi16EEviiPfPT_S2_S2_S2_S2_S2_S2_S0_S0_,"ax",@progbits
	.align	128
        .global         _Z33rwkv7_state_clampw_forward_kernelIfLi32ELi16EEviiPfPT_S2_S2_S2_S2_S2_S2_S0_S0_
        .type           _Z33rwkv7_state_clampw_forward_kernelIfLi32ELi16EEviiPfPT_S2_S2_S2_S2_S2_S2_S0_S0_,@function
        .size           _Z33rwkv7_state_clampw_forward_kernelIfLi32ELi16EEviiPfPT_S2_S2_S2_S2_S2_S2_S0_S0_,(.L_x_589 - _Z33rwkv7_state_clampw_forward_kernelIfLi32ELi16EEviiPfPT_S2_S2_S2_S2_S2_S2_S0_S0_)
        .other          _Z33rwkv7_state_clampw_forward_kernelIfLi32ELi16EEviiPfPT_S2_S2_S2_S2_S2_S2_S0_S0_,@"STO_CUDA_ENTRY STV_DEFAULT"
_Z33rwkv7_state_clampw_forward_kernelIfLi32ELi16EEviiPfPT_S2_S2_S2_S2_S2_S2_S0_S0_:
.text._Z33rwkv7_state_clampw_forward_kernelIfLi32ELi16EEviiPfPT_S2_S2_S2_S2_S2_S2_S0_S0_:
        /* <DEDUP_REMOVED lines=21> */
[----:B------:R-:W-:Y:S02]  /*0150*/  LEA.HI R17, R17, R20, RZ, 0x4 ;  /* 0x0000001411117211 */ /* 0x000fe400078f20ff */
[----:B0-----:R-:W-:-:S05]  /*0160*/  LEA R12, P0, R5, UR4, 0x2 ;  /* 0x00000004050c7c11 */ /* 0x001fca000f8010ff */
[----:B------:R-:W0:Y:S08]  /*0170*/  LDC.64 R100, c[0x0][0x3a8] ;  /* 0x0000ea00ff647b82 */ /* 0x000e300000000a00 */
[----:B------:R-:W0:Y:S08]  /*0180*/  LDC.64 R98, c[0x0][0x3c0] ;  /* 0x0000f000ff627b82 */ /* 0x000e300000000a00 */
[----:B------:R-:W0:Y:S08]  /*0190*/  LDC.64 R112, c[0x0][0x390] ;  /* 0x0000e400ff707b82 */ /* 0x000e300000000a00 */
[----:B------:R-:W0:Y:S08]  /*01a0*/  LDC.64 R110, c[0x0][0x398] ;  /* 0x0000e600ff6e7b82 */ /* 0x000e300000000a00 */
[----:B------:R-:W0:Y:S08]  /*01b0*/  LDC.64 R106, c[0x0][0x3b0] ;  /* 0x0000ec00ff6a7b82 */ /* 0x000e300000000a00 */
[----:B------:R-:W0:Y:S01]  /*01c0*/  LDC.64 R104, c[0x0][0x3b8] ;  /* 0x0000ee00ff687b82 */ /* 0x000e220000000a00 */
[----:B------:R-:W-:Y:S01]  /*01d0*/  UMOV UR4, 0x400 ;  /* 0x0000040000047882 */ /* 0x000fe20000000000 */
[----:B------:R-:W-:Y:S01]  /*01e0*/  LEA.HI.X R13, R5, UR5, R3, 0x2, P0 ;  /* 0x00000005050d7c11 */ /* 0x000fe200080f1403 */
[----:B------:R-:W-:Y:S01]  /*01f0*/  UIADD3 UR5, UPT, UPT, UR4, 0x80, URZ ;  /* 0x0000008004057890 */ /* 0x000fe2000fffe0ff */
[----:B------:R-:W-:Y:S01]  /*0200*/  IMAD R14, R14, R20, UR12 ;  /* 0x0000000c0e0e7e24 */ /* 0x000fe2000f8e0214 */
[----:B------:R-:W-:Y:S01]  /*0210*/  UIADD3 UR6, UPT, UPT, UR4, 0x100, URZ ;  /* 0x0000010004067890 */ /* 0x000fe2000fffe0ff */
[----:B------:R-:W-:Y:S01]  /*0220*/  SHF.L.U32 R17, R17, 0x6, RZ ;  /* 0x0000000611117819 */ /* 0x000fe200000006ff */
[----:B------:R-:W-:Y:S01]  /*0230*/  UIADD3 UR7, UPT, UPT, UR4, 0x180, URZ ;  /* 0x0000018004077890 */ /* 0x000fe2000fffe0ff */
[----:B--2---:R-:W5:Y:S01]  /*0240*/  LDG.E.CONSTANT R88, desc[UR10][R12.64+0x7c] ;  /* 0x00007c0a0c587981 */ /* 0x004f62000c1e9900 */
[----:B----4-:R-:W-:-:S02]  /*0250*/  ULEA UR9, UR8, UR4, 0x18 ;  /* 0x0000000408097291 */ /* 0x010fc4000f8ec0ff */
[----:B------:R-:W-:Y:S01]  /*0260*/  UIADD3 UR4, UPT, UPT, UR4, 0x200, URZ ;  /* 0x0000020004047890 */ /* 0x000fe2000fffe0ff */
[----:B------:R-:W-:Y:S01]  /*0270*/  LOP3.LUT R115, R17, 0xfffffc00, RZ, 0xc0, !PT ;  /* 0xfffffc0011737812 */ /* 0x000fe200078ec0ff */
[----:B------:R-:W-:Y:S01]  /*0280*/  ULEA UR5, UR8, UR5, 0x18 ;  /* 0x0000000508057291 */ /* 0x000fe2000f8ec0ff */
[----:B------:R-:W5:Y:S01]  /*0290*/  LDG.E.CONSTANT R91, desc[UR10][R12.64+0x78] ;  /* 0x0000780a0c5b7981 */ /* 0x000f62000c1e9900 */
[----:B------:R-:W-:Y:S02]  /*02a0*/  ULEA UR6, UR8, UR6, 0x18 ;  /* 0x0000000608067291 */ /* 0x000fe4000f8ec0ff */
[----:B------:R-:W-:Y:S01]  /*02b0*/  ULEA UR7, UR8, UR7, 0x18 ;  /* 0x0000000708077291 */ /* 0x000fe2000f8ec0ff */
[----:B------:R-:W-:Y:S01]  /*02c0*/  SHF.L.U32 R17, R14, 0x5, RZ ;  /* 0x000000050e117819 */ /* 0x000fe200000006ff */
[----:B------:R-:W-:Y:S01]  /*02d0*/  ULEA UR4, UR8, UR4, 0x18 ;  /* 0x0000000408047291 */ /* 0x000fe2000f8ec0ff */
[----:B------:R-:W5:Y:S01]  /*02e0*/  LDG.E.CONSTANT R86, desc[UR10][R12.64+0x74] ;  /* 0x0000740a0c567981 */ /* 0x000f62000c1e9900 */
[----:B------:R-:W-:-:S03]  /*02f0*/  LEA R95, R6, UR9, 0x2 ;  /* 0x00000009065f7c11 */ /* 0x000fc6000f8e10ff */
[----:B------:R-:W5:Y:S01]  /*0300*/  LDG.E.CONSTANT R89, desc[UR10][R12.64+0x70] ;  /* 0x0000700a0c597981 */ /* 0x000f62000c1e9900 */
[----:B------:R-:W-:-:S03]  /*0310*/  LEA R94, R6, UR5, 0x2 ;  /* 0x00000005065e7c11 */ /* 0x000fc6000f8e10ff */
[----:B------:R-:W5:Y:S01]  /*0320*/  LDG.E.CONSTANT R84, desc[UR10][R12.64+0x6c] ;  /* 0x00006c0a0c547981 */ /* 0x000f62000c1e9900 */
[----:B------:R-:W-:-:S03]  /*0330*/  LEA R93, R6, UR6, 0x2 ;  /* 0x00000006065d7c11 */ /* 0x000fc6000f8e10ff */
[----:B------:R-:W5:Y:S01]  /*0340*/  LDG.E.CONSTANT R87, desc[UR10][R12.64+0x68] ;  /* 0x0000680a0c577981 */ /* 0x000f62000c1e9900 */
[----:B------:R-:W-:-:S03]  /*0350*/  LEA R92, R6, UR7, 0x2 ;  /* 0x00000007065c7c11 */ /* 0x000fc6000f8e10ff */
[----:B------:R-:W5:Y:S01]  /*0360*/  LDG.E.CONSTANT R82, desc[UR10][R12.64+0x64] ;  /* 0x0000640a0c527981 */ /* 0x000f62000c1e9900 */
[----:B------:R-:W-:-:S03]  /*0370*/  LOP3.LUT R14, R6, R17, RZ, 0xfc, !PT ;  /* 0x00000011060e7212 */ /* 0x000fc600078efcff */
[----:B------:R-:W5:Y:S01]  /*0380*/  LDG.E.CONSTANT R85, desc[UR10][R12.64+0x60] ;  /* 0x0000600a0c557981 */ /* 0x000f62000c1e9900 */
[----:B------:R-:W-:-:S03]  /*0390*/  IMAD.WIDE R114, R114, R115, RZ ;  /* 0x0000007372727225 */ /* 0x000fc600078e02ff */
        /* <DEDUP_REMOVED lines=24> */
[----:B------:R-:W-:Y:S01]  /*0520*/  LEA R90, R6, UR4, 0x2 ;  /* 0x00000004065a7c11 */ /* 0x000fe2000f8e10ff */
[----:B------:R-:W-:Y:S01]  /*0530*/  UMOV UR4, URZ ;  /* 0x000000ff00047c82 */ /* 0x000fe20008000000 */
[----:B--2---:R-:W-:Y:S01]  /*0540*/  HFMA2 R13, -RZ, RZ, 0, 0 ;  /* 0x00000000ff0d7431 */ /* 0x004fe200000001ff */
[----:B01-3--:R-:W-:-:S07]  /*0550*/  IADD3 R12, PT, PT, -R20, RZ, RZ ;  /* 0x000000ff140c7210 */ /* 0x00bfce0007ffe1ff */
.L_x_472:
[C---:B------:R-:W-:Y:S01]  /*0560*/  IMAD.WIDE R22, R14.reuse, 0x4, R110 ;  /* 0x000000040e167825 */ /* 0x040fe200078e026e */
[----:B------:R-:W-:Y:S06]  /*0570*/  BAR.SYNC.DEFER_BLOCKING 0x0 ;  /* 0x0000000000007b1d */ /* 0x000fec0000010000 */
[----:B0-----:R0:W2:Y:S01]  /*0580*/  LDG.E.CONSTANT R22, desc[UR10][R22.64] ;  /* 0x0000000a16167981 */ /* 0x0010a2000c1e9900 */
[----:B------:R-:W-:-:S06]  /*0590*/  IMAD.WIDE R20, R14, 0x4, R112 ;  /* 0x000000040e147825 */ /* 0x000fcc00078e0270 */
[----:B------:R-:W3:Y:S01]  /*05a0*/  LDG.E.CONSTANT R20, desc[UR10][R20.64] ;  /* 0x0000000a14147981 */ /* 0x000ee2000c1e9900 */
[----:B------:R-:W-:Y:S01]  /*05b0*/  UMOV UR5, 0x3f1b4598 ;  /* 0x3f1b459800057882 */ /* 0x000fe20000000000 */
[----:B------:R-:W-:Y:S01]  /*05c0*/  IADD3 R12, PT, PT, R12, 0x1, RZ ;  /* 0x000000010c0c7810 */ /* 0x000fe20007ffe0ff */
[----:B------:R-:W-:Y:S01]  /*05d0*/  BSSY.RECONVERGENT B1, `(.L_x_469) ;  /* 0x0000015000017945 */ /* 0x000fe20003800200 */
[----:B0-----:R-:W-:Y:S02]  /*05e0*/  MOV R23, UR5 ;  /* 0x0000000500177c02 */ /* 0x001fe40008000f00 */
[----:B------:R-:W-:Y:S01]  /*05f0*/  ISETP.NE.AND P2, PT, R12, RZ, PT ;  /* 0x000000ff0c00720c */ /* 0x000fe20003f45270 */
        /* <DEDUP_REMOVED lines=16> */
[----:B-----5:R-:W-:Y:S05]  /*0700*/  CALL.REL.NOINC `($__internal_31_$__cuda_sm3x_div_rn_noftz_f32_slowpath) ;  /* 0x0000001000407944 */ /* 0x020fea0003c00000 */
[----:B------:R-:W-:-:S07]  /*0710*/  MOV R28, R23 ;  /* 0x00000017001c7202 */ /* 0x000fce0000000f00 */
.L_x_470:
[----:B------:R-:W-:Y:S05]  /*0720*/  BSYNC.RECONVERGENT B1 ;  /* 0x0000000000017941 */ /* 0x000fea0003800200 */
.L_x_469:
[----:B------:R-:W-:-:S04]  /*0730*/  IMAD.WIDE R20, R14, 0x4, R108 ;  /* 0x000000040e147825 */ /* 0x000fc800078e026c */
[C---:B------:R-:W-:Y:S01]  /*0740*/  IMAD.WIDE R22, R14.reuse, 0x4, R106 ;  /* 0x000000040e167825 */ /* 0x040fe200078e026a */
[----:B------:R-:W2:Y:S03]  /*0750*/  LDG.E.CONSTANT R36, desc[UR10][R20.64] ;  /* 0x0000000a14247981 */ /* 0x000ea6000c1e9900 */
[C---:B------:R-:W-:Y:S01]  /*0760*/  IMAD.WIDE R24, R14.reuse, 0x4, R104 ;  /* 0x000000040e187825 */ /* 0x040fe200078e0268 */
[----:B------:R-:W3:Y:S04]  /*0770*/  LDG.E.CONSTANT R37, desc[UR10][R22.64] ;  /* 0x0000000a16257981 */ /* 0x000ee8000c1e9900 */
[----:B------:R-:W4:Y:S01]  /*0780*/  LDG.E.CONSTANT R39, desc[UR10][R24.64] ;  /* 0x0000000a18277981 */ /* 0x000f22000c1e9900 */
[----:B------:R-:W-:-:S05]  /*0790*/  IMAD.WIDE R26, R14, 0x4, R100 ;  /* 0x000000040e1a7825 */ /* 0x000fca00078e0264 */
[----:B------:R0:W4:Y:S01]  /*07a0*/  LDG.E.CONSTANT R17, desc[UR10][R26.64] ;  /* 0x0000000a1a117981 */ /* 0x000122000c1e9900 */
        /* <DEDUP_REMOVED lines=9> */
[----:B--2---:R-:W-:Y:S04]  /*0840*/  STS [R93], R36 ;  /* 0x000000245d007388 */ /* 0x004fe80000000800 */
[----:B---3--:R-:W-:Y:S04]  /*0850*/  STS [R92], R37 ;  /* 0x000000255c007388 */ /* 0x008fe80000000800 */
[----:B----4-:R-:W-:Y:S01]  /*0860*/  STS [R90], R39 ;  /* 0x000000275a007388 */ /* 0x010fe20000000800 */
        /* <DEDUP_REMOVED lines=8> */
[----:B------:R-:W-:Y:S04]  /*08f0*/  LDS.128 R40, [UR5+0x90] ;  /* 0x00009005ff287984 */ /* 0x000fe80008000c00 */
        /* <DEDUP_REMOVED lines=236> */
.L_x_471:
[----:B------:R-:W-:Y:S01]  /*17c0*/  UIADD3 UR4, UPT, UPT, UR4, 0x1, URZ ;  /* 0x0000000104047890 */ /* 0x000fe2000fffe0ff */
[----:B------:R-:W-:Y:S02]  /*17d0*/  IADD3 R13, PT, PT, R13, 0x40, RZ ;  /* 0x000000400d0d7810 */ /* 0x000fe40007ffe0ff */
[----:B------:R-:W-:Y:S01]  /*17e0*/  LEA R14, R11, R14, 0x5 ;  /* 0x0000000e0b0e7211 */ /* 0x000fe200078e28ff */
[----:B------:R-:W-:Y:S08]  /*17f0*/  @P2 BRA `(.L_x_472) ;  /* 0xffffffec00582947 */ /* 0x000ff0000383ffff */
[----:B------:R-:W-:Y:S05]  /*1800*/  EXIT ;  /* 0x000000000000794d */ /* 0x000fea0003800000 */
        .weak           $__internal_31_$__cuda_sm3x_div_rn_noftz_f32_slowpath
        .type           $__internal_31_$__cuda_sm3x_div_rn_noftz_f32_slowpath,@function
        .size           $__internal_31_$__cuda_sm3x_div_rn_noftz_f32_slowpath,(.L_x_589 - $__internal_31_$__cuda_sm3x_div_rn_noftz_f32_slowpath)
$__internal_31_$__cuda_sm3x_div_rn_noftz_f32_slowpath:
        /* <DEDUP_REMOVED lines=29> */
.L_x_475:
[----:B------:R-:W-:Y:S05]  /*19e0*/  BSYNC.RELIABLE B2 ;  /* 0x0000000000027941 */ /* 0x000fea0003800100 */
.L_x_474:
        /* <DEDUP_REMOVED lines=50> */
.L_x_482:
[----:B------:R-:W-:-:S04]  /*1d10*/  LOP3.LUT R23, R23, 0x80000000, RZ, 0xc0, !PT ;  /* 0x8000000017177812 */ /* 0x000fc800078ec0ff */
[----:B------:R-:W-:Y:S01]  /*1d20*/  LOP3.LUT R23, R23, 0x7f800000, RZ, 0xfc, !PT ;  /* 0x7f80000017177812 */ /* 0x000fe200078efcff */
[----:B------:R-:W-:Y:S06]  /*1d30*/  BRA `(.L_x_483) ;  /* 0x0000000000047947 */ /* 0x000fec0003800000 */
.L_x_481:
[----:B------:R-:W-:-:S07]  /*1d40*/  LEA R23, R20, R23, 0x17 ;  /* 0x0000001714177211 */ /* 0x000fce00078eb8ff */
.L_x_483:
[----:B------:R-:W-:Y:S05]  /*1d50*/  BSYNC.RECONVERGENT B2 ;  /* 0x0000000000027941 */ /* 0x000fea0003800200 */
.L_x_480:
[----:B------:R-:W-:Y:S05]  /*1d60*/  BRA `(.L_x_484) ;  /* 0x0000000000207947 */ /* 0x000fea0003800000 */
.L_x_479:
[----:B------:R-:W-:-:S04]  /*1d70*/  LOP3.LUT R20, R21, 0x80000000, R20, 0x48, !PT ;  /* 0x8000000015147812 */ /* 0x000fc800078e4814 */
[----:B------:R-:W-:Y:S01]  /*1d80*/  LOP3.LUT R23, R20, 0x7f800000, RZ, 0xfc, !PT ;  /* 0x7f80000014177812 */ /* 0x000fe200078efcff */
[----:B------:R-:W-:Y:S06]  /*1d90*/  BRA `(.L_x_484) ;  /* 0x0000000000147947 */ /* 0x000fec0003800000 */
.L_x_478:
[----:B------:R-:W-:Y:S01]  /*1da0*/  LOP3.LUT R23, R21, 0x80000000, R20, 0x48, !PT ;  /* 0x8000000015177812 */ /* 0x000fe200078e4814 */
[----:B------:R-:W-:Y:S06]  /*1db0*/  BRA `(.L_x_484) ;  /* 0x00000000000c7947 */ /* 0x000fec0003800000 */
.L_x_477:
[----:B------:R-:W0:Y:S01]  /*1dc0*/  MUFU.RSQ R23, -QNAN ;  /* 0xffc0000000177908 */ /* 0x000e220000001400 */
[----:B------:R-:W-:Y:S05]  /*1dd0*/  BRA `(.L_x_484) ;  /* 0x0000000000047947 */ /* 0x000fea0003800000 */
.L_x_476:
[----:B------:R-:W-:-:S07]  /*1de0*/  FADD.FTZ R23, R17, -0.60653066635131835938 ;  /* 0xbf1b459811177421 */ /* 0x000fce0000010000 */
.L_x_484:
[----:B------:R-:W-:Y:S05]  /*1df0*/  BSYNC.RECONVERGENT B0 ;  /* 0x0000000000007941 */ /* 0x000fea0003800200 */
.L_x_473:
[----:B------:R-:W-:Y:S01]  /*1e00*/  HFMA2 R21, -RZ, RZ, 0, 0 ;  /* 0x00000000ff157431 */ /* 0x000fe200000001ff */
[----:B------:R-:W-:-:S04]  /*1e10*/  MOV R20, R25 ;  /* 0x0000001900147202 */ /* 0x000fc80000000f00 */
[----:B0-----:R-:W-:Y:S05]  /*1e20*/  RET.REL.NODEC R20 `(_Z33rwkv7_state_clampw_forward_kernelIfLi32ELi16EEviiPfPT_S2_S2_S2_S2_S2_S2_S0_S0_) ;  /* 0xffffffe014747950 */ /* 0x001fea0003c3ffff */
.L_x_485:
        /* <DEDUP_REMOVED lines=13> */
.L_x_589:


//--------------------- .text._Z33rwkv7_state_clampw_forward_kernelIfLi16ELi16EEviiPfPT_S2_S2_S2_S2_S2_S2_S0_S0_ --------------------------
	.section	.text._Z33rwkv7_state_clampw_forward_kernelIfLi16ELi16EEviiPfPT_S2_S2_S2_S2_S2_S2_S0_S0_,"ax",@progbits
	.align	128
        .global         _Z33rwkv7_state_clampw_forward_kernelIfLi16ELi16EEviiPfPT_S2_S2_S2_S2_S2_S2_S0_S0_
        .type           _Z33rwkv7_state_clampw_forward_kernelIfLi16ELi16EEviiPfPT_S2_S2_S2_S2_S2_S2_S0_S0_,@function
        .size           _Z33rwkv7_state_clampw_forward_kernelIfLi16ELi16EEviiPfPT_S2_S2_S2_S2_S2_S2_S0_S0_,(.L_x_590 - _Z33rwkv7_state_clampw_forward_kernelIfLi16ELi16EEviiPfPT_S2_S2_S2_S2_S2_S2_S0_S0_)
        .other          _Z33rwkv7_state_clampw_forward_kernelIfLi16ELi16EEviiPfPT_S2_S2_S2_S2_S2_S2_S0_S0_,@"STO_CUDA_ENTRY STV_DEFAULT"
_Z33rwkv7_state_clampw_forward_kernelIfLi16ELi16EEviiPfPT_S2_S2_S2_S2_S2_S2_S0_S0_:
.text._Z33rwkv7_state_clampw_forward_kernelIfLi16ELi16EEviiPfPT_S2_S2_S2_S2_S2_S2_S0_S0_:
        /* <DEDUP_REMOVED lines=50> */
[----:B------:R-:W-:Y:S01]  /*0320*/  IMAD.MOV R79, RZ, RZ, -R79 ;  /* 0x000000ffff4f7224 */ /* 0x000fe200078e0a4f */
[----:B------:R-:W-:Y:S01]  /*0330*/  UIADD3 UR6, UPT, UPT, UR4, 0x80, URZ ;  /* 0x0000008004067890 */ /* 0x000fe2000fffe0ff */
[----:B------:R-:W-:Y:S01]  /*0340*/  SHF.L.U32 R0, R0, 0x4, RZ ;  /* 0x0000000400007819 */ /* 0x000fe200000006ff */
[----:B------:R-:W-:Y:S01]  /*0350*/  UIADD3 UR7, UPT, UPT, UR4, 0xc0, URZ ;  /* 0x000000c004077890 */ /* 0x000fe2000fffe0ff */
[----:B------:R-:W-:Y:S01]  /*0360*/  IMAD.SHL.U32 R2, R2, 0x10, RZ ;  /* 0x0000001002027824 */ /* 0x000fe200078e00ff */
[----:B------:R-:W-:Y:S01]  /*0370*/  UIADD3 UR4, UPT, UPT, UR4, 0x100, URZ ;  /* 0x0000010004047890 */ /* 0x000fe2000fffe0ff */
[----:B------:R-:W-:Y:S01]  /*0380*/  IMAD.MOV.U32 R97, RZ, RZ, RZ ;  /* 0x000000ffff617224 */ /* 0x000fe200078e00ff */
        /* <DEDUP_REMOVED lines=12> */
.L_x_489:
[C---:B0-----:R-:W-:Y:S01]  /*0450*/  IMAD.WIDE R6, R75.reuse, 0x4, R66 ;  /* 0x000000044b067825 */ /* 0x041fe200078e0242 */
[----:B------:R-:W-:Y:S06]  /*0460*/  BAR.SYNC.DEFER_BLOCKING 0x0 ;  /* 0x0000000000007b1d */ /* 0x000fec0000010000 */
[----:B------:R-:W2:Y:S01]  /*0470*/  LDG.E.CONSTANT R6, desc[UR10][R6.64] ;  /* 0x0000000a06067981 */ /* 0x000ea2000c1e9900 */
[----:B------:R-:W-:-:S06]  /*0480*/  IMAD.WIDE R4, R75, 0x4, R64 ;  /* 0x000000044b047825 */ /* 0x000fcc00078e0240 */
[----:B------:R-:W3:Y:S01]  /*0490*/  LDG.E.CONSTANT R5, desc[UR10][R4.64] ;  /* 0x0000000a04057981 */ /* 0x000ee2000c1e9900 */
[----:B------:R-:W-:Y:S01]  /*04a0*/  UMOV UR4, 0x3f1b4598 ;  /* 0x3f1b459800047882 */ /* 0x000fe20000000000 */
[----:B------:R-:W-:Y:S01]  /*04b0*/  VIADD R79, R79, 0x1 ;  /* 0x000000014f4f7836 */ /* 0x000fe20000000000 */
[----:B------:R-:W-:Y:S04]  /*04c0*/  BSSY.RECONVERGENT B1, `(.L_x_486) ;  /* 0x0000015000017945 */ /* 0x000fe80003800200 */
[----:B------:R-:W-:Y:S01]  /*04d0*/  ISETP.NE.AND P2, PT, R79, RZ, PT ;  /* 0x000000ff4f00720c */ /* 0x000fe20003f45270 */
[----:B--2---:R-:W-:Y:S01]  /*04e0*/  FMUL R8, R6, -1.4426950216293334961 ;  /* 0xbfb8aa3b06087820 */ /* 0x004fe20000400000 */
[----:B------:R-:W-:-:S04]  /*04f0*/  IMAD.U32 R6, RZ, RZ, UR4 ;  /* 0x00000004ff067e24 */ /* 0x000fc8000f8e00ff */
        /* <DEDUP_REMOVED lines=15> */
[----:B-----5:R-:W-:Y:S05]  /*05f0*/  CALL.REL.NOINC `($__internal_32_$__cuda_sm3x_div_rn_noftz_f32_slowpath) ;  /* 0x0000000c009c7944 */ /* 0x020fea0003c00000 */
[----:B------:R-:W-:-:S07]  /*0600*/  IMAD.MOV.U32 R12, RZ, RZ, R6 ;  /* 0x000000ffff0c7224 */ /* 0x000fce00078e0006 */
.L_x_487:
[----:B------:R-:W-:Y:S05]  /*0610*/  BSYNC.RECONVERGENT B1 ;  /* 0x0000000000017941 */ /* 0x000fea0003800200 */
.L_x_486:
        /* <DEDUP_REMOVED lines=24> */
[----:B------:R-:W3:Y:S04]  /*07a0*/  LDS.128 R32, [UR4+0xf0] ;  /* 0x0000f004ff207984 */ /* 0x000ee80008000c00 */
[----:B------:R-:W4:Y:S04]  /*07b0*/  LDS.128 R44, [UR4+0x80] ;  /* 0x00008004ff2c7984 */ /* 0x000f280008000c00 */
[----:B------:R-:W4:Y:S04]  /*07c0*/  LDS.128 R40, [UR4+0x100] ;  /* 0x00010004ff287984 */ /* 0x000f280008000c00 */
[----:B------:R-:W4:Y:S04]  /*07d0*/  LDS.128 R12, [UR4+0x40] ;  /* 0x00004004ff0c7984 */ /* 0x000f280008000c00 */
        /* <DEDUP_REMOVED lines=10> */
[----:B------:R-:W-:Y:S02]  /*0880*/  FFMA R8, R90, R17, R5 ;  /* 0x000000115a087223 */ /* 0x000fe40000000005 */
[----:B------:R-:W0:Y:S02]  /*0890*/  LDS.128 R4, [UR4] ;  /* 0x00000004ff047984 */ /* 0x000e240008000c00 */
[----:B------:R-:W-:Y:S02]  /*08a0*/  FFMA R17, R89, R18, R8 ;  /* 0x0000001259117223 */ /* 0x000fe40000000008 */
[----:B------:R-:W1:Y:S02]  /*08b0*/  LDS.128 R8, [UR4+0x90] ;  /* 0x00009004ff087984 */ /* 0x000e640008000c00 */
[----:B------:R-:W-:Y:S02]  /*08c0*/  FFMA R21, R92, R19, R17 ;  /* 0x000000135c157223 */ /* 0x000fe40000000011 */
[----:B------:R-:W2:Y:S02]  /*08d0*/  LDS.128 R16, [UR4+0x110] ;  /* 0x00011004ff107984 */ /* 0x000ea40008000c00 */
[----:B---3--:R-:W-:-:S02]  /*08e0*/  FFMA R25, R32, R91, R21 ;  /* 0x0000005b20197223 */ /* 0x008fc40000000015 */
[----:B------:R-:W3:Y:S02]  /*08f0*/  LDS.128 R20, [UR4+0x50] ;  /* 0x00005004ff147984 */ /* 0x000ee40008000c00 */
[----:B------:R-:W-:Y:S02]  /*0900*/  FFMA R28, R94, R33, R25 ;  /* 0x000000215e1c7223 */ /* 0x000fe40000000019 */
[----:B------:R-:W3:Y:S02]  /*0910*/  LDS.128 R24, [UR4+0x10] ;  /* 0x00001004ff187984 */ /* 0x000ee40008000c00 */
[----:B------:R-:W-:Y:S02]  /*0920*/  FFMA R33, R93, R34, R28 ;  /* 0x000000225d217223 */ /* 0x000fe4000000001c */
[----:B------:R-:W3:Y:S02]  /*0930*/  LDS.128 R28, [UR4+0xa0] ;  /* 0x0000a004ff1c7984 */ /* 0x000ee40008000c00 */
[----:B------:R-:W-:Y:S01]  /*0940*/  FFMA R98, R96, R35, R33 ;  /* 0x0000002360627223 */ /* 0x000fe20000000021 */
[C---:B----4-:R-:W-:Y:S01]  /*0950*/  FMUL R49, R0.reuse, R44 ;  /* 0x0000002c00317220 */ /* 0x050fe20000400000 */
[----:B------:R-:W4:Y:S01]  /*0960*/  LDS.128 R32, [UR4+0x120] ;  /* 0x00012004ff207984 */ /* 0x000f220008000c00 */
[C---:B------:R-:W-:Y:S01]  /*0970*/  FMUL R44, R0.reuse, R45 ;  /* 0x0000002d002c7220 */ /* 0x040fe20000400000 */
[----:B------:R-:W-:Y:S01]  /*0980*/  FMUL R51, R0, R46 ;  /* 0x0000002e00337220 */ /* 0x000fe20000400000 */
[----:B------:R-:W-:Y:S01]  /*0990*/  FFMA R49, R98, R40, R49 ;  /* 0x0000002862317223 */ /* 0x000fe20000000031 */
[----:B------:R-:W-:Y:S01]  /*09a0*/  FMUL R53, R0, R47 ;  /* 0x0000002f00357220 */ /* 0x000fe20000400000 */
[----:B------:R-:W-:-:S02]  /*09b0*/  FFMA R41, R98, R41, R44 ;  /* 0x0000002962297223 */ /* 0x000fc4000000002c */
        /* <DEDUP_REMOVED lines=11> */
[C---:B-1----:R-:W-:Y:S01]  /*0a70*/  FMUL R5, R0.reuse, R8 ;  /* 0x0000000800057220 */ /* 0x042fe20000400000 */
[----:B------:R-:W-:Y:S01]  /*0a80*/  FMUL R8, R0, R9 ;  /* 0x0000000900087220 */ /* 0x000fe20000400000 */
[----:B------:R-:W-:Y:S02]  /*0a90*/  FFMA R84, R84, R15, R99 ;  /* 0x0000000f54547223 */ /* 0x000fe40000000063 */
[C---:B--2---:R-:W-:Y:S01]  /*0aa0*/  FFMA R9, R98.reuse, R16, R5 ;  /* 0x0000001062097223 */ /* 0x044fe20000000005 */
[----:B------:R-:W-:Y:S01]  /*0ab0*/  FFMA R5, R81, R6, R4 ;  /* 0x0000000651057223 */ /* 0x000fe20000000004 */
[----:B------:R-:W1:Y:S01]  /*0ac0*/  LDS.128 R12, [UR4+0x30] ;  /* 0x00003004ff0c7984 */ /* 0x000e620008000c00 */
[----:B------:R-:W-:Y:S01]  /*0ad0*/  FFMA R17, R98, R17, R8 ;  /* 0x0000001162117223 */ /* 0x000fe20000000008 */
[----:B------:R-:W-:Y:S01]  /*0ae0*/  FMUL R99, R0, R10 ;  /* 0x0000000a00637220 */ /* 0x000fe20000400000 */
[----:B---3--:R-:W-:Y:S01]  /*0af0*/  FFMA R83, R20, R83, R9 ;  /* 0x0000005314537223 */ /* 0x008fe20000000009 */
        /* <DEDUP_REMOVED lines=45> */
[----:B------:R0:W-:Y:S01]  /*0dd0*/  STG.E desc[UR10][R4.64], R98 ;  /* 0x0000006204007986 */ /* 0x0001e2000c10190a */
[----:B------:R-:W-:-:S03]  /*0de0*/  LOP3.LUT R0, R97, 0xf, RZ, 0xc0, !PT ;  /* 0x0000000f61007812 */ /* 0x000fc600078ec0ff */
[----:B------:R0:W-:Y:S01]  /*0df0*/  STG.E desc[UR10][R6.64], R9 ;  /* 0x0000000906007986 */ /* 0x0001e2000c10190a */
        /* <DEDUP_REMOVED lines=99> */
.L_x_488:
[----:B------:R-:W-:Y:S01]  /*1430*/  IADD3 R97, PT, PT, R97, 0x1, RZ ;  /* 0x0000000161617810 */ /* 0x000fe20007ffe0ff */
[----:B------:R-:W-:Y:S01]  /*1440*/  IMAD R75, R80, 0x10, R75 ;  /* 0x00000010504b7824 */ /* 0x000fe200078e024b */
[----:B------:R-:W-:Y:S06]  /*1450*/  @P2 BRA `(.L_x_489) ;  /* 0xffffffec00fc2947 */ /* 0x000fec000383ffff */
[----:B------:R-:W-:Y:S05]  /*1460*/  EXIT ;  /* 0x000000000000794d */ /* 0x000fea0003800000 */
        .weak           $__internal_32_$__cuda_sm3x_div_rn_noftz_f32_slowpath
        .type           $__internal_32_$__cuda_sm3x_div_rn_noftz_f32_slowpath,@function
        .size           $__internal_32_$__cuda_sm3x_div_rn_noftz_f32_slowpath,(.L_x_590 - $__internal_32_$__cuda_sm3x_div_rn_noftz_f32_slowpath)
$__internal_32_$__cuda_sm3x_div_rn_noftz_f32_slowpath:
[--C-:B------:R-:W-:Y:S01]  /*1470*/  SHF.R.U32.HI R0, RZ, 0x17, R9.reuse ;  /* 0x00000017ff007819 */ /* 0x100fe20000011609 */
[----:B------:R-:W-:Y:S04]  /*1480*/  BSSY.RECONVERGENT B0, `(.L_x_490) ;  /* 0x000005d000007945 */ /* 0x000fe80003800200 */
[----:B------:R-:W-:Y:S01]  /*1490*/  BSSY.RELIABLE B2, `(.L_x_491) ;  /* 0x000001b000027945 */ /* 0x000fe20003800100 */
[----:B------:R-:W-:Y:S01]  /*14a0*/  IMAD.MOV.U32 R5, RZ, RZ, R9 ;  /* 0x000000ffff057224 */ /* 0x000fe200078e0009 */
        /* <DEDUP_REMOVED lines=25> */
.L_x_492:
[----:B------:R-:W-:Y:S05]  /*1640*/  BSYNC.RELIABLE B2 ;  /* 0x0000000000027941 */ /* 0x000fea0003800100 */
.L_x_491:
        /* <DEDUP_REMOVED lines=50> */
.L_x_499:
[----:B------:R-:W-:-:S04]  /*1970*/  LOP3.LUT R6, R6, 0x80000000, RZ, 0xc0, !PT ;  /* 0x8000000006067812 */ /* 0x000fc800078ec0ff */
[----:B------:R-:W-:Y:S01]  /*1980*/  LOP3.LUT R6, R6, 0x7f800000, RZ, 0xfc, !PT ;  /* 0x7f80000006067812 */ /* 0x000fe200078efcff */
[----:B------:R-:W-:Y:S06]  /*1990*/  BRA `(.L_x_500) ;  /* 0x0000000000047947 */ /* 0x000fec0003800000 */
.L_x_498:
[----:B------:R-:W-:-:S07]  /*19a0*/  LEA R6, R4, R6, 0x17 ;  /* 0x0000000604067211 */ /* 0x000fce00078eb8ff */
.L_x_500:
[----:B------:R-:W-:Y:S05]  /*19b0*/  BSYNC.RECONVERGENT B2 ;  /* 0x0000000000027941 */ /* 0x000fea0003800200 */
.L_x_497:
[----:B------:R-:W-:Y:S05]  /*19c0*/  BRA `(.L_x_501) ;  /* 0x0000000000207947 */ /* 0x000fea0003800000 */
.L_x_496:
[----:B------:R-:W-:-:S04]  /*19d0*/  LOP3.LUT R4, R5, 0x80000000, R4, 0x48, !PT ;  /* 0x8000000005047812 */ /* 0x000fc800078e4804 */
[----:B------:R-:W-:Y:S01]  /*19e0*/  LOP3.LUT R6, R4, 0x7f800000, RZ, 0xfc, !PT ;  /* 0x7f80000004067812 */ /* 0x000fe200078efcff */
[----:B------:R-:W-:Y:S06]  /*19f0*/  BRA `(.L_x_501) ;  /* 0x0000000000147947 */ /* 0x000fec0003800000 */
.L_x_495:
[----:B------:R-:W-:Y:S01]  /*1a00*/  LOP3.LUT R6, R5, 0x80000000, R4, 0x48, !PT ;  /* 0x8000000005067812 */ /* 0x000fe200078e4804 */
[----:B------:R-:W-:Y:S06]  /*1a10*/  BRA `(.L_x_501) ;  /* 0x00000000000c7947 */ /* 0x000fec0003800000 */
.L_x_494:
[----:B------:R-:W0:Y:S01]  /*1a20*/  MUFU.RSQ R6, -QNAN ;  /* 0xffc0000000067908 */ /* 0x000e220000001400 */
[----:B------:R-:W-:Y:S05]  /*1a30*/  BRA `(.L_x_501) ;  /* 0x0000000000047947 */ /* 0x000fea0003800000 */
.L_x_493:
[----:B------:R-:W-:-:S07]  /*1a40*/  FADD.FTZ R6, R0, -0.60653066635131835938 ;  /* 0xbf1b459800067421 */ /* 0x000fce0000010000 */
.L_x_501:
[----:B------:R-:W-:Y:S05]  /*1a50*/  BSYNC.RECONVERGENT B0 ;  /* 0x0000000000007941 */ /* 0x000fea0003800200 */
.L_x_490:
[----:B------:R-:W-:Y:S02]  /*1a60*/  IMAD.MOV.U32 R4, RZ, RZ, R8 ;  /* 0x000000ffff047224 */ /* 0x000fe400078e0008 */
[----:B------:R-:W-:-:S04]  /*1a70*/  IMAD.MOV.U32 R5, RZ, RZ, 0x0 ;  /* 0x00000000ff057424 */ /* 0x000fc800078e00ff */
[----:B0-----:R-:W-:Y:S05]  /*1a80*/  RET.REL.NODEC R4 `(_Z33rwkv7_state_clampw_forward_kernelIfLi16ELi16EEviiPfPT_S2_S2_S2_S2_S2_S2_S0_S0_) ;  /* 0xffffffe4045c7950 */ /* 0x001fea0003c3ffff */
.L_x_502:
        /* <DEDUP_REMOVED lines=15> */
.L_x_590:


//--------------------- .text._Z33rwkv7_state_clampw_forward_kernelIfLi8ELi16EEviiPfPT_S2_S2_S2_S2_S2_S2_S0_S0_ --------------------------
	.section	.text._Z33rwkv7_state_clampw_forward_kernelIfLi8ELi16EEviiPfPT_S2_S2_S2_S2_S2_S2_S0_S0_,"ax",@progbits
	.align	128
        .global         _Z33rwkv7_state_clampw_forward_kernelIfLi8ELi16EEviiPfPT_S2_S2_S2_S2_S2_S2_S0_S0_
        .type           _Z33rwkv7_state_clampw_forward_kernelIfLi8ELi16EEviiPfPT_S2_S2_S2_S2_S2_S2_S0_S0_,@function
        .size           _Z33rwkv7_state_clampw_forward_kernelIfLi8ELi16EEviiPfPT_S2_S2_S2_S2_S2_S2_S0_S0_,(.L_x_591 - _Z33rwkv7_state_clampw_forward_kernelIfLi8ELi16EEviiPfPT_S2_S2_S2_S2_S2_S2_S0_S0_)
        .other          _Z33rwkv7_state_clampw_forward_kernelIfLi8ELi16EEviiPfPT_S2_S2_S2_S2_S2_S2_S0_S0_,@"STO_CUDA_ENTRY STV_DEFAULT"
_Z33rwkv7_state_clampw_forward_kernelIfLi8ELi16EEviiPfPT_S2_S2_S2_S2_S2_S2_S0_S0_:
.text._Z33rwkv7_state_clampw_forward_kernelIfLi8ELi16EEviiPfPT_S2_S2_S2_S2_S2_S2_S0_S0_:
        /* <DEDUP_REMOVED lines=46> */
[----:B------:R-:W-:Y:S01]  /*02e0*/  IMAD.MOV R63, RZ, RZ, -R63 ;  /* 0x000000ffff3f7224 */ /* 0x000fe200078e0a3f */
        /* <DEDUP_REMOVED lines=14> */
.L_x_506:
[C---:B0-----:R-:W-:Y:S01]  /*03d0*/  IMAD.WIDE R6, R59.reuse, 0x4, R50 ;  /* 0x000000043b067825 */ /* 0x041fe200078e0232 */
[----:B------:R-:W-:Y:S06]  /*03e0*/  BAR.SYNC.DEFER_BLOCKING 0x0 ;  /* 0x0000000000007b1d */ /* 0x000fec0000010000 */
[----:B------:R-:W2:Y:S01]  /*03f0*/  LDG.E.CONSTANT R6, desc[UR10][R6.64] ;  /* 0x0000000a06067981 */ /* 0x000ea2000c1e9900 */
[----:B------:R-:W-:-:S06]  /*0400*/  IMAD.WIDE R4, R59, 0x4, R48 ;  /* 0x000000043b047825 */ /* 0x000fcc00078e0230 */
[----:B------:R-:W4:Y:S01]  /*0410*/  LDG.E.CONSTANT R5, desc[UR10][R4.64] ;  /* 0x0000000a04057981 */ /* 0x000f22000c1e9900 */
[----:B------:R-:W-:Y:S01]  /*0420*/  UMOV UR4, 0x3f1b4598 ;  /* 0x3f1b459800047882 */ /* 0x000fe20000000000 */
[----:B------:R-:W-:Y:S01]  /*0430*/  VIADD R63, R63, 0x1 ;  /* 0x000000013f3f7836 */ /* 0x000fe20000000000 */
[----:B------:R-:W-:Y:S01]  /*0440*/  MOV R9, UR4 ;  /* 0x0000000400097c02 */ /* 0x000fe20008000f00 */
[----:B------:R-:W-:Y:S03]  /*0450*/  BSSY.RECONVERGENT B1, `(.L_x_503) ;  /* 0x0000014000017945 */ /* 0x000fe60003800200 */
[----:B------:R-:W-:Y:S01]  /*0460*/  ISETP.NE.AND P2, PT, R63, RZ, PT ;  /* 0x000000ff3f00720c */ /* 0x000fe20003f45270 */
[----:B--2---:R-:W-:-:S05]  /*0470*/  FMUL R8, R6, -1.4426950216293334961 ;  /* 0xbfb8aa3b06087820 */ /* 0x004fca0000400000 */
[----:B------:R-:W-:Y:S01]  /*0480*/  FSETP.GEU.AND P0, PT, R8, -126, PT ;  /* 0xc2fc00000800780b */ /* 0x000fe20003f0e000 */
[----:B----4-:R0:W-:-:S12]  /*0490*/  STS [R62], R5 ;  /* 0x000000053e007388 */ /* 0x0101d80000000800 */
        /* <DEDUP_REMOVED lines=13> */
[----:B---3-5:R-:W-:Y:S05]  /*0570*/  CALL.REL.NOINC `($__internal_33_$__cuda_sm3x_div_rn_noftz_f32_slowpath) ;  /* 0x0000000800147944 */ /* 0x028fea0003c00000 */
[----:B------:R-:W-:-:S07]  /*0580*/  IMAD.MOV.U32 R12, RZ, RZ, R8 ;  /* 0x000000ffff0c7224 */ /* 0x000fce00078e0008 */
.L_x_504:
[----:B------:R-:W-:Y:S05]  /*0590*/  BSYNC.RECONVERGENT B1 ;  /* 0x0000000000017941 */ /* 0x000fea0003800200 */
.L_x_503:
[----:B------:R-:W-:-:S04]  /*05a0*/  IMAD.WIDE R4, R59, 0x4, R40 ;  /* 0x000000043b047825 */ /* 0x000fc800078e0228 */
[C---:B------:R-:W-:Y:S01]  /*05b0*/  IMAD.WIDE R6, R59.reuse, 0x4, R52 ;  /* 0x000000043b067825 */ /* 0x040fe200078e0234 */
[----:B------:R-:W2:Y:S03]  /*05c0*/  LDG.E.CONSTANT R29, desc[UR10][R4.64] ;  /* 0x0000000a041d7981 */ /* 0x000ea6000c1e9900 */
[C---:B---3--:R-:W-:Y:S01]  /*05d0*/  IMAD.WIDE R8, R59.reuse, 0x4, R54 ;  /* 0x000000043b087825 */ /* 0x048fe200078e0236 */
        /* <DEDUP_REMOVED lines=32> */
[----:B------:R-:W-:-:S04]  /*07e0*/  FFMA R8, R70, R9, R75 ;  /* 0x0000000946087223 */ /* 0x000fc8000000004b */
        /* <DEDUP_REMOVED lines=90> */
.L_x_505:
[----:B------:R-:W-:Y:S02]  /*0d90*/  VIADD R73, R73, 0x1 ;  /* 0x0000000149497836 */ /* 0x000fe40000000000 */
[----:B------:R-:W-:Y:S01]  /*0da0*/  IMAD R59, R64, 0x8, R59 ;  /* 0x00000008403b7824 */ /* 0x000fe200078e023b */
[----:B------:R-:W-:Y:S06]  /*0db0*/  @P2 BRA `(.L_x_506) ;  /* 0xfffffff400842947 */ /* 0x000fec000383ffff */
[----:B------:R-:W-:Y:S05]  /*0dc0*/  EXIT ;  /* 0x000000000000794d */ /* 0x000fea0003800000 */
        .weak           $__internal_33_$__cuda_sm3x_div_rn_noftz_f32_slowpath
        .type           $__internal_33_$__cuda_sm3x_div_rn_noftz_f32_slowpath,@function
        .size           $__internal_33_$__cuda_sm3x_div_rn_noftz_f32_slowpath,(.L_x_591 - $__internal_33_$__cuda_sm3x_div_rn_noftz_f32_slowpath)
$__internal_33_$__cuda_sm3x_div_rn_noftz_f32_slowpath:
        /* <DEDUP_REMOVED lines=28> */
.L_x_509:
[----:B------:R-:W-:Y:S05]  /*0f90*/  BSYNC.RELIABLE B2 ;  /* 0x0000000000027941 */ /* 0x000fea0003800100 */
.L_x_508:
        /* <DEDUP_REMOVED lines=17> */
[----:B------:R-:W-:-:S04]  /*10b0*/  IMAD.IADD R9, R6, 0x1, R5 ;  /* 0x0000000106097824 */ /* 0x000fc800078e0205 */
        /* <DEDUP_REMOVED lines=11> */
[C---:B------:R-:W-:Y:S01]  /*1170*/  VIADD R7, R9.reuse, 0x20 ;  /* 0x0000002009077836 */ /* 0x040fe20000000000 */
[C---:B------:R-:W-:Y:S02]  /*1180*/  ISETP.NE.AND P3, PT, R9.reuse, RZ, PT ;  /* 0x000000ff0900720c */ /* 0x040fe40003f65270 */
[----:B------:R-:W-:Y:S02]  /*1190*/  ISETP.NE.AND P1, PT, R9, RZ, PT ;  /* 0x000000ff0900720c */ /* 0x000fe40003f25270 */
[----:B------:R-:W-:Y:S01]  /*11a0*/  LOP3.LUT R6, R5, 0x7fffff, RZ, 0xc0, !PT ;  /* 0x007fffff05067812 */ /* 0x000fe200078ec0ff */
[CCC-:B------:R-:W-:Y:S01]  /*11b0*/  FFMA.RP R5, R0.reuse, R12.reuse, R11.reuse ;  /* 0x0000000c00057223 */ /* 0x1c0fe2000000800b */
[----:B------:R-:W-:Y:S01]  /*11c0*/  FFMA.RM R0, R0, R12, R11 ;  /* 0x0000000c00007223 */ /* 0x000fe2000000400b */
        /* <DEDUP_REMOVED lines=15> */
.L_x_516:
[----:B------:R-:W-:-:S04]  /*12c0*/  LOP3.LUT R8, R8, 0x80000000, RZ, 0xc0, !PT ;  /* 0x8000000008087812 */ /* 0x000fc800078ec0ff */
[----:B------:R-:W-:Y:S01]  /*12d0*/  LOP3.LUT R8, R8, 0x7f800000, RZ, 0xfc, !PT ;  /* 0x7f80000008087812 */ /* 0x000fe200078efcff */
[----:B------:R-:W-:Y:S06]  /*12e0*/  BRA `(.L_x_517) ;  /* 0x0000000000047947 */ /* 0x000fec0003800000 */
.L_x_515:
[----:B------:R-:W-:-:S07]  /*12f0*/  IMAD R8, R5, 0x800000, R8 ;  /* 0x0080000005087824 */ /* 0x000fce00078e0208 */
.L_x_517:
[----:B------:R-:W-:Y:S05]  /*1300*/  BSYNC.RECONVERGENT B2 ;  /* 0x0000000000027941 */ /* 0x000fea0003800200 */
.L_x_514:
[----:B------:R-:W-:Y:S05]  /*1310*/  BRA `(.L_x_518) ;  /* 0x0000000000207947 */ /* 0x000fea0003800000 */
.L_x_513:
[----:B------:R-:W-:-:S04]  /*1320*/  LOP3.LUT R5, R6, 0x80000000, R5, 0x48, !PT ;  /* 0x8000000006057812 */ /* 0x000fc800078e4805 */
[----:B------:R-:W-:Y:S01]  /*1330*/  LOP3.LUT R8, R5, 0x7f800000, RZ, 0xfc, !PT ;  /* 0x7f80000005087812 */ /* 0x000fe200078efcff */
[----:B------:R-:W-:Y:S06]  /*1340*/  BRA `(.L_x_518) ;  /* 0x0000000000147947 */ /* 0x000fec0003800000 */
.L_x_512:
[----:B------:R-:W-:Y:S01]  /*1350*/  LOP3.LUT R8, R6, 0x80000000, R5, 0x48, !PT ;  /* 0x8000000006087812 */ /* 0x000fe200078e4805 */
[----:B------:R-:W-:Y:S06]  /*1360*/  BRA `(.L_x_518) ;  /* 0x00000000000c7947 */ /* 0x000fec0003800000 */
.L_x_511:
[----:B------:R-:W0:Y:S01]  /*1370*/  MUFU.RSQ R8, -QNAN ;  /* 0xffc0000000087908 */ /* 0x000e220000001400 */
[----:B------:R-:W-:Y:S05]  /*1380*/  BRA `(.L_x_518) ;  /* 0x0000000000047947 */ /* 0x000fea0003800000 */
.L_x_510:
[----:B------:R-:W-:-:S07]  /*1390*/  FADD.FTZ R8, R0, -0.60653066635131835938 ;  /* 0xbf1b459800087421 */ /* 0x000fce0000010000 */
.L_x_518:
[----:B------:R-:W-:Y:S05]  /*13a0*/  BSYNC.RECONVERGENT B0 ;  /* 0x0000000000007941 */ /* 0x000fea0003800200 */
.L_x_507:
[----:B------:R-:W-:-:S04]  /*13b0*/  IMAD.MOV.U32 R5, RZ, RZ, 0x0 ;  /* 0x00000000ff057424 */ /* 0x000fc800078e00ff */
[----:B0-----:R-:W-:Y:S05]  /*13c0*/  RET.REL.NODEC R4 `(_Z33rwkv7_state_clampw_forward_kernelIfLi8ELi16EEviiPfPT_S2_S2_S2_S2_S2_S2_S0_S0_) ;  /* 0xffffffec040c7950 */ /* 0x001fea0003c3ffff */
.L_x_519:
        /* <DEDUP_REMOVED lines=11> */
.L_x_591:


//--------------------- .text._Z33rwkv7_state_clampw_forward_kernelIfLi4ELi16EEviiPfPT_S2_S2_S2_S2_S2_S2_S0_S0_ --------------------------
	.section	.text._Z33rwkv7_state_clampw_forward_kernelIfLi4ELi16EEviiPfPT_S2_S2_S2_S2_S2_S2_S0_S0_,"ax",@progbits
	.align	128
        .global         _Z33rwkv7_state_clampw_forward_kernelIfLi4ELi16EEviiPfPT_S2_S2_S2_S2_S2_S2_S0_S0_
        .type           _Z33rwkv7_state_clampw_forward_kernelIfLi4ELi16EEviiPfPT_S2_S2_S2_S2_S2_S2_S0_S0_,@function
        .size           _Z33rwkv7_state_clampw_forward_kernelIfLi4ELi16EEviiPfPT_S2_S2_S2_S2_S2_S2_S0_S0_,(.L_x_592 - _Z33rwkv7_state_clampw_forward_kernelIfLi4ELi16EEviiPfPT_S2_S2_S2_S2_S2_S2_S0_S0_)
        .other          _Z33rwkv7_state_clampw_forward_kernelIfLi4ELi16EEviiPfPT_S2_S2_S2_S2_S2_S2_S0_S0_,@"STO_CUDA_ENTRY STV_DEFAULT"
_Z33rwkv7_state_clampw_forward_kernelIfLi4ELi16EEviiPfPT_S2_S2_S2_S2_S2_S2_S0_S0_:
.text._Z33rwkv7_state_clampw_forward_kernelIfLi4ELi16EEviiPfPT_S2_S2_S2_S2_S2_S2_S0_S0_:
        /* <DEDUP_REMOVED lines=31> */
[----:B------:R-:W-:Y:S01]  /*01f0*/  IMAD.MOV.U32 R49, RZ, RZ, RZ ;  /* 0x000000ffff317224 */ /* 0x000fe200078e00ff */
[----:B---3--:R-:W-:Y:S01]  /*0200*/  ULEA UR10, UR8, UR4, 0x18 ;  /* 0x00000004080a7291 */ /* 0x008fe2000f8ec0ff */
[----:B------:R-:W-:Y:S01]  /*0210*/  IMAD.SHL.U32 R51, R0, 0x4, RZ ;  /* 0x0000000400337824 */ /* 0x000fe200078e00ff */
[----:B------:R-:W-:Y:S01]  /*0220*/  UIADD3 UR5, UPT, UPT, UR4, 0x10, URZ ;  /* 0x0000001004057890 */ /* 0x000fe2000fffe0ff */
[----:B------:R-:W3:Y:S01]  /*0230*/  LDC.64 R34, c[0x0][0x398] ;  /* 0x0000e600ff227b82 */ /* 0x000ee20000000a00 */
[----:B------:R-:W-:Y:S01]  /*0240*/  UIADD3 UR6, UPT, UPT, UR4, 0x20, URZ ;  /* 0x0000002004067890 */ /* 0x000fe2000fffe0ff */
[----:B----4-:R-:W-:Y:S01]  /*0250*/  SHF.R.S32.HI R4, RZ, 0x1f, R47 ;  /* 0x0000001fff047819 */ /* 0x010fe2000001142f */
[----:B------:R-:W-:Y:S01]  /*0260*/  UIADD3 UR7, UPT, UPT, UR4, 0x30, URZ ;  /* 0x0000003004077890 */ /* 0x000fe2000fffe0ff */
[----:B------:R-:W-:Y:S01]  /*0270*/  LOP3.LUT R51, R2, R51, RZ, 0xfc, !PT ;  /* 0x0000003302337212 */ /* 0x000fe200078efcff */
[----:B------:R-:W-:Y:S01]  /*0280*/  UIADD3 UR4, UPT, UPT, UR4, 0x40, URZ ;  /* 0x0000004004047890 */ /* 0x000fe2000fffe0ff */
[----:B------:R-:W-:-:S02]  /*0290*/  LEA.HI R4, R4, R47, RZ, 0x4 ;  /* 0x0000002f04047211 */ /* 0x000fc400078f20ff */
[----:B------:R-:W4:Y:S01]  /*02a0*/  LDC.64 R36, c[0x0][0x3b0] ;  /* 0x0000ec00ff247b82 */ /* 0x000f220000000a00 */
[----:B------:R-:W-:Y:S01]  /*02b0*/  IADD3 R47, PT, PT, -R47, RZ, RZ ;  /* 0x000000ff2f2f7210 */ /* 0x000fe20007ffe1ff */
[----:B------:R-:W-:Y:S01]  /*02c0*/  ULEA UR5, UR8, UR5, 0x18 ;  /* 0x0000000508057291 */ /* 0x000fe2000f8ec0ff */
[----:B------:R-:W-:Y:S01]  /*02d0*/  LOP3.LUT R41, R4, 0xfffffff0, RZ, 0xc0, !PT ;  /* 0xfffffff004297812 */ /* 0x000fe200078ec0ff */
[----:B------:R-:W-:Y:S02]  /*02e0*/  ULEA UR6, UR8, UR6, 0x18 ;  /* 0x0000000608067291 */ /* 0x000fe4000f8ec0ff */
[----:B------:R-:W-:Y:S02]  /*02f0*/  ULEA UR7, UR8, UR7, 0x18 ;  /* 0x0000000708077291 */ /* 0x000fe4000f8ec0ff */
[----:B------:R-:W0:Y:S01]  /*0300*/  LDC.64 R38, c[0x0][0x3b8] ;  /* 0x0000ee00ff267b82 */ /* 0x000e220000000a00 */
[----:B------:R-:W-:Y:S01]  /*0310*/  IMAD.WIDE R40, R40, R41, RZ ;  /* 0x0000002928287225 */ /* 0x000fe200078e02ff */
[----:B-1----:R-:W-:-:S12]  /*0320*/  ULEA UR4, UR8, UR4, 0x18 ;  /* 0x0000000408047291 */ /* 0x002fd8000f8ec0ff */
.L_x_523:
[C---:B---3--:R-:W-:Y:S01]  /*0330*/  IMAD.WIDE R6, R51.reuse, 0x4, R34 ;  /* 0x0000000433067825 */ /* 0x048fe200078e0222 */
[----:B------:R-:W-:Y:S06]  /*0340*/  BAR.SYNC.DEFER_BLOCKING 0x0 ;  /* 0x0000000000007b1d */ /* 0x000fec0000010000 */
[----:B------:R-:W3:Y:S01]  /*0350*/  LDG.E.CONSTANT R6, desc[UR12][R6.64] ;  /* 0x0000000c06067981 */ /* 0x000ee2000c1e9900 */
[----:B0-----:R-:W-:-:S06]  /*0360*/  IMAD.WIDE R4, R51, 0x4, R32 ;  /* 0x0000000433047825 */ /* 0x001fcc00078e0220 */
[----:B------:R-:W2:Y:S01]  /*0370*/  LDG.E.CONSTANT R5, desc[UR12][R4.64] ;  /* 0x0000000c04057981 */ /* 0x000ea2000c1e9900 */
[----:B------:R-:W-:Y:S01]  /*0380*/  UMOV UR8, 0x3f1b4598 ;  /* 0x3f1b459800087882 */ /* 0x000fe20000000000 */
[----:B------:R-:W-:Y:S01]  /*0390*/  VIADD R47, R47, 0x1 ;  /* 0x000000012f2f7836 */ /* 0x000fe20000000000 */
[----:B------:R-:W-:Y:S01]  /*03a0*/  MOV R9, UR8 ;  /* 0x0000000800097c02 */ /* 0x000fe20008000f00 */
[----:B------:R-:W-:Y:S03]  /*03b0*/  BSSY.RECONVERGENT B1, `(.L_x_520) ;  /* 0x0000013000017945 */ /* 0x000fe60003800200 */
[----:B------:R-:W-:Y:S01]  /*03c0*/  ISETP.NE.AND P2, PT, R47, RZ, PT ;  /* 0x000000ff2f00720c */ /* 0x000fe20003f45270 */
[----:B---3--:R-:W-:-:S05]  /*03d0*/  FMUL R8, R6, -1.4426950216293334961 ;  /* 0xbfb8aa3b06087820 */ /* 0x008fca0000400000 */
[----:B------:R-:W-:Y:S01]  /*03e0*/  FSETP.GEU.AND P0, PT, R8, -126, PT ;  /* 0xc2fc00000800780b */ /* 0x000fe20003f0e000 */
[----:B--2---:R0:W-:-:S12]  /*03f0*/  STS [R42+UR10], R5 ;  /* 0x000000052a007988 */ /* 0x0041d8000800080a */
        /* <DEDUP_REMOVED lines=13> */
[----:B----45:R-:W-:Y:S05]  /*04d0*/  CALL.REL.NOINC `($__internal_34_$__cuda_sm3x_div_rn_noftz_f32_slowpath) ;  /* 0x00000004000c7944 */ /* 0x030fea0003c00000 */
.L_x_521:
[----:B------:R-:W-:Y:S05]  /*04e0*/  BSYNC.RECONVERGENT B1 ;  /* 0x0000000000017941 */ /* 0x000fea0003800200 */
.L_x_520:
[----:B------:R-:W-:-:S04]  /*04f0*/  IMAD.WIDE R4, R51, 0x4, R24 ;  /* 0x0000000433047825 */ /* 0x000fc800078e0218 */
[C---:B----4-:R-:W-:Y:S01]  /*0500*/  IMAD.WIDE R6, R51.reuse, 0x4, R36 ;  /* 0x0000000433067825 */ /* 0x050fe200078e0224 */
        /* <DEDUP_REMOVED lines=15> */
[----:B--2---:R-:W-:Y:S04]  /*0600*/  STS [R42+UR6], R48 ;  /* 0x000000302a007988 */ /* 0x004fe80008000806 */
[----:B---3--:R-:W-:Y:S04]  /*0610*/  STS [R42+UR7], R50 ;  /* 0x000000322a007988 */ /* 0x008fe80008000807 */
[----:B----4-:R-:W-:Y:S01]  /*0620*/  STS [R42+UR4], R52 ;  /* 0x000000342a007988 */ /* 0x010fe20008000804 */
[----:B------:R-:W-:Y:S06]  /*0630*/  BAR.SYNC.DEFER_BLOCKING 0x0 ;  /* 0x0000000000007b1d */ /* 0x000fec0000010000 */
[----:B------:R-:W0:Y:S04]  /*0640*/  LDS.128 R4, [UR8+0x30] ;  /* 0x00003008ff047984 */ /* 0x000e280008000c00 */
[----:B------:R-:W1:Y:S04]  /*0650*/  LDS.128 R8, [UR8+0x20] ;  /* 0x00002008ff087984 */ /* 0x000e680008000c00 */
[----:B------:R-:W2:Y:S04]  /*0660*/  LDS.128 R12, [UR8+0x40] ;  /* 0x00004008ff0c7984 */ /* 0x000ea80008000c00 */
[----:B------:R-:W3:Y:S04]  /*0670*/  LDS.128 R16, [UR8+0x10] ;  /* 0x00001008ff107984 */ /* 0x000ee80008000c00 */
[----:B------:R-:W4:Y:S01]  /*0680*/  LDS.128 R20, [UR8] ;  /* 0x00000008ff147984 */ /* 0x000f220008000c00 */
        /* <DEDUP_REMOVED lines=36> */
.L_x_522:
[----:B------:R-:W-:Y:S01]  /*08d0*/  VIADD R49, R49, 0x1 ;  /* 0x0000000131317836 */ /* 0x000fe20000000000 */
[----:B------:R-:W-:Y:S01]  /*08e0*/  LEA R51, R45, R51, 0x2 ;  /* 0x000000332d337211 */ /* 0x000fe200078e10ff */
[----:B------:R-:W-:Y:S06]  /*08f0*/  @P2 BRA `(.L_x_523) ;  /* 0xfffffff8008c2947 */ /* 0x000fec000383ffff */
[----:B------:R-:W-:Y:S05]  /*0900*/  EXIT ;  /* 0x000000000000794d */ /* 0x000fea0003800000 */
        .weak           $__internal_34_$__cuda_sm3x_div_rn_noftz_f32_slowpath
        .type           $__internal_34_$__cuda_sm3x_div_rn_noftz_f32_slowpath,@function
        .size           $__internal_34_$__cuda_sm3x_div_rn_noftz_f32_slowpath,(.L_x_592 - $__internal_34_$__cuda_sm3x_div_rn_noftz_f32_slowpath)
$__internal_34_$__cuda_sm3x_div_rn_noftz_f32_slowpath:
        /* <DEDUP_REMOVED lines=28> */
.L_x_526:
[----:B------:R-:W-:Y:S05]  /*0ad0*/  BSYNC.RELIABLE B2 ;  /* 0x0000000000027941 */ /* 0x000fea0003800100 */
.L_x_525:
        /* <DEDUP_REMOVED lines=50> */
.L_x_533:
[----:B------:R-:W-:-:S04]  /*0e00*/  LOP3.LUT R5, R5, 0x80000000, RZ, 0xc0, !PT ;  /* 0x8000000005057812 */ /* 0x000fc800078ec0ff */
[----:B------:R-:W-:Y:S01]  /*0e10*/  LOP3.LUT R5, R5, 0x7f800000, RZ, 0xfc, !PT ;  /* 0x7f80000005057812 */ /* 0x000fe200078efcff */
[----:B------:R-:W-:Y:S06]  /*0e20*/  BRA `(.L_x_534) ;  /* 0x0000000000047947 */ /* 0x000fec0003800000 */
.L_x_532:
[----:B------:R-:W-:-:S07]  /*0e30*/  IMAD R5, R7, 0x800000, R5 ;  /* 0x0080000007057824 */ /* 0x000fce00078e0205 */
.L_x_534:
[----:B------:R-:W-:Y:S05]  /*0e40*/  BSYNC.RECONVERGENT B2 ;  /* 0x0000000000027941 */ /* 0x000fea0003800200 */
.L_x_531:
[----:B------:R-:W-:Y:S05]  /*0e50*/  BRA `(.L_x_535) ;  /* 0x0000000000207947 */ /* 0x000fea0003800000 */
.L_x_530:
[----:B------:R-:W-:-:S04]  /*0e60*/  LOP3.LUT R5, R6, 0x80000000, R5, 0x48, !PT ;  /* 0x8000000006057812 */ /* 0x000fc800078e4805 */
[----:B------:R-:W-:Y:S01]  /*0e70*/  LOP3.LUT R5, R5, 0x7f800000, RZ, 0xfc, !PT ;  /* 0x7f80000005057812 */ /* 0x000fe200078efcff */
[----:B------:R-:W-:Y:S06]  /*0e80*/  BRA `(.L_x_535) ;  /* 0x0000000000147947 */ /* 0x000fec0003800000 */
.L_x_529:
[----:B------:R-:W-:Y:S01]  /*0e90*/  LOP3.LUT R5, R6, 0x80000000, R5, 0x48, !PT ;  /* 0x8000000006057812 */ /* 0x000fe200078e4805 */
[----:B------:R-:W-:Y:S06]  /*0ea0*/  BRA `(.L_x_535) ;  /* 0x00000000000c7947 */ /* 0x000fec0003800000 */
.L_x_528:
[----:B------:R-:W0:Y:S01]  /*0eb0*/  MUFU.RSQ R5, -QNAN ;  /* 0xffc0000000057908 */ /* 0x000e220000001400 */
[----:B------:R-:W-:Y:S05]  /*0ec0*/  BRA `(.L_x_535) ;  /* 0x0000000000047947 */ /* 0x000fea0003800000 */
.L_x_527:
[----:B------:R-:W-:-:S07]  /*0ed0*/  FADD.FTZ R5, R0, -0.60653066635131835938 ;  /* 0xbf1b459800057421 */ /* 0x000fce0000010000 */
.L_x_535:
[----:B------:R-:W-:Y:S05]  /*0ee0*/  BSYNC.RECONVERGENT B0 ;  /* 0x0000000000007941 */ /* 0x000fea0003800200 */
.L_x_524:
[----:B0-----:R-:W-:Y:S01]  /*0ef0*/  MOV R12, R5 ;  /* 0x00000005000c7202 */ /* 0x001fe20000000f00 */
[----:B------:R-:W-:-:S04]  /*0f00*/  IMAD.MOV.U32 R5, RZ, RZ, 0x0 ;  /* 0x00000000ff057424 */ /* 0x000fc800078e00ff */
[----:B------:R-:W-:Y:S05]  /*0f10*/  RET.REL.NODEC R4 `(_Z33rwkv7_state_clampw_forward_kernelIfLi4ELi16EEviiPfPT_S2_S2_S2_S2_S2_S2_S0_S0_) ;  /* 0xfffffff004387950 */ /* 0x000fea0003c3ffff */
.L_x_536:
        /* <DEDUP_REMOVED lines=14> */
.L_x_592:


//--------------------- .text._Z33rwkv7_state_clampw_forward_kernelIfLi2ELi16EEviiPfPT_S2_S2_S2_S2_S2_S2_S0_S0_ --------------------------
	.section	.text._Z33rwkv7_state_clampw_forward_kernelIfLi2ELi16EEviiPfPT_S2_S2_S2_S2_S2_S2_S0_S0_,"ax",@progbits
	.align	128
        .global         _Z33rwkv7_state_clampw_forward_kernelIfLi2ELi16EEviiPfPT_S2_S2_S2_S2_S2_S2_S0_S0_
        .type           _Z33rwkv7_state_clampw_forward_kernelIfLi2ELi16EEviiPfPT_S2_S2_S2_S2_S2_S2_S0_S0_,@function
        .size           _Z33rwkv7_state_clampw_forward_kernelIfLi2ELi16EEviiPfPT_S2_S2_S2_S2_S2_S2_S0_S0_,(.L_x_593 - _Z33rwkv7_state_clampw_forward_kernelIfLi2ELi16EEviiPfPT_S2_S2_S2_S2_S2_S2_S0_S0_)
        .other          _Z33rwkv7_state_clampw_forward_kernelIfLi2ELi16EEviiPfPT_S2_S2_S2_S2_S2_S2_S0_S0_,@"STO_CUDA_ENTRY STV_DEFAULT"
_Z33rwkv7_state_clampw_forward_kernelIfLi2ELi16EEviiPfPT_S2_S2_S2_S2_S2_S2_S0_S0_:
.text._Z33rwkv7_state_clampw_forward_kernelIfLi2ELi16EEviiPfPT_S2_S2_S2_S2_S2_S2_S0_S0_:
        /* <DEDUP_REMOVED lines=49> */
[----:B------:R-:W-:Y:S01]  /*0310*/  SHF.L.U32 R13, R8, 0x1, RZ ;  /* 0x00000001080d7819 */ /* 0x000fe200000006ff */
[----:B------:R-:W-:Y:S01]  /*0320*/  IMAD.SHL.U32 R41, R14, 0x2, RZ ;  /* 0x000000020e297824 */ /* 0x000fe200078e00ff */
[----:B------:R-:W-:-:S02]  /*0330*/  SHF.L.U32 R15, R15, 0x2, RZ ;  /* 0x000000020f0f7819 */ /* 0x000fc400000006ff */
[----:B------:R-:W-:Y:S02]  /*0340*/  LOP3.LUT R8, R12, 0x7ffffffe, RZ, 0xc0, !PT ;  /* 0x7ffffffe0c087812 */ /* 0x000fe400078ec0ff */
[----:B------:R-:W-:Y:S01]  /*0350*/  SHF.R.S32.HI R17, RZ, 0x1f, R15 ;  /* 0x0000001fff117819 */ /* 0x000fe2000001140f */
[----:B------:R-:W3:Y:S01]  /*0360*/  LDC.64 R22, c[0x0][0x3d0] ;  /* 0x0000f400ff167b82 */ /* 0x000ee20000000a00 */
[----:B------:R-:W-:Y:S01]  /*0370*/  IMAD R16, R16, R15, RZ ;  /* 0x0000000f10107224 */ /* 0x000fe200078e02ff */
[----:B------:R-:W-:Y:S02]  /*0380*/  LOP3.LUT R12, R10, R13, RZ, 0xfc, !PT ;  /* 0x0000000d0a0c7212 */ /* 0x000fe400078efcff */
[----:B------:R-:W-:Y:S01]  /*0390*/  IADD3 R37, PT, PT, -R8, RZ, RZ ;  /* 0x000000ff08257210 */ /* 0x000fe20007ffe1ff */
[----:B------:R-:W-:Y:S01]  /*03a0*/  IMAD R17, R44, R17, R16 ;  /* 0x000000112c117224 */ /* 0x000fe200078e0210 */
[----:B------:R-:W-:Y:S01]  /*03b0*/  LOP3.LUT R41, R10, R41, RZ, 0xfc, !PT ;  /* 0x000000290a297212 */ /* 0x000fe200078efcff */
[----:B------:R-:W-:Y:S01]  /*03c0*/  IMAD.WIDE.U32 R44, R44, R15, RZ ;  /* 0x0000000f2c2c7225 */ /* 0x000fe200078e00ff */
[----:B------:R-:W4:Y:S03]  /*03d0*/  LDC.64 R24, c[0x0][0x3a8] ;  /* 0x0000ea00ff187b82 */ /* 0x000f260000000a00 */
[----:B------:R-:W-:Y:S01]  /*03e0*/  IMAD R43, R11, 0x2, R12 ;  /* 0x000000020b2b7824 */ /* 0x000fe200078e020c */
[----:B------:R-:W-:-:S04]  /*03f0*/  IADD3 R40, PT, PT, R45, R17, RZ ;  /* 0x000000112d287210 */ /* 0x000fc80007ffe0ff */
[----:B------:R-:W0:Y:S08]  /*0400*/  LDC.64 R26, c[0x0][0x3c0] ;  /* 0x0000f000ff1a7b82 */ /* 0x000e300000000a00 */
[----:B------:R-:W0:Y:S08]  /*0410*/  LDC.64 R28, c[0x0][0x390] ;  /* 0x0000e400ff1c7b82 */ /* 0x000e300000000a00 */
[----:B------:R-:W0:Y:S08]  /*0420*/  LDC.64 R30, c[0x0][0x398] ;  /* 0x0000e600ff1e7b82 */ /* 0x000e300000000a00 */
[----:B------:R-:W0:Y:S08]  /*0430*/  LDC.64 R32, c[0x0][0x3b0] ;  /* 0x0000ec00ff207b82 */ /* 0x000e300000000a00 */
[----:B-123--:R-:W0:Y:S02]  /*0440*/  LDC.64 R34, c[0x0][0x3b8] ;  /* 0x0000ee00ff227b82 */ /* 0x00ee240000000a00 */
.L_x_543:
[C---:B0-----:R-:W-:Y:S01]  /*0450*/  IMAD.WIDE R12, R41.reuse, 0x4, R30 ;  /* 0x00000004290c7825 */ /* 0x041fe200078e021e */
[----:B------:R-:W-:Y:S06]  /*0460*/  BAR.SYNC.DEFER_BLOCKING 0x0 ;  /* 0x0000000000007b1d */ /* 0x000fec0000010000 */
[----:B------:R-:W2:Y:S01]  /*0470*/  LDG.E.CONSTANT R12, desc[UR10][R12.64] ;  /* 0x0000000a0c0c7981 */ /* 0x000ea2000c1e9900 */
[----:B------:R-:W-:-:S06]  /*0480*/  IMAD.WIDE R14, R41, 0x4, R28 ;  /* 0x00000004290e7825 */ /* 0x000fcc00078e021c */
[----:B------:R-:W3:Y:S01]  /*0490*/  LDG.E.CONSTANT R15, desc[UR10][R14.64] ;  /* 0x0000000a0e0f7981 */ /* 0x000ee2000c1e9900 */
[----:B------:R-:W-:Y:S01]  /*04a0*/  UMOV UR4, 0x3f1b4598 ;  /* 0x3f1b459800047882 */ /* 0x000fe20000000000 */
[----:B------:R-:W-:Y:S01]  /*04b0*/  IADD3 R37, PT, PT, R37, 0x2, RZ ;  /* 0x0000000225257810 */ /* 0x000fe20007ffe0ff */
[----:B------:R-:W-:Y:S01]  /*04c0*/  BSSY.RECONVERGENT B0, `(.L_x_538) ;  /* 0x0000016000007945 */ /* 0x000fe20003800200 */
[----:B------:R-:W-:Y:S02]  /*04d0*/  MOV R19, UR4 ;  /* 0x0000000400137c02 */ /* 0x000fe40008000f00 */
        /* <DEDUP_REMOVED lines=18> */
[----:B----45:R-:W-:Y:S05]  /*0600*/  CALL.REL.NOINC `($__internal_35_$__cuda_sm3x_div_rn_noftz_f32_slowpath) ;  /* 0x0000000c00487944 */ /* 0x030fea0003c00000 */
[----:B------:R-:W-:-:S07]  /*0610*/  MOV R46, R39 ;  /* 0x00000027002e7202 */ /* 0x000fce0000000f00 */
.L_x_539:
[----:B------:R-:W-:Y:S05]  /*0620*/  BSYNC.RECONVERGENT B0 ;  /* 0x0000000000007941 */ /* 0x000fea0003800200 */
.L_x_538:
[----:B------:R-:W-:-:S04]  /*0630*/  IMAD.WIDE R16, R41, 0x4, R20 ;  /* 0x0000000429107825 */ /* 0x000fc800078e0214 */
[C---:B------:R-:W-:Y:S01]  /*0640*/  IMAD.WIDE R14, R41.reuse, 0x4, R32 ;  /* 0x00000004290e7825 */ /* 0x040fe200078e0220 */
[----:B------:R-:W2:Y:S03]  /*0650*/  LDG.E.CONSTANT R53, desc[UR10][R16.64] ;  /* 0x0000000a10357981 */ /* 0x000ea6000c1e9900 */
[----:B------:R-:W-:Y:S01]  /*0660*/  IMAD.WIDE R12, R41, 0x4, R34 ;  /* 0x00000004290c7825 */ /* 0x000fe200078e0222 */
[----:B------:R-:W3:Y:S05]  /*0670*/  LDG.E.CONSTANT R52, desc[UR10][R14.64] ;  /* 0x0000000a0e347981 */ /* 0x000eea000c1e9900 */
[----:B------:R-:W3:Y:S01]  /*0680*/  LDG.E.CONSTANT R13, desc[UR10][R12.64] ;  /* 0x0000000a0c0d7981 */ /* 0x000ee2000c1e9900 */
[----:B------:R-:W-:-:S06]  /*0690*/  IMAD.WIDE R18, R43, 0x4, R30 ;  /* 0x000000042b127825 */ /* 0x000fcc00078e021e */
[----:B------:R-:W3:Y:S01]  /*06a0*/  LDG.E.CONSTANT R18, desc[UR10][R18.64] ;  /* 0x0000000a12127981 */ /* 0x000ee2000c1e9900 */
[----:B----4-:R-:W-:-:S06]  /*06b0*/  IMAD.WIDE R48, R41, 0x4, R24 ;  /* 0x0000000429307825 */ /* 0x010fcc00078e0218 */
        /* <DEDUP_REMOVED lines=13> */
[----:B--2---:R-:W-:Y:S04]  /*0790*/  STS [R4], R53 ;  /* 0x0000003504007388 */ /* 0x004fe80000000800 */
[----:B---3--:R-:W-:Y:S04]  /*07a0*/  STS [R3], R52 ;  /* 0x0000003403007388 */ /* 0x008fe80000000800 */
[----:B------:R-:W-:Y:S01]  /*07b0*/  STS [R2], R13 ;  /* 0x0000000d02007388 */ /* 0x000fe20000000800 */
[----:B------:R-:W-:Y:S01]  /*07c0*/  BAR.SYNC.DEFER_BLOCKING 0x0 ;  /* 0x0000000000007b1d */ /* 0x000fe20000010000 */
[----:B------:R-:W-:-:S05]  /*07d0*/  FMUL R46, R18, -1.4426950216293334961 ;  /* 0xbfb8aa3b122e7820 */ /* 0x000fca0000400000 */
[----:B------:R-:W0:Y:S04]  /*07e0*/  LDS.128 R12, [UR4+0x10] ;  /* 0x00001004ff0c7984 */ /* 0x000e280008000c00 */
[----:B------:R-:W1:Y:S04]  /*07f0*/  LDS.64 R38, [UR4+0x20] ;  /* 0x00002004ff267984 */ /* 0x000e680008000a00 */
[----:B------:R-:W2:Y:S01]  /*0800*/  LDS.128 R16, [UR4] ;  /* 0x00000004ff107984 */ /* 0x000ea20008000c00 */
[----:B------:R-:W-:-:S13]  /*0810*/  FSETP.GEU.AND P0, PT, R46, -126, PT ;  /* 0xc2fc00002e00780b */ /* 0x000fda0003f0e000 */
[----:B------:R-:W-:Y:S01]  /*0820*/  @!P0 FMUL R46, R46, 0.5 ;  /* 0x3f0000002e2e8820 */ /* 0x000fe20000400000 */
[----:B0----5:R-:W-:Y:S01]  /*0830*/  FFMA R49, R14, R47, RZ ;  /* 0x0000002f0e317223 */ /* 0x021fe200000000ff */
[----:B----4-:R-:W-:-:S03]  /*0840*/  FMUL R12, R48, R12 ;  /* 0x0000000c300c7220 */ /* 0x010fc60000400000 */
[----:B------:R-:W-:Y:S01]  /*0850*/  FFMA R49, R42, R15, R49 ;  /* 0x0000000f2a317223 */ /* 0x000fe20000000031 */
[----:B------:R-:W-:-:S03]  /*0860*/  FMUL R48, R48, R13 ;  /* 0x0000000d30307220 */ /* 0x000fc60000400000 */
[C---:B-1----:R-:W-:Y:S01]  /*0870*/  FFMA R13, R49.reuse, R38, R12 ;  /* 0x00000026310d7223 */ /* 0x042fe2000000000c */
[----:B------:R-:W-:Y:S01]  /*0880*/  FFMA R39, R49, R39, R48 ;  /* 0x0000002731277223 */ /* 0x000fe20000000030 */
[----:B------:R-:W0:Y:S02]  /*0890*/  MUFU.EX2 R46, R46 ;  /* 0x0000002e002e7308 */ /* 0x000e240000000800 */
[----:B--2---:R-:W-:Y:S01]  /*08a0*/  FFMA R47, R18, R47, R13 ;  /* 0x0000002f122f7223 */ /* 0x004fe2000000000d */
[----:B------:R-:W-:-:S03]  /*08b0*/  FFMA R42, R42, R19, R39 ;  /* 0x000000132a2a7223 */ /* 0x000fc60000000027 */
[----:B------:R-:W-:Y:S01]  /*08c0*/  FFMA R13, R47, R16, RZ ;  /* 0x000000102f0d7223 */ /* 0x000fe200000000ff */
[----:B------:R-:W-:-:S04]  /*08d0*/  IMAD.WIDE R14, R41, 0x4, R22 ;  /* 0x00000004290e7825 */ /* 0x000fc800078e0216 */
[----:B------:R-:W-:Y:S01]  /*08e0*/  FFMA R17, R42, R17, R13 ;  /* 0x000000112a117223 */ /* 0x000fe2000000000d */
[----:B------:R-:W-:Y:S01]  /*08f0*/  IMAD.WIDE R12, R41, 0x4, R26 ;  /* 0x00000004290c7825 */ /* 0x000fe200078e021a */
[----:B------:R1:W-:Y:S04]  /*0900*/  STG.E desc[UR10][R14.64], R49 ;  /* 0x000000310e007986 */ /* 0x0003e8000c10190a */
[----:B------:R1:W-:Y:S01]  /*0910*/  STG.E desc[UR10][R12.64], R17 ;  /* 0x000000110c007986 */ /* 0x0003e2000c10190a */
[----:B0-----:R-:W-:Y:S01]  /*0920*/  @!P0 FMUL R46, R46, R46 ;  /* 0x0000002e2e2e8220 */ /* 0x001fe20000400000 */
[----:B------:R-:W-:Y:S03]  /*0930*/  BAR.SYNC.DEFER_BLOCKING 0x0 ;  /* 0x0000000000007b1d */ /* 0x000fe60000010000 */
[----:B------:R-:W-:-:S04]  /*0940*/  FADD R38, R46, 1 ;  /* 0x3f8000002e267421 */ /* 0x000fc80000000000 */
[----:B------:R-:W0:Y:S01]  /*0950*/  MUFU.RCP R53, R38 ;  /* 0x0000002600357308 */ /* 0x000e220000001000 */
[----:B------:R-:W-:Y:S02]  /*0960*/  UMOV UR4, 0x3f1b4598 ;  /* 0x3f1b459800047882 */ /* 0x000fe40000000000 */
[----:B------:R-:W-:-:S05]  /*0970*/  MOV R46, UR4 ;  /* 0x00000004002e7c02 */ /* 0x000fca0008000f00 */
[----:B------:R-:W2:Y:S01]  /*0980*/  FCHK P0, -R46, R38 ;  /* 0x000000262e007302 */ /* 0x000ea20000000100 */
[----:B------:R1:W-:Y:S01]  /*0990*/  STS [R6], R51 ;  /* 0x0000003306007388 */ /* 0x0003e20000000800 */
[----:B0-----:R-:W-:-:S04]  /*09a0*/  FFMA R16, -R38, R53, 1 ;  /* 0x3f80000026107423 */ /* 0x001fc80000000135 */
[----:B------:R-:W-:-:S04]  /*09b0*/  FFMA R16, R53, R16, R53 ;  /* 0x0000001035107223 */ /* 0x000fc80000000035 */
[----:B------:R-:W-:-:S04]  /*09c0*/  FFMA R19, R16, -0.60653066635131835938, RZ ;  /* 0xbf1b459810137823 */ /* 0x000fc800000000ff */
[----:B------:R-:W-:-:S04]  /*09d0*/  FFMA R18, -R38, R19, -0.60653066635131835938 ;  /* 0xbf1b459826127423 */ /* 0x000fc80000000113 */
[----:B------:R-:W-:Y:S01]  /*09e0*/  FFMA R39, R16, R18, R19 ;  /* 0x0000001210277223 */ /* 0x000fe20000000013 */
[----:B-12---:R-:W-:Y:S06]  /*09f0*/  @!P0 BRA `(.L_x_541) ;  /* 0x00000000000c8947 */ /* 0x006fec0003800000 */
[----:B------:R-:W-:Y:S02]  /*0a00*/  MOV R13, R38 ;  /* 0x00000026000d7202 */ /* 0x000fe40000000f00 */
[----:B------:R-:W-:-:S07]  /*0a10*/  MOV R14, 0xa30 ;  /* 0x00000a30000e7802 */ /* 0x000fce0000000f00 */
[----:B------:R-:W-:Y:S05]  /*0a20*/  CALL.REL.NOINC `($__internal_35_$__cuda_sm3x_div_rn_noftz_f32_slowpath) ;  /* 0x0000000800407944 */ /* 0x000fea0003c00000 */
.L_x_541:
[----:B------:R-:W-:Y:S05]  /*0a30*/  BSYNC.RECONVERGENT B0 ;  /* 0x0000000000007941 */ /* 0x000fea0003800200 */
.L_x_540:
[----:B------:R-:W-:-:S04]  /*0a40*/  IMAD.WIDE R16, R43, 0x4, R20 ;  /* 0x000000042b107825 */ /* 0x000fc800078e0214 */
[C---:B------:R-:W-:Y:S01]  /*0a50*/  IMAD.WIDE R14, R43.reuse, 0x4, R32 ;  /* 0x000000042b0e7825 */ /* 0x040fe200078e0220 */
[----:B------:R-:W2:Y:S03]  /*0a60*/  LDG.E.CONSTANT R51, desc[UR10][R16.64] ;  /* 0x0000000a10337981 */ /* 0x000ea6000c1e9900 */
[C---:B------:R-:W-:Y:S01]  /*0a70*/  IMAD.WIDE R12, R43.reuse, 0x4, R34 ;  /* 0x000000042b0c7825 */ /* 0x040fe200078e0222 */
[----:B------:R-:W3:Y:S04]  /*0a80*/  LDG.E.CONSTANT R52, desc[UR10][R14.64] ;  /* 0x0000000a0e347981 */ /* 0x000ee8000c1e9900 */
[----:B------:R-:W4:Y:S01]  /*0a90*/  LDG.E.CONSTANT R53, desc[UR10][R12.64] ;  /* 0x0000000a0c357981 */ /* 0x000f22000c1e9900 */
[----:B------:R-:W-:-:S05]  /*0aa0*/  IMAD.WIDE R18, R43, 0x4, R24 ;  /* 0x000000042b127825 */ /* 0x000fca00078e0218 */
[----:B------:R0:W5:Y:S01]  /*0ab0*/  LDG.E.CONSTANT R46, desc[UR10][R18.64] ;  /* 0x0000000a122e7981 */ /* 0x000162000c1e9900 */
        /* <DEDUP_REMOVED lines=14> */
[----:B------:R-:W1:Y:S04]  /*0ba0*/  LDS.64 R38, [UR4+0x20] ;  /* 0x00002004ff267984 */ /* 0x000e680008000a00 */
[----:B------:R-:W2:Y:S01]  /*0bb0*/  LDS.128 R16, [UR4] ;  /* 0x00000004ff107984 */ /* 0x000ea20008000c00 */
[----:B0-----:R-:W-:Y:S01]  /*0bc0*/  FFMA R49, R47, R14, RZ ;  /* 0x0000000e2f317223 */ /* 0x001fe200000000ff */
[----:B-----5:R-:W-:-:S03]  /*0bd0*/  FMUL R12, R46, R12 ;  /* 0x0000000c2e0c7220 */ /* 0x020fc60000400000 */
[----:B------:R-:W-:Y:S01]  /*0be0*/  FFMA R49, R42, R15, R49 ;  /* 0x0000000f2a317223 */ /* 0x000fe20000000031 */
[----:B------:R-:W-:-:S03]  /*0bf0*/  FMUL R46, R46, R13 ;  /* 0x0000000d2e2e7220 */ /* 0x000fc60000400000 */
[C---:B-1----:R-:W-:Y:S01]  /*0c00*/  FFMA R12, R49.reuse, R38, R12 ;  /* 0x00000026310c7223 */ /* 0x042fe2000000000c */
[----:B------:R-:W-:-:S03]  /*0c10*/  FFMA R39, R49, R39, R46 ;  /* 0x0000002731277223 */ /* 0x000fc6000000002e */
[----:B--2---:R-:W-:Y:S01]  /*0c20*/  FFMA R47, R47, R18, R12 ;  /* 0x000000122f2f7223 */ /* 0x004fe2000000000c */
[----:B------:R-:W-:-:S03]  /*0c30*/  FFMA R42, R42, R19, R39 ;  /* 0x000000132a2a7223 */ /* 0x000fc60000000027 */
[----:B------:R-:W-:Y:S01]  /*0c40*/  FFMA R19, R47, R16, RZ ;  /* 0x000000102f137223 */ /* 0x000fe200000000ff */
        /* <DEDUP_REMOVED lines=8> */
[----:B------:R-:W-:-:S05]  /*0cd0*/  VIADD R12, R36, 0xffffffff ;  /* 0xffffffff240c7836 */ /* 0x000fca0000000000 */
        /* <DEDUP_REMOVED lines=13> */
.L_x_542:
[----:B0-----:R-:W-:Y:S01]  /*0db0*/  MOV R13, R0 ;  /* 0x00000000000d7202 */ /* 0x001fe20000000f00 */
[----:B------:R-:W-:-:S03]  /*0dc0*/  VIADD R36, R36, 0x2 ;  /* 0x0000000224247836 */ /* 0x000fc60000000000 */
[C---:B------:R-:W-:Y:S02]  /*0dd0*/  LEA R43, R13.reuse, R43, 0x2 ;  /* 0x0000002b0d2b7211 */ /* 0x040fe400078e10ff */
[----:B------:R-:W-:Y:S01]  /*0de0*/  LEA R41, R13, R41, 0x2 ;  /* 0x000000290d297211 */ /* 0x000fe200078e10ff */
[----:B------:R-:W-:Y:S06]  /*0df0*/  @P2 BRA `(.L_x_543) ;  /* 0xfffffff400942947 */ /* 0x000fec000383ffff */
.L_x_537:
[----:B------:R-:W0:Y:S02]  /*0e00*/  LDC R0, c[0x0][0x380] ;  /* 0x0000e000ff007b82 */ /* 0x000e240000000800 */
[----:B0-----:R-:W-:-:S04]  /*0e10*/  LOP3.LUT R0, R0, 0x1, RZ, 0xc0, !PT ;  /* 0x0000000100007812 */ /* 0x001fc800078ec0ff */
[----:B------:R-:W-:-:S13]  /*0e20*/  ISETP.NE.U32.AND P0, PT, R0, 0x1, PT ;  /* 0x000000010000780c */ /* 0x000fda0003f05070 */
[----:B------:R-:W-:Y:S05]  /*0e30*/  @P0 EXIT ;  /* 0x000000000000094d */ /* 0x000fea0003800000 */
[----:B------:R-:W0:Y:S01]  /*0e40*/  LDC.64 R14, c[0x0][0x398] ;  /* 0x0000e600ff0e7b82 */ /* 0x000e220000000a00 */
[----:B------:R-:W-:-:S05]  /*0e50*/  IADD3 R8, PT, PT, R9, R8, RZ ;  /* 0x0000000809087210 */ /* 0x000fca0007ffe0ff */
[----:B------:R-:W-:-:S04]  /*0e60*/  IMAD R8, R8, R13, R11 ;  /* 0x0000000d08087224 */ /* 0x000fc800078e020b */
[----:B------:R-:W-:-:S05]  /*0e70*/  IMAD.SHL.U32 R9, R8, 0x2, RZ ;  /* 0x0000000208097824 */ /* 0x000fca00078e00ff */
[----:B------:R-:W-:Y:S02]  /*0e80*/  LOP3.LUT R10, R9, R10, RZ, 0xfc, !PT ;  /* 0x0000000a090a7212 */ /* 0x000fe400078efcff */
[----:B------:R-:W1:Y:S03]  /*0e90*/  LDC.64 R8, c[0x0][0x390] ;  /* 0x0000e400ff087b82 */ /* 0x000e660000000a00 */
[----:B0-----:R-:W-:-:S06]  /*0ea0*/  IMAD.WIDE R12, R10, 0x4, R14 ;  /* 0x000000040a0c7825 */ /* 0x001fcc00078e020e */
[----:B------:R-:W2:Y:S01]  /*0eb0*/  LDG.E.CONSTANT R12, desc[UR10][R12.64] ;  /* 0x0000000a0c0c7981 */ /* 0x000ea2000c1e9900 */
[----:B-1----:R-:W-:-:S06]  /*0ec0*/  IMAD.WIDE R8, R10, 0x4, R8 ;  /* 0x000000040a087825 */ /* 0x002fcc00078e0208 */
[----:B------:R-:W3:Y:S01]  /*0ed0*/  LDG.E.CONSTANT R9, desc[UR10][R8.64] ;  /* 0x0000000a08097981 */ /* 0x000ee2000c1e9900 */
[----:B------:R-:W-:Y:S01]  /*0ee0*/  UMOV UR4, 0x3f1b4598 ;  /* 0x3f1b459800047882 */ /* 0x000fe20000000000 */
[----:B------:R-:W-:Y:S01]  /*0ef0*/  BSSY.RECONVERGENT B0, `(.L_x_544) ;  /* 0x0000016000007945 */ /* 0x000fe20003800200 */
[----:B------:R-:W-:Y:S01]  /*0f00*/  MOV R15, UR4 ;  /* 0x00000004000f7c02 */ /* 0x000fe20008000f00 */
[----:B------:R-:W-:Y:S01]  /*0f10*/  BAR.SYNC.DEFER_BLOCKING 0x0 ;  /* 0x0000000000007b1d */ /* 0x000fe20000010000 */
        /* <DEDUP_REMOVED lines=17> */
[----:B-----5:R-:W-:Y:S05]  /*1030*/  CALL.REL.NOINC `($__internal_35_$__cuda_sm3x_div_rn_noftz_f32_slowpath) ;  /* 0x0000000000bc7944 */ /* 0x020fea0003c00000 */
[----:B------:R-:W-:-:S07]  /*1040*/  MOV R0, R39 ;  /* 0x0000002700007202 */ /* 0x000fce0000000f00 */
.L_x_545:
[----:B------:R-:W-:Y:S05]  /*1050*/  BSYNC.RECONVERGENT B0 ;  /* 0x0000000000007941 */ /* 0x000fea0003800200 */
.L_x_544:
[----:B------:R-:W0:Y:S08]  /*1060*/  LDC.64 R6, c[0x0][0x3a0] ;  /* 0x0000e800ff067b82 */ /* 0x000e300000000a00 */
[----:B------:R-:W1:Y:S08]  /*1070*/  LDC.64 R8, c[0x0][0x3b0] ;  /* 0x0000ec00ff087b82 */ /* 0x000e700000000a00 */
[----:B------:R-:W2:Y:S01]  /*1080*/  LDC.64 R12, c[0x0][0x3b8] ;  /* 0x0000ee00ff0c7b82 */ /* 0x000ea20000000a00 */
[----:B0-----:R-:W-:-:S07]  /*1090*/  IMAD.WIDE R6, R10, 0x4, R6 ;  /* 0x000000040a067825 */ /* 0x001fce00078e0206 */
[----:B------:R-:W0:Y:S01]  /*10a0*/  LDC.64 R14, c[0x0][0x3a8] ;  /* 0x0000ea00ff0e7b82 */ /* 0x000e220000000a00 */
[----:B------:R3:W4:Y:S01]  /*10b0*/  LDG.E.CONSTANT R11, desc[UR10][R6.64] ;  /* 0x0000000a060b7981 */ /* 0x000722000c1e9900 */
[----:B-1----:R-:W-:-:S05]  /*10c0*/  IMAD.WIDE R8, R10, 0x4, R8 ;  /* 0x000000040a087825 */ /* 0x002fca00078e0208 */
[----:B------:R1:W4:Y:S01]  /*10d0*/  LDG.E.CONSTANT R18, desc[UR10][R8.64] ;  /* 0x0000000a08127981 */ /* 0x000322000c1e9900 */
[----:B------:R-:W-:Y:S01]  /*10e0*/  FMUL R0, R0, 1.4426950216293334961 ;  /* 0x3fb8aa3b00007820 */ /* 0x000fe20000400000 */
[----:B------:R-:W1:Y:S01]  /*10f0*/  S2UR UR5, SR_CgaCtaId ;  /* 0x00000000000579c3 */ /* 0x000e620000008800 */
[----:B--2---:R-:W-:-:S05]  /*1100*/  IMAD.WIDE R12, R10, 0x4, R12 ;  /* 0x000000040a0c7825 */ /* 0x004fca00078e020c */
[----:B------:R-:W2:Y:S01]  /*1110*/  LDG.E.CONSTANT R17, desc[UR10][R12.64] ;  /* 0x0000000a0c117981 */ /* 0x000ea2000c1e9900 */
[----:B0-----:R-:W-:Y:S01]  /*1120*/  IMAD.WIDE R14, R10, 0x4, R14 ;  /* 0x000000040a0e7825 */ /* 0x001fe200078e020e */
[----:B------:R-:W-:Y:S01]  /*1130*/  UMOV UR4, 0x400 ;  /* 0x0000040000047882 */ /* 0x000fe20000000000 */
[----:B---3--:R-:W0:Y:S03]  /*1140*/  LDC.64 R6, c[0x0][0x3d0] ;  /* 0x0000f400ff067b82 */ /* 0x008e260000000a00 */
[----:B------:R3:W3:Y:S01]  /*1150*/  LDG.E.CONSTANT R20, desc[UR10][R14.64] ;  /* 0x0000000a0e147981 */ /* 0x0006e2000c1e9900 */
[----:B------:R-:W-:-:S04]  /*1160*/  FSETP.GEU.AND P0, PT, R0, -126, PT ;  /* 0xc2fc00000000780b */ /* 0x000fc80003f0e000 */
[----:B-1----:R-:W1:Y:S09]  /*1170*/  LDC.64 R8, c[0x0][0x3c0] ;  /* 0x0000f000ff087b82 */ /* 0x002e720000000a00 */
[----:B------:R-:W-:-:S04]  /*1180*/  @!P0 FMUL R0, R0, 0.5 ;  /* 0x3f00000000008820 */ /* 0x000fc80000400000 */
[----:B------:R-:W0:Y:S02]  /*1190*/  MUFU.EX2 R16, R0 ;  /* 0x0000000000107308 */ /* 0x000e240000000800 */
[----:B0-----:R-:W-:-:S05]  /*11a0*/  @!P0 FMUL R16, R16, R16 ;  /* 0x0000001010108220 */ /* 0x001fca0000400000 */
[----:B------:R-:W-:Y:S01]  /*11b0*/  STS [R5], R16 ;  /* 0x0000001005007388 */ /* 0x000fe20000000800 */
[----:B------:R-:W-:-:S03]  /*11c0*/  ULEA UR4, UR5, UR4, 0x18 ;  /* 0x0000000405047291 */ /* 0x000fc6000f8ec0ff */
[----:B----4-:R-:W-:Y:S04]  /*11d0*/  STS [R4], R11 ;  /* 0x0000000b04007388 */ /* 0x010fe80000000800 */
[----:B------:R-:W-:Y:S04]  /*11e0*/  STS [R3], R18 ;  /* 0x0000001203007388 */ /* 0x000fe80000000800 */
[----:B--2---:R-:W-:Y:S01]  /*11f0*/  STS [R2], R17 ;  /* 0x0000001102007388 */ /* 0x004fe20000000800 */
[----:B------:R-:W-:Y:S06]  /*1200*/  BAR.SYNC.DEFER_BLOCKING 0x0 ;  /* 0x0000000000007b1d */ /* 0x000fec0000010000 */
[----:B------:R-:W0:Y:S04]  /*1210*/  LDS.128 R24, [UR4+0x10] ;  /* 0x00001004ff187984 */ /* 0x000e280008000c00 */
[----:B------:R-:W2:Y:S04]  /*1220*/  LDS.64 R22, [UR4+0x20] ;  /* 0x00002004ff167984 */ /* 0x000ea80008000a00 */
[----:B---3--:R-:W3:Y:S01]  /*1230*/  LDS.128 R12, [UR4] ;  /* 0x00000004ff0c7984 */ /* 0x008ee20008000c00 */
[----:B0----5:R-:W-:Y:S01]  /*1240*/  FFMA R19, R26, R47, RZ ;  /* 0x0000002f1a137223 */ /* 0x021fe200000000ff */
[----:B------:R-:W-:-:S03]  /*1250*/  FMUL R0, R20, R24 ;  /* 0x0000001814007220 */ /* 0x000fc60000400000 */
[----:B------:R-:W-:Y:S01]  /*1260*/  FFMA R19, R42, R27, R19 ;  /* 0x0000001b2a137223 */ /* 0x000fe20000000013 */
[----:B------:R-:W-:-:S03]  /*1270*/  FMUL R20, R20, R25 ;  /* 0x0000001914147220 */ /* 0x000fc60000400000 */
[C---:B--2---:R-:W-:Y:S01]  /*1280*/  FFMA R3, R19.reuse, R22, R0 ;  /* 0x0000001613037223 */ /* 0x044fe20000000000 */
[----:B------:R-:W-:-:S03]  /*1290*/  FFMA R23, R19, R23, R20 ;  /* 0x0000001713177223 */ /* 0x000fc60000000014 */
[----:B---3--:R-:W-:Y:S01]  /*12a0*/  FFMA R47, R14, R47, R3 ;  /* 0x0000002f0e2f7223 */ /* 0x008fe20000000003 */
[----:B------:R-:W-:-:S03]  /*12b0*/  FFMA R15, R42, R15, R23 ;  /* 0x0000000f2a0f7223 */ /* 0x000fc60000000017 */
[----:B------:R-:W-:Y:S01]  /*12c0*/  FFMA R12, R47, R12, RZ ;  /* 0x0000000c2f0c7223 */ /* 0x000fe200000000ff */
[----:B------:R-:W-:-:S04]  /*12d0*/  IMAD.WIDE R2, R10, 0x4, R6 ;  /* 0x000000040a027825 */ /* 0x000fc800078e0206 */
[----:B------:R-:W-:Y:S01]  /*12e0*/  FFMA R13, R15, R13, R12 ;  /* 0x0000000d0f0d7223 */ /* 0x000fe2000000000c */
[----:B-1----:R-:W-:Y:S01]  /*12f0*/  IMAD.WIDE R10, R10, 0x4, R8 ;  /* 0x000000040a0a7825 */ /* 0x002fe200078e0208 */
[----:B------:R-:W-:Y:S04]  /*1300*/  STG.E desc[UR10][R2.64], R19 ;  /* 0x0000001302007986 */ /* 0x000fe8000c10190a */
[----:B------:R-:W-:Y:S01]  /*1310*/  STG.E desc[UR10][R10.64], R13 ;  /* 0x0000000d0a007986 */ /* 0x000fe2000c10190a */
[----:B------:R-:W-:Y:S05]  /*1320*/  EXIT ;  /* 0x000000000000794d */ /* 0x000fea0003800000 */
        .weak           $__internal_35_$__cuda_sm3x_div_rn_noftz_f32_slowpath
        .type           $__internal_35_$__cuda_sm3x_div_rn_noftz_f32_slowpath,@function
        .size           $__internal_35_$__cuda_sm3x_div_rn_noftz_f32_slowpath,(.L_x_593 - $__internal_35_$__cuda_sm3x_div_rn_noftz_f32_slowpath)
$__internal_35_$__cuda_sm3x_div_rn_noftz_f32_slowpath:
[----:B------:R-:W-:Y:S01]  /*1330*/  SHF.R.U32.HI R15, RZ, 0x17, R13 ;  /* 0x00000017ff0f7819 */ /* 0x000fe2000001160d */
[----:B------:R-:W-:Y:S01]  /*1340*/  BSSY.RECONVERGENT B1, `(.L_x_546) ;  /* 0x0000064000017945 */ /* 0x000fe20003800200 */
[----:B------:R-:W-:Y:S01]  /*1350*/  SHF.R.U32.HI R12, RZ, 0x17, R7 ;  /* 0x00000017ff0c7819 */ /* 0x000fe20000011607 */
[----:B------:R-:W-:Y:S01]  /*1360*/  HFMA2 R17, -RZ, RZ, -1.7763671875, 5.59375 ;  /* 0xbf1b4598ff117431 */ /* 0x000fe200000001ff */
[----:B------:R-:W-:Y:S02]  /*1370*/  LOP3.LUT R15, R15, 0xff, RZ, 0xc0, !PT ;  /* 0x000000ff0f0f7812 */ /* 0x000fe400078ec0ff */
[----:B------:R-:W-:-:S03]  /*1380*/  LOP3.LUT R18, R12, 0xff, RZ, 0xc0, !PT ;  /* 0x000000ff0c127812 */ /* 0x000fc600078ec0ff */
[----:B------:R-:W-:Y:S01]  /*1390*/  VIADD R38, R15, 0xffffffff ;  /* 0xffffffff0f267836 */ /* 0x000fe20000000000 */
[----:B------:R-:W-:-:S04]  /*13a0*/  IADD3 R19, PT, PT, R18, -0x1, RZ ;  /* 0xffffffff12137810 */ /* 0x000fc80007ffe0ff */
        /* <DEDUP_REMOVED lines=28> */
.L_x_547:
        /* <DEDUP_REMOVED lines=51> */
.L_x_554:
[----:B------:R-:W-:-:S04]  /*18a0*/  LOP3.LUT R12, R12, 0x80000000, RZ, 0xc0, !PT ;  /* 0x800000000c0c7812 */ /* 0x000fc800078ec0ff */
[----:B------:R-:W-:Y:S01]  /*18b0*/  LOP3.LUT R12, R12, 0x7f800000, RZ, 0xfc, !PT ;  /* 0x7f8000000c0c7812 */ /* 0x000fe200078efcff */
[----:B------:R-:W-:Y:S06]  /*18c0*/  BRA `(.L_x_555) ;  /* 0x0000000000047947 */ /* 0x000fec0003800000 */
.L_x_553:
[----:B------:R-:W-:-:S07]  /*18d0*/  IMAD R12, R19, 0x800000, R12 ;  /* 0x00800000130c7824 */ /* 0x000fce00078e020c */
.L_x_555:
[----:B------:R-:W-:Y:S05]  /*18e0*/  BSYNC.RECONVERGENT B2 ;  /* 0x0000000000027941 */ /* 0x000fea0003800200 */
.L_x_552:
[----:B------:R-:W-:Y:S05]  /*18f0*/  BRA `(.L_x_556) ;  /* 0x0000000000207947 */ /* 0x000fea0003800000 */
.L_x_551:
[----:B------:R-:W-:-:S04]  /*1900*/  LOP3.LUT R12, R13, 0x80000000, R17, 0x48, !PT ;  /* 0x800000000d0c7812 */ /* 0x000fc800078e4811 */
[----:B------:R-:W-:Y:S01]  /*1910*/  LOP3.LUT R12, R12, 0x7f800000, RZ, 0xfc, !PT ;  /* 0x7f8000000c0c7812 */ /* 0x000fe200078efcff */
[----:B------:R-:W-:Y:S06]  /*1920*/  BRA `(.L_x_556) ;  /* 0x0000000000147947 */ /* 0x000fec0003800000 */
.L_x_550:
[----:B------:R-:W-:Y:S01]  /*1930*/  LOP3.LUT R12, R13, 0x80000000, R17, 0x48, !PT ;  /* 0x800000000d0c7812 */ /* 0x000fe200078e4811 */
[----:B------:R-:W-:Y:S06]  /*1940*/  BRA `(.L_x_556) ;  /* 0x00000000000c7947 */ /* 0x000fec0003800000 */
.L_x_549:
[----:B------:R-:W0:Y:S01]  /*1950*/  MUFU.RSQ R12, -QNAN ;  /* 0xffc00000000c7908 */ /* 0x000e220000001400 */
[----:B------:R-:W-:Y:S05]  /*1960*/  BRA `(.L_x_556) ;  /* 0x0000000000047947 */ /* 0x000fea0003800000 */
.L_x_548:
[----:B------:R-:W-:-:S07]  /*1970*/  FADD.FTZ R12, R12, R13 ;  /* 0x0000000d0c0c7221 */ /* 0x000fce0000010000 */
.L_x_556:
[----:B------:R-:W-:Y:S05]  /*1980*/  BSYNC.RECONVERGENT B1 ;  /* 0x0000000000017941 */ /* 0x000fea0003800200 */
.L_x_546:
[----:B------:R-:W-:Y:S01]  /*1990*/  HFMA2 R13, -RZ, RZ, 0, 0 ;  /* 0x00000000ff0d7431 */ /* 0x000fe200000001ff */
[----:B0-----:R-:W-:Y:S02]  /*19a0*/  MOV R39, R12 ;  /* 0x0000000c00277202 */ /* 0x001fe40000000f00 */
[----:B------:R-:W-:-:S04]  /*19b0*/  MOV R12, R14 ;  /* 0x0000000e000c7202 */ /* 0x000fc80000000f00 */
[----:B------:R-:W-:Y:S05]  /*19c0*/  RET.REL.NODEC R12 `(_Z33rwkv7_state_clampw_forward_kernelIfLi2ELi16EEviiPfPT_S2_S2_S2_S2_S2_S2_S0_S0_) ;  /* 0xffffffe40c8c7950 */ /* 0x000fea0003c3ffff */
.L_x_557:
        /* <DEDUP_REMOVED lines=11> */
.L_x_593:


//--------------------- .nv.shared._Z34rwkv7_state_clampw_backward_kernelI13__nv_bfloat16Li64ELi16EEviiPT_S2_S2_S2_S2_S2_S2_PfS3_S3_S2_S2_S2_S2_S2_S2_ --------------------------
	.section	.nv.shared._Z34rwkv7_state_clampw_backward_kernelI13__nv_bfloat16Li64ELi16EEviiPT_S2_S2_S2_S2_S2_S2_PfS3_S3_S2_S2_S2_S2_S2_S2_,"aw",@nobits
	.sectionflags	@""
	.align	4
.nv.shared._Z34rwkv7_state_clampw_backward_kernelI13__nv_bfloat16Li64ELi16EEviiPT_S2_S2_S2_S2_S2_S2_PfS3_S3_S2_S2_S2_S2_S2_S2_:
	.zero		3328


//--------------------- .nv.shared.reserved.0     --------------------------
	.section	.nv.shared.reserved.0,"aw",@nobits
	.weak		__nv_reservedSMEM_offset_0_alias
	.size		__nv_reservedSMEM_offset_0_alias, 0, 64
	.other		__nv_reservedSMEM_offset_0_alias,@"STO_CUDA_RESERVED_SHARED STV_DEFAULT"
__nv_reservedSMEM_offset_0_alias:
	.zero		0
	.zero		64


//--------------------- .nv.shared._Z34rwkv7_state_clampw_backward_kernelI13__nv_bfloat16Li32ELi16EEviiPT_S2_S2_S2_S2_S2_S2_PfS3_S3_S2_S2_S2_S2_S2_S2_ --------------------------
	.section	.nv.shared._Z34rwkv7_state_clampw_backward_kernelI13__nv_bfloat16Li32ELi16EEviiPT_S2_S2_S2_S2_S2_S2_PfS3_S3_S2_S2_S2_S2_S2_S2_,"aw",@nobits
	.sectionflags	@""
	.align	4
.nv.shared._Z34rwkv7_state_clampw_backward_kernelI13__nv_bfloat16Li32ELi16EEviiPT_S2_S2_S2_S2_S2_S2_PfS3_S3_S2_S2_S2_S2_S2_S2_:
	.zero		2176


//--------------------- .nv.shared._Z34rwkv7_state_clampw_backward_kernelI13__nv_bfloat16Li16ELi16EEviiPT_S2_S2_S2_S2_S2_S2_PfS3_S3_S2_S2_S2_S2_S2_S2_ --------------------------
	.section	.nv.shared._Z34rwkv7_state_clampw_backward_kernelI13__nv_bfloat16Li16ELi16EEviiPT_S2_S2_S2_S2_S2_S2_PfS3_S3_S2_S2_S2_S2_S2_S2_,"aw",@nobits
	.sectionflags	@""
	.align	4
.nv.shared._Z34rwkv7_state_clampw_backward_kernelI13__nv_bfloat16Li16ELi16EEviiPT_S2_S2_S2_S2_S2_S2_PfS3_S3_S2_S2_S2_S2_S2_S2_:
	.zero		1600


//--------------------- .nv.shared._Z34rwkv7_state_clampw_backward_kernelI13__nv_bfloat16Li8ELi16EEviiPT_S2_S2_S2_S2_S2_S2_PfS3_S3_S2_S2_S2_S2_S2_S2_ --------------------------
	.section	.nv.shared._Z34rwkv7_state_clampw_backward_kernelI13__nv_bfloat16Li8ELi16EEviiPT_S2_S2_S2_S2_S2_S2_PfS3_S3_S2_S2_S2_S2_S2_S2_,"aw",@nobits
	.sectionflags	@""
	.align	4
.nv.shared._Z34rwkv7_state_clampw_backward_kernelI13__nv_bfloat16Li8ELi16EEviiPT_S2_S2_S2_S2_S2_S2_PfS3_S3_S2_S2_S2_S2_S2_S2_:
	.zero		1312


//--------------------- .nv.shared._Z34rwkv7_state_clampw_backward_kernelI13__nv_bfloat16Li4ELi16EEviiPT_S2_S2_S2_S2_S2_S2_PfS3_S3_S2_S2_S2_S2_S2_S2_ --------------------------
	.section	.nv.shared._Z34rwkv7_state_clampw_backward_kernelI13__nv_bfloat16Li4ELi16EEviiPT_S2_S2_S2_S2_S2_S2_PfS3_S3_S2_S2_S2_S2_S2_S2_,"aw",@nobits
	.sectionflags	@""
	.align	4
.nv.shared._Z34rwkv7_state_clampw_backward_kernelI13__nv_bfloat16Li4ELi16EEviiPT_S2_S2_S2_S2_S2_S2_PfS3_S3_S2_S2_S2_S2_S2_S2_:
	.zero		1168


//--------------------- .nv.shared._Z34rwkv7_state_clampw_backward_kernelI13__nv_bfloat16Li2ELi16EEviiPT_S2_S2_S2_S2_S2_S2_PfS3_S3_S2_S2_S2_S2_S2_S2_ --------------------------
	.section	.nv.shared._Z34rwkv7_state_clampw_backward_kernelI13__nv_bfloat16Li2ELi16EEviiPT_S2_S2_S2_S2_S2_S2_PfS3_S3_S2_S2_S2_S2_S2_S2_,"aw",@nobits
	.sectionflags	@""
	.align	4
.nv.shared._Z34rwkv7_state_clampw_backward_kernelI13__nv_bfloat16Li2ELi16EEviiPT_S2_S2_S2_S2_S2_S2_PfS3_S3_S2_S2_S2_S2_S2_S2_:
	.zero		1096


//--------------------- .nv.shared._Z34rwkv7_state_clampw_backward_kernelI6__halfLi64ELi16EEviiPT_S2_S2_S2_S2_S2_S2_PfS3_S3_S2_S2_S2_S2_S2_S2_ --------------------------
	.section	.nv.shared._Z34rwkv7_state_clampw_backward_kernelI6__halfLi64ELi16EEviiPT_S2_S2_S2_S2_S2_S2_PfS3_S3_S2_S2_S2_S2_S2_S2_,"aw",@nobits
	.sectionflags	@""
	.align	4
.nv.shared._Z34rwkv7_state_clampw_backward_kernelI6__halfLi64ELi16EEviiPT_S2_S2_S2_S2_S2_S2_PfS3_S3_S2_S2_S2_S2_S2_S2_:
	.zero		3328


//--------------------- .nv.shared._Z34rwkv7_state_clampw_backward_kernelI6__halfLi32ELi16EEviiPT_S2_S2_S2_S2_S2_S2_PfS3_S3_S2_S2_S2_S2_S2_S2_ --------------------------
	.section	.nv.shared._Z34rwkv7_state_clampw_backward_kernelI6__halfLi32ELi16EEviiPT_S2_S2_S2_S2_S2_S2_PfS3_S3_S2_S2_S2_S2_S2_S2_,"aw",@nobits
	.sectionflags	@""
	.align	4
.nv.shared._Z34rwkv7_state_clampw_backward_kernelI6__halfLi32ELi16EEviiPT_S2_S2_S2_S2_S2_S2_PfS3_S3_S2_S2_S2_S2_S2_S2_:
	.zero		2176


//--------------------- .nv.shared._Z34rwkv7_state_clampw_backward_kernelI6__halfLi16ELi16EEviiPT_S2_S2_S2_S2_S2_S2_PfS3_S3_S2_S2_S2_S2_S2_S2_ --------------------------
	.section	.nv.shared._Z34rwkv7_state_clampw_backward_kernelI6__halfLi16ELi16EEviiPT_S2_S2_S2_S2_S2_S2_PfS3_S3_S2_S2_S2_S2_S2_S2_,"aw",@nobits
	.sectionflags	@""
	.align	4
.nv.shared._Z34rwkv7_state_clampw_backward_kernelI6__halfLi16ELi16EEviiPT_S2_S2_S2_S2_S2_S2_PfS3_S3_S2_S2_S2_S2_S2_S2_:
	.zero		1600


//--------------------- .nv.shared._Z34rwkv7_state_clampw_backward_kernelI6__halfLi8ELi16EEviiPT_S2_S2_S2_S2_S2_S2_PfS3_S3_S2_S2_S2_S2_S2_S2_ --------------------------
	.section	.nv.shared._Z34rwkv7_state_clampw_backward_kernelI6__halfLi8ELi16EEviiPT_S2_S2_S2_S2_S2_S2_PfS3_S3_S2_S2_S2_S2_S2_S2_,"aw",@nobits
	.sectionflags	@""
	.align	4
.nv.shared._Z34rwkv7_state_clampw_backward_kernelI6__halfLi8ELi16EEviiPT_S2_S2_S2_S2_S2_S2_PfS3_S3_S2_S2_S2_S2_S2_S2_:
	.zero		1312


//--------------------- .nv.shared._Z34rwkv7_state_clampw_backward_kernelI6__halfLi4ELi16EEviiPT_S2_S2_S2_S2_S2_S2_PfS3_S3_S2_S2_S2_S2_S2_S2_ --------------------------
	.section	.nv.shared._Z34rwkv7_state_clampw_backward_kernelI6__halfLi4ELi16EEviiPT_S2_S2_S2_S2_S2_S2_PfS3_S3_S2_S2_S2_S2_S2_S2_,"aw",@nobits
	.sectionflags	@""
	.align	4
.nv.shared._Z34rwkv7_state_clampw_backward_kernelI6__halfLi4ELi16EEviiPT_S2_S2_S2_S2_S2_S2_PfS3_S3_S2_S2_S2_S2_S2_S2_:
	.zero		1168


//--------------------- .nv.shared._Z34rwkv7_state_clampw_backward_kernelI6__halfLi2ELi16EEviiPT_S2_S2_S2_S2_S2_S2_PfS3_S3_S2_S2_S2_S2_S2_S2_ --------------------------
	.section	.nv.shared._Z34rwkv7_state_clampw_backward_kernelI6__halfLi2ELi16EEviiPT_S2_S2_S2_S2_S2_S2_PfS3_S3_S2_S2_S2_S2_S2_S2_,"aw",@nobits
	.sectionflags	@""
	.align	4
.nv.shared._Z34rwkv7_state_clampw_backward_kernelI6__halfLi2ELi16EEviiPT_S2_S2_S2_S2_S2_S2_PfS3_S3_S2_S2_S2_S2_S2_S2_:
	.zero		1096


//--------------------- .nv.shared._Z34rwkv7_state_clampw_backward_kernelIfLi64ELi16EEviiPT_S1_S1_S1_S1_S1_S1_PfS2_S2_S1_S1_S1_S1_S1_S1_ --------------------------
	.section	.nv.shared._Z34rwkv7_state_clampw_backward_kernelIfLi64ELi16EEviiPT_S1_S1_S1_S1_S1_S1_PfS2_S2_S1_S1_S1_S1_S1_S1_,"aw",@nobits
	.sectionflags	@""
	.align	4
.nv.shared._Z34rwkv7_state_clampw_backward_kernelIfLi64ELi16EEviiPT_S1_S1_S1_S1_S1_S1_PfS2_S2_S1_S1_S1_S1_S1_S1_:
	.zero		3328


//--------------------- .nv.shared._Z34rwkv7_state_clampw_backward_kernelIfLi32ELi16EEviiPT_S1_S1_S1_S1_S1_S1_PfS2_S2_S1_S1_S1_S1_S1_S1_ --------------------------
	.section	.nv.shared._Z34rwkv7_state_clampw_backward_kernelIfLi32ELi16EEviiPT_S1_S1_S1_S1_S1_S1_PfS2_S2_S1_S1_S1_S1_S1_S1_,"aw",@nobits
	.sectionflags	@""
	.align	4
.nv.shared._Z34rwkv7_state_clampw_backward_kernelIfLi32ELi16EEviiPT_S1_S1_S1_S1_S1_S1_PfS2_S2_S1_S1_S1_S1_S1_S1_:
	.zero		2176


//--------------------- .nv.shared._Z34rwkv7_state_clampw_backward_kernelIfLi16ELi16EEviiPT_S1_S1_S1_S1_S1_S1_PfS2_S2_S1_S1_S1_S1_S1_S1_ --------------------------
	.section	.nv.shared._Z34rwkv7_state_clampw_backward_kernelIfLi16ELi16EEviiPT_S1_S1_S1_S1_S1_S1_PfS2_S2_S1_S1_S1_S1_S1_S1_,"aw",@nobits
	.sectionflags	@""
	.align	4
.nv.shared._Z34rwkv7_state_clampw_backward_kernelIfLi16ELi16EEviiPT_S1_S1_S1_S1_S1_S1_PfS2_S2_S1_S1_S1_S1_S1_S1_:
	.zero		1600


//--------------------- .nv.shared._Z34rwkv7_state_clampw_backward_kernelIfLi8ELi16EEviiPT_S1_S1_S1_S1_S1_S1_PfS2_S2_S1_S1_S1_S1_S1_S1_ --------------------------
	.section	.nv.shared._Z34rwkv7_state_clampw_backward_kernelIfLi8ELi16EEviiPT_S1_S1_S1_S1_S1_S1_PfS2_S2_S1_S1_S1_S1_S1_S1_,"aw",@nobits
	.sectionflags	@""
	.align	4
.nv.shared._Z34rwkv7_state_clampw_backward_kernelIfLi8ELi16EEviiPT_S1_S1_S1_S1_S1_S1_PfS2_S2_S1_S1_S1_S1_S1_S1_:
	.zero		1312


//--------------------- .nv.shared._Z34rwkv7_state_clampw_backward_kernelIfLi4ELi16EEviiPT_S1_S1_S1_S1_S1_S1_PfS2_S2_S1_S1_S1_S1_S1_S1_ --------------------------
	.section	.nv.shared._Z34rwkv7_state_clampw_backward_kernelIfLi4ELi16EEviiPT_S1_S1_S1_S1_S1_S1_PfS2_S2_S1_S1_S1_S1_S1_S1_,"aw",@nobits
	.sectionflags	@""
	.align	4
.nv.shared._Z34rwkv7_state_clampw_backward_kernelIfLi4ELi16EEviiPT_S1_S1_S1_S1_S1_S1_PfS2_S2_S1_S1_S1_S1_S1_S1_:
	.zero		1168


//--------------------- .nv.shared._Z34rwkv7_state_clampw_backward_kernelIfLi2ELi16EEviiPT_S1_S1_S1_S1_S1_S1_PfS2_S2_S1_S1_S1_S1_S1_S1_ --------------------------
	.section	.nv.shared._Z34rwkv7_state_clampw_backward_kernelIfLi2ELi16EEviiPT_S1_S1_S1_S1_S1_S1_PfS2_S2_S1_S1_S1_S1_S1_S1_,"aw",@nobits
	.sectionflags	@""
	.align	4
.nv.shared._Z34rwkv7_state_clampw_backward_kernelIfLi2ELi16EEviiPT_S1_S1_S1_S1_S1_S1_PfS2_S2_S1_S1_S1_S1_S1_S1_:
	.zero		1096


//--------------------- .nv.shared._Z33rwkv7_state_clampw_forward_kernelI13__nv_bfloat16Li64ELi16EEviiPfPT_S3_S3_S3_S3_S3_S3_S1_S1_ --------------------------
	.section	.nv.shared._Z33rwkv7_state_clampw_forward_kernelI13__nv_bfloat16Li64ELi16EEviiPfPT_S3_S3_S3_S3_S3_S3_S1_S1_,"aw",@nobits
	.sectionflags	@""
	.align	4
.nv.shared._Z33rwkv7_state_clampw_forward_kernelI13__nv_bfloat16Li64ELi16EEviiPfPT_S3_S3_S3_S3_S3_S3_S1_S1_:
	.zero		2304


//--------------------- .nv.shared._Z33rwkv7_state_clampw_forward_kernelI13__nv_bfloat16Li32ELi16EEviiPfPT_S3_S3_S3_S3_S3_S3_S1_S1_ --------------------------
	.section	.nv.shared._Z33rwkv7_state_clampw_forward_kernelI13__nv_bfloat16Li32ELi16EEviiPfPT_S3_S3_S3_S3_S3_S3_S1_S1_,"aw",@nobits
	.sectionflags	@""
	.align	4
.nv.shared._Z33rwkv7_state_clampw_forward_kernelI13__nv_bfloat16Li32ELi16EEviiPfPT_S3_S3_S3_S3_S3_S3_S1_S1_:
	.zero		1664


//--------------------- .nv.shared._Z33rwkv7_state_clampw_forward_kernelI13__nv_bfloat16Li16ELi16EEviiPfPT_S3_S3_S3_S3_S3_S3_S1_S1_ --------------------------
	.section	.nv.shared._Z33rwkv7_state_clampw_forward_kernelI13__nv_bfloat16Li16ELi16EEviiPfPT_S3_S3_S3_S3_S3_S3_S1_S1_,"aw",@nobits
	.sectionflags	@""
	.align	4
.nv.shared._Z33rwkv7_state_clampw_forward_kernelI13__nv_bfloat16Li16ELi16EEviiPfPT_S3_S3_S3_S3_S3_S3_S1_S1_:
	.zero		1344


//--------------------- .nv.shared._Z33rwkv7_state_clampw_forward_kernelI13__nv_bfloat16Li8ELi16EEviiPfPT_S3_S3_S3_S3_S3_S3_S1_S1_ --------------------------
	.section	.nv.shared._Z33rwkv7_state_clampw_forward_kernelI13__nv_bfloat16Li8ELi16EEviiPfPT_S3_S3_S3_S3_S3_S3_S1_S1_,"aw",@nobits
	.sectionflags	@""
	.align	4
.nv.shared._Z33rwkv7_state_clampw_forward_kernelI13__nv_bfloat16Li8ELi16EEviiPfPT_S3_S3_S3_S3_S3_S3_S1_S1_:
	.zero		1184


//--------------------- .nv.shared._Z33rwkv7_state_clampw_forward_kernelI13__nv_bfloat16Li4ELi16EEviiPfPT_S3_S3_S3_S3_S3_S3_S1_S1_ --------------------------
	.section	.nv.shared._Z33rwkv7_state_clampw_forward_kernelI13__nv_bfloat16Li4ELi16EEviiPfPT_S3_S3_S3_S3_S3_S3_S1_S1_,"aw",@nobits
	.sectionflags	@""
	.align	4
.nv.shared._Z33rwkv7_state_clampw_forward_kernelI13__nv_bfloat16Li4ELi16EEviiPfPT_S3_S3_S3_S3_S3_S3_S1_S1_:
	.zero		1104


//--------------------- .nv.shared._Z33rwkv7_state_clampw_forward_kernelI13__nv_bfloat16Li2ELi16EEviiPfPT_S3_S3_S3_S3_S3_S3_S1_S1_ --------------------------
	.section	.nv.shared._Z33rwkv7_state_clampw_forward_kernelI13__nv_bfloat16Li2ELi16EEviiPfPT_S3_S3_S3_S3_S3_S3_S1_S1_,"aw",@nobits
	.sectionflags	@""
	.align	4
.nv.shared._Z33rwkv7_state_clampw_forward_kernelI13__nv_bfloat16Li2ELi16EEviiPfPT_S3_S3_S3_S3_S3_S3_S1_S1_:
	.zero		1064


//--------------------- .nv.shared._Z33rwkv7_state_clampw_forward_kernelI6__halfLi64ELi16EEviiPfPT_S3_S3_S3_S3_S3_S3_S1_S1_ --------------------------
	.section	.nv.shared._Z33rwkv7_state_clampw_forward_kernelI6__halfLi64ELi16EEviiPfPT_S3_S3_S3_S3_S3_S3_S1_S1_,"aw",@nobits
	.sectionflags	@""
	.align	4
.nv.shared._Z33rwkv7_state_clampw_forward_kernelI6__halfLi64ELi16EEviiPfPT_S3_S3_S3_S3_S3_S3_S1_S1_:
	.zero		2304


//--------------------- .nv.shared._Z33rwkv7_state_clampw_forward_kernelI6__halfLi32ELi16EEviiPfPT_S3_S3_S3_S3_S3_S3_S1_S1_ --------------------------
	.section	.nv.shared._Z33rwkv7_state_clampw_forward_kernelI6__halfLi32ELi16EEviiPfPT_S3_S3_S3_S3_S3_S3_S1_S1_,"aw",@nobits
	.sectionflags	@""
	.align	4
.nv.shared._Z33rwkv7_state_clampw_forward_kernelI6__halfLi32ELi16EEviiPfPT_S3_S3_S3_S3_S3_S3_S1_S1_:
	.zero		1664


//--------------------- .nv.shared._Z33rwkv7_state_clampw_forward_kernelI6__halfLi16ELi16EEviiPfPT_S3_S3_S3_S3_S3_S3_S1_S1_ --------------------------
	.section	.nv.shared._Z33rwkv7_state_clampw_forward_kernelI6__halfLi16ELi16EEviiPfPT_S3_S3_S3_S3_S3_S3_S1_S1_,"aw",@nobits
	.sectionflags	@""
	.align	4
.nv.shared._Z33rwkv7_state_clampw_forward_kernelI6__halfLi16ELi16EEviiPfPT_S3_S3_S3_S3_S3_S3_S1_S1_:
	.zero		1344


//--------------------- .nv.shared._Z33rwkv7_state_clampw_forward_kernelI6__halfLi8ELi16EEviiPfPT_S3_S3_S3_S3_S3_S3_S1_S1_ --------------------------
	.section	.nv.shared._Z33rwkv7_state_clampw_forward_kernelI6__halfLi8ELi16EEviiPfPT_S3_S3_S3_S3_S3_S3_S1_S1_,"aw",@nobits
	.sectionflags	@""
	.align	4
.nv.shared._Z33rwkv7_state_clampw_forward_kernelI6__halfLi8ELi16EEviiPfPT_S3_S3_S3_S3_S3_S3_S1_S1_:
	.zero		1184


//--------------------- .nv.shared._Z33rwkv7_state_clampw_forward_kernelI6__halfLi4ELi16EEviiPfPT_S3_S3_S3_S3_S3_S3_S1_S1_ --------------------------
	.section	.nv.shared._Z33rwkv7_state_clampw_forward_kernelI6__halfLi4ELi16EEviiPfPT_S3_S3_S3_S3_S3_S3_S1_S1_,"aw",@nobits
	.sectionflags	@""
	.align	4
.nv.shared._Z33rwkv7_state_clampw_forward_kernelI6__halfLi4ELi16EEviiPfPT_S3_S3_S3_S3_S3_S3_S1_S1_:
	.zero		1104


//--------------------- .nv.shared._Z33rwkv7_state_clampw_forward_kernelI6__halfLi2ELi16EEviiPfPT_S3_S3_S3_S3_S3_S3_S1_S1_ --------------------------
	.section	.nv.shared._Z33rwkv7_state_clampw_forward_kernelI6__halfLi2ELi16EEviiPfPT_S3_S3_S3_S3_S3_S3_S1_S1_,"aw",@nobits
	.sectionflags	@""
	.align	4
.nv.shared._Z33rwkv7_state_clampw_forward_kernelI6__halfLi2ELi16EEviiPfPT_S3_S3_S3_S3_S3_S3_S1_S1_:
	.zero		1064


//--------------------- .nv.shared._Z33rwkv7_state_clampw_forward_kernelIfLi64ELi16EEviiPfPT_S2_S2_S2_S2_S2_S2_S0_S0_ --------------------------
	.section	.nv.shared._Z33rwkv7_state_clampw_forward_kernelIfLi64ELi16EEviiPfPT_S2_S2_S2_S2_S2_S2_S0_S0_,"aw",@nobits
	.sectionflags	@""
	.align	4
.nv.shared._Z33rwkv7_state_clampw_forward_kernelIfLi64ELi16EEviiPfPT_S2_S2_S2_S2_S2_S2_S0_S0_:
	.zero		2304


//--------------------- .nv.shared._Z33rwkv7_state_clampw_forward_kernelIfLi32ELi16EEviiPfPT_S2_S2_S2_S2_S2_S2_S0_S0_ --------------------------
	.section	.nv.shared._Z33rwkv7_state_clampw_forward_kernelIfLi32ELi16EEviiPfPT_S2_S2_S2_S2_S2_S2_S0_S0_,"aw",@nobits
	.sectionflags	@""
	.align	4
.nv.shared._Z33rwkv7_state_clampw_forward_kernelIfLi32ELi16EEviiPfPT_S2_S2_S2_S2_S2_S2_S0_S0_:
	.zero		1664


//--------------------- .nv.shared._Z33rwkv7_state_clampw_forward_kernelIfLi16ELi16EEviiPfPT_S2_S2_S2_S2_S2_S2_S0_S0_ --------------------------
	.section	.nv.shared._Z33rwkv7_state_clampw_forward_kernelIfLi16ELi16EEviiPfPT_S2_S2_S2_S2_S2_S2_S0_S0_,"aw",@nobits
	.sectionflags	@""
	.align	4
.nv.shared._Z33rwkv7_state_clampw_forward_kernelIfLi16ELi16EEviiPfPT_S2_S2_S2_S2_S2_S2_S0_S0_:
	.zero		1344


//--------------------- .nv.shared._Z33rwkv7_state_clampw_forward_kernelIfLi8ELi16EEviiPfPT_S2_S2_S2_S2_S2_S2_S0_S0_ --------------------------
	.section	.nv.shared._Z33rwkv7_state_clampw_forward_kernelIfLi8ELi16EEviiPfPT_S2_S2_S2_S2_S2_S2_S0_S0_,"aw",@nobits
	.sectionflags	@""
	.align	4
.nv.shared._Z33rwkv7_state_clampw_forward_kernelIfLi8ELi16EEviiPfPT_S2_S2_S2_S2_S2_S2_S0_S0_:
	.zero		1184


//--------------------- .nv.shared._Z33rwkv7_state_clampw_forward_kernelIfLi4ELi16EEviiPfPT_S2_S2_S2_S2_S2_S2_S0_S0_ --------------------------
	.section	.nv.shared._Z33rwkv7_state_clampw_forward_kernelIfLi4ELi16EEviiPfPT_S2_S2_S2_S2_S2_S2_S0_S0_,"aw",@nobits
	.sectionflags	@""
	.align	4
.nv.shared._Z33rwkv7_state_clampw_forward_kernelIfLi4ELi16EEviiPfPT_S2_S2_S2_S2_S2_S2_S0_S0_:
	.zero		1104


//--------------------- .nv.shared._Z33rwkv7_state_clampw_forward_kernelIfLi2ELi16EEviiPfPT_S2_S2_S2_S2_S2_S2_S0_S0_ --------------------------
	.section	.nv.shared._Z33rwkv7_state_clampw_forward_kernelIfLi2ELi16EEviiPfPT_S2_S2_S2_S2_S2_S2_S0_S0_,"aw",@nobits
	.sectionflags	@""
	.align	4
.nv.shared._Z33rwkv7_state_clampw_forward_kernelIfLi2ELi16EEviiPfPT_S2_S2_S2_S2_S2_S2_S0_S0_:
	.zero		1064


//--------------------- .nv.constant0._Z34rwkv7_state_clampw_backward_kernelI13__nv_bfloat16Li64ELi16EEviiPT_S2_S2_S2_S2_S2_S2_PfS3_S3_S2_S2_S2_S2_S2_S2_ --------------------------
	.section	.nv.constant0._Z34rwkv7_state_clampw_backward_kernelI13__nv_bfloat16Li64ELi16EEviiPT_S2_S2_S2_S2_S2_S2_PfS3_S3_S2_S2_S2_S2_S2_S2_,"a",@progbits
	.sectionflags	@""
	.align	4
.nv.constant0._Z34rwkv7_state_clampw_backward_kernelI13__nv_bfloat16Li64ELi16EEviiPT_S2_S2_S2_S2_S2_S2_PfS3_S3_S2_S2_S2_S2_S2_S2_:
	.zero		1032


//--------------------- .nv.constant0._Z34rwkv7_state_clampw_backward_kernelI13__nv_bfloat16Li32ELi16EEviiPT_S2_S2_S2_S2_S2_S2_PfS3_S3_S2_S2_S2_S2_S2_S2_ --------------------------
	.section	.nv.constant0._Z34rwkv7_state_clampw_backward_kernelI13__nv_bfloat16Li32ELi16EEviiPT_S2_S2_S2_S2_S2_S2_PfS3_S3_S2_S2_S2_S2_S2_S2_,"a",@progbits
	.sectionflags	@""
	.align	4
.nv.constant0._Z34rwkv7_state_clampw_backward_kernelI13__nv_bfloat16Li32ELi16EEviiPT_S2_S2_S2_S2_S2_S2_PfS3_S3_S2_S2_S2_S2_S2_S2_:
	.zero		1032


//--------------------- .nv.constant0._Z34rwkv7_state_clampw_backward_kernelI13__nv_bfloat16Li16ELi16EEviiPT_S2_S2_S2_S2_S2_S2_PfS3_S3_S2_S2_S2_S2_S2_S2_ --------------------------
	.section	.nv.constant0._Z34rwkv7_state_clampw_backward_kernelI13__nv_bfloat16Li16ELi16EEviiPT_S2_S2_S2_S2_S2_S2_PfS3_S3_S2_S2_S2_S2_S2_S2_,"a",@progbits
	.sectionflags	@""
	.align	4
.nv.constant0._Z34rwkv7_state_clampw_backward_kernelI13__nv_bfloat16Li16ELi16EEviiPT_S2_S2_S2_S2_S2_S2_PfS3_S3_S2_S2_S2_S2_S2_S2_:
	.zero		1032


//--------------------- .nv.constant0._Z34rwkv7_state_clampw_backward_kernelI13__nv_bfloat16Li8ELi16EEviiPT_S2_S2_S2_S2_S2_S2_PfS3_S3_S2_S2_S2_S2_S2_S2_ --------------------------
	.section	.nv.constant0._Z34rwkv7_state_clampw_backward_kernelI13__nv_bfloat16Li8ELi16EEviiPT_S2_S2_S2_S2_S2_S2_PfS3_S3_S2_S2_S2_S2_S2_S2_,"a",@progbits
	.sectionflags	@""
	.align	4
.nv.constant0._Z34rwkv7_state_clampw_backward_kernelI13__nv_bfloat16Li8ELi16EEviiPT_S2_S2_S2_S2_S2_S2_PfS3_S3_S2_S2_S2_S2_S2_S2_:
	.zero		1032


//--------------------- .nv.constant0._Z34rwkv7_state_clampw_backward_kernelI13__nv_bfloat16Li4ELi16EEviiPT_S2_S2_S2_S2_S2_S2_PfS3_S3_S2_S2_S2_S2_S2_S2_ --------------------------
	.section	.nv.constant0._Z34rwkv7_state_clampw_backward_kernelI13__nv_bfloat16Li4ELi16EEviiPT_S2_S2_S2_S2_S2_S2_PfS3_S3_S2_S2_S2_S2_S2_S2_,"a",@progbits
	.sectionflags	@""
	.align	4
.nv.constant0._Z34rwkv7_state_clampw_backward_kernelI13__nv_bfloat16Li4ELi16EEviiPT_S2_S2_S2_S2_S2_S2_PfS3_S3_S2_S2_S2_S2_S2_S2_:
	.zero		1032


//--------------------- .nv.constant0._Z34rwkv7_state_clampw_backward_kernelI13__nv_bfloat16Li2ELi16EEviiPT_S2_S2_S2_S2_S2_S2_PfS3_S3_S2_S2_S2_S2_S2_S2_ --------------------------
	.section	.nv.constant0._Z34rwkv7_state_clampw_backward_kernelI13__nv_bfloat16Li2ELi16EEviiPT_S2_S2_S2_S2_S2_S2_PfS3_S3_S2_S2_S2_S2_S2_S2_,"a",@progbits
	.sectionflags	@""
	.align	4
.nv.constant0._Z34rwkv7_state_clampw_backward_kernelI13__nv_bfloat16Li2ELi16EEviiPT_S2_S2_S2_S2_S2_S2_PfS3_S3_S2_S2_S2_S2_S2_S2_:
	.zero		1032


//--------------------- .nv.constant0._Z34rwkv7_state_clampw_backward_kernelI6__halfLi64ELi16EEviiPT_S2_S2_S2_S2_S2_S2_PfS3_S3_S2_S2_S2_S2_S2_S2_ --------------------------
	.section	.nv.constant0._Z34rwkv7_state_clampw_backward_kernelI6__halfLi64ELi16EEviiPT_S2_S2_S2_S2_S2_S2_PfS3_S3_S2_S2_S2_S2_S2_S2_,"a",@progbits
	.sectionflags	@""
	.align	4
.nv.constant0._Z34rwkv7_state_clampw_backward_kernelI6__halfLi64ELi16EEviiPT_S2_S2_S2_S2_S2_S2_PfS3_S3_S2_S2_S2_S2_S2_S2_:
	.zero		1032


//--------------------- .nv.constant0._Z34rwkv7_state_clampw_backward_kernelI6__halfLi32ELi16EEviiPT_S2_S2_S2_S2_S2_S2_PfS3_S3_S2_S2_S2_S2_S2_S2_ --------------------------
	.section	.nv.constant0._Z34rwkv7_state_clampw_backward_kernelI6__halfLi32ELi16EEviiPT_S2_S2_S2_S2_S2_S2_PfS3_S3_S2_S2_S2_S2_S2_S2_,"a",@progbits
	.sectionflags	@""
	.align	4
.nv.constant0._Z34rwkv7_state_clampw_backward_kernelI6__halfLi32ELi16EEviiPT_S2_S2_S2_S2_S2_S2_PfS3_S3_S2_S2_S2_S2_S2_S2_:
	.zero		1032


//--------------------- .nv.constant0._Z34rwkv7_state_clampw_backward_kernelI6__halfLi16ELi16EEviiPT_S2_S2_S2_S2_S2_S2_PfS3_S3_S2_S2_S2_S2_S2_S2_ --------------------------
	.section	.nv.constant0._Z34rwkv7_state_clampw_backward_kernelI6__halfLi16ELi16EEviiPT_S2_S2_S2_S2_S2_S2_PfS3_S3_S2_S2_S2_S2_S2_S2_,"a",@progbits
	.sectionflags	@""
	.align	4
.nv.constant0._Z34rwkv7_state_clampw_backward_kernelI6__halfLi16ELi16EEviiPT_S2_S2_S2_S2_S2_S2_PfS3_S3_S2_S2_S2_S2_S2_S2_:
	.zero		1032


//--------------------- .nv.constant0._Z34rwkv7_state_clampw_backward_kernelI6__halfLi8ELi16EEviiPT_S2_S2_S2_S2_S2_S2_PfS3_S3_S2_S2_S2_S2_S2_S2_ --------------------------
	.section	.nv.constant0._Z34rwkv7_state_clampw_backward_kernelI6__halfLi8ELi16EEviiPT_S2_S2_S2_S2_S2_S2_PfS3_S3_S2_S2_S2_S2_S2_S2_,"a",@progbits
	.sectionflags	@""
	.align	4
.nv.constant0._Z34rwkv7_state_clampw_backward_kernelI6__halfLi8ELi16EEviiPT_S2_S2_S2_S2_S2_S2_PfS3_S3_S2_S2_S2_S2_S2_S2_:
	.zero		1032


//--------------------- .nv.constant0._Z34rwkv7_state_clampw_backward_kernelI6__halfLi4ELi16EEviiPT_S2_S2_S2_S2_S2_S2_PfS3_S3_S2_S2_S2_S2_S2_S2_ --------------------------
	.section	.nv.constant0._Z34rwkv7_state_clampw_backward_kernelI6__halfLi4ELi16EEviiPT_S2_S2_S2_S2_S2_S2_PfS3_S3_S2_S2_S2_S2_S2_S2_,"a",@progbits
	.sectionflags	@""
	.align	4
.nv.constant0._Z34rwkv7_state_clampw_backward_kernelI6__halfLi4ELi16EEviiPT_S2_S2_S2_S2_S2_S2_PfS3_S3_S2_S2_S2_S2_S2_S2_:
	.zero		1032


//--------------------- .nv.constant0._Z34rwkv7_state_clampw_backward_kernelI6__halfLi2ELi16EEviiPT_S2_S2_S2_S2_S2_S2_PfS3_S3_S2_S2_S2_S2_S2_S2_ --------------------------
	.section	.nv.constant0._Z34rwkv7_state_clampw_backward_kernelI6__halfLi2ELi16EEviiPT_S2_S2_S2_S2_S2_S2_PfS3_S3_S2_S2_S2_S2_S2_S2_,"a",@progbits
	.sectionflags	@""
	.align	4
.nv.constant0._Z34rwkv7_state_clampw_backward_kernelI6__halfLi2ELi16EEviiPT_S2_S2_S2_S2_S2_S2_PfS3_S3_S2_S2_S2_S2_S2_S2_:
	.zero		1032


//--------------------- .nv.constant0._Z34rwkv7_state_clampw_backward_kernelIfLi64ELi16EEviiPT_S1_S1_S1_S1_S1_S1_PfS2_S2_S1_S1_S1_S1_S1_S1_ --------------------------
	.section	.nv.constant0._Z34rwkv7_state_clampw_backward_kernelIfLi64ELi16EEviiPT_S1_S1_S1_S1_S1_S1_PfS2_S2_S1_S1_S1_S1_S1_S1_,"a",@progbits
	.sectionflags	@""
	.align	4
.nv.constant0._Z34rwkv7_state_clampw_backward_kernelIfLi64ELi16EEviiPT_S1_S1_S1_S1_S1_S1_PfS2_S2_S1_S1_S1_S1_S1_S1_:
	.zero		1032


//--------------------- .nv.constant0._Z34rwkv7_state_clampw_backward_kernelIfLi32ELi16EEviiPT_S1_S1_S1_S1_S1_S1_PfS2_S2_S1_S1_S1_S1_S1_S1_ --------------------------
	.section	.nv.constant0._Z34rwkv7_state_clampw_backward_kernelIfLi32ELi16EEviiPT_S1_S1_S1_S1_S1_S1_PfS2_S2_S1_S1_S1_S1_S1_S1_,"a",@progbits
	.sectionflags	@""
	.align	4
.nv.constant0._Z34rwkv7_state_clampw_backward_kernelIfLi32ELi16EEviiPT_S1_S1_S1_S1_S1_S1_PfS2_S2_S1_S1_S1_S1_S1_S1_:
	.zero		1032


//--------------------- .nv.constant0._Z34rwkv7_state_clampw_backward_kernelIfLi16ELi16EEviiPT_S1_S1_S1_S1_S1_S1_PfS2_S2_S1_S1_S1_S1_S1_S1_ --------------------------
	.section	.nv.constant0._Z34rwkv7_state_clampw_backward_kernelIfLi16ELi16EEviiPT_S1_S1_S1_S1_S1_S1_PfS2_S2_S1_S1_S1_S1_S1_S1_,"a",@progbits
	.sectionflags	@""
	.align	4
.nv.constant0._Z34rwkv7_state_clampw_backward_kernelIfLi16ELi16EEviiPT_S1_S1_S1_S1_S1_S1_PfS2_S2_S1_S1_S1_S1_S1_S1_:
	.zero		1032


//--------------------- .nv.constant0._Z34rwkv7_state_clampw_backward_kernelIfLi8ELi16EEviiPT_S1_S1_S1_S1_S1_S1_PfS2_S2_S1_S1_S1_S1_S1_S1_ --------------------------
	.section	.nv.constant0._Z34rwkv7_state_clampw_backward_kernelIfLi8ELi16EEviiPT_S1_S1_S1_S1_S1_S1_PfS2_S2_S1_S1_S1_S1_S1_S1_,"a",@progbits
	.sectionflags	@""
	.align	4
.nv.constant0._Z34rwkv7_state_clampw_backward_kernelIfLi8ELi16EEviiPT_S1_S1_S1_S1_S1_S1_PfS2_S2_S1_S1_S1_S1_S1_S1_:
	.zero		1032


//--------------------- .nv.constant0._Z34rwkv7_state_clampw_backward_kernelIfLi4ELi16EEviiPT_S1_S1_S1_S1_S1_S1_PfS2_S2_S1_S1_S1_S1_S1_S1_ --------------------------
	.section	.nv.constant0._Z34rwkv7_state_clampw_backward_kernelIfLi4ELi16EEviiPT_S1_S1_S1_S1_S1_S1_PfS2_S2_S1_S1_S1_S1_S1_S1_,"a",@progbits
	.sectionflags	@""
	.align	4
.nv.constant0._Z34rwkv7_state_clampw_backward_kernelIfLi4ELi16EEviiPT_S1_S1_S1_S1_S1_S1_PfS2_S2_S1_S1_S1_S1_S1_S1_:
	.zero		1032


//--------------------- .nv.constant0._Z34rwkv7_state_clampw_backward_kernelIfLi2ELi16EEviiPT_S1_S1_S1_S1_S1_S1_PfS2_S2_S1_S1_S1_S1_S1_S1_ --------------------------
	.section	.nv.constant0._Z34rwkv7_state_clampw_backward_kernelIfLi2ELi16EEviiPT_S1_S1_S1_S1_S1_S1_PfS2_S2_S1_S1_S1_S1_S1_S1_,"a",@progbits
	.sectionflags	@""
	.align	4
.nv.constant0._Z34rwkv7_state_clampw_backward_kernelIfLi2ELi16EEviiPT_S1_S1_S1_S1_S1_S1_PfS2_S2_S1_S1_S1_S1_S1_S1_:
	.zero		1032


//--------------------- .nv.constant0._Z33rwkv7_state_clampw_forward_kernelI13__nv_bfloat16Li64ELi16EEviiPfPT_S3_S3_S3_S3_S3_S3_S1_S1_ --------------------------
	.section	.nv.constant0._Z33rwkv7_state_clampw_forward_kernelI13__nv_bfloat16Li64ELi16EEviiPfPT_S3_S3_S3_S3_S3_S3_S1_S1_,"a",@progbits
	.sectionflags	@""
	.align	4
.nv.constant0._Z33rwkv7_state_clampw_forward_kernelI13__nv_bfloat16Li64ELi16EEviiPfPT_S3_S3_S3_S3_S3_S3_S1_S1_:
	.zero		984


//--------------------- .nv.constant0._Z33rwkv7_state_clampw_forward_kernelI13__nv_bfloat16Li32ELi16EEviiPfPT_S3_S3_S3_S3_S3_S3_S1_S1_ --------------------------
	.section	.nv.constant0._Z33rwkv7_state_clampw_forward_kernelI13__nv_bfloat16Li32ELi16EEviiPfPT_S3_S3_S3_S3_S3_S3_S1_S1_,"a",@progbits
	.sectionflags	@""
	.align	4
.nv.constant0._Z33rwkv7_state_clampw_forward_kernelI13__nv_bfloat16Li32ELi16EEviiPfPT_S3_S3_S3_S3_S3_S3_S1_S1_:
	.zero		984


//--------------------- .nv.constant0._Z33rwkv7_state_clampw_forward_kernelI13__nv_bfloat16Li16ELi16EEviiPfPT_S3_S3_S3_S3_S3_S3_S1_S1_ --------------------------
	.section	.nv.constant0._Z33rwkv7_state_clampw_forward_kernelI13__nv_bfloat16Li16ELi16EEviiPfPT_S3_S3_S3_S3_S3_S3_S1_S1_,"a",@progbits
	.sectionflags	@""
	.align	4
.nv.constant0._Z33rwkv7_state_clampw_forward_kernelI13__nv_bfloat16Li16ELi16EEviiPfPT_S3_S3_S3_S3_S3_S3_S1_S1_:
	.zero		984


//--------------------- .nv.constant0._Z33rwkv7_state_clampw_forward_kernelI13__nv_bfloat16Li8ELi16EEviiPfPT_S3_S3_S3_S3_S3_S3_S1_S1_ --------------------------
	.section	.nv.constant0._Z33rwkv7_state_clampw_forward_kernelI13__nv_bfloat16Li8ELi16EEviiPfPT_S3_S3_S3_S3_S3_S3_S1_S1_,"a",@progbits
	.sectionflags	@""
	.align	4
.nv.constant0._Z33rwkv7_state_clampw_forward_kernelI13__nv_bfloat16Li8ELi16EEviiPfPT_S3_S3_S3_S3_S3_S3_S1_S1_:
	.zero		984


//--------------------- .nv.constant0._Z33rwkv7_state_clampw_forward_kernelI13__nv_bfloat16Li4ELi16EEviiPfPT_S3_S3_S3_S3_S3_S3_S1_S1_ --------------------------
	.section	.nv.constant0._Z33rwkv7_state_clampw_forward_kernelI13__nv_bfloat16Li4ELi16EEviiPfPT_S3_S3_S3_S3_S3_S3_S1_S1_,"a",@progbits
	.sectionflags	@""
	.align	4
.nv.constant0._Z33rwkv7_state_clampw_forward_kernelI13__nv_bfloat16Li4ELi16EEviiPfPT_S3_S3_S3_S3_S3_S3_S1_S1_:
	.zero		984


//--------------------- .nv.constant0._Z33rwkv7_state_clampw_forward_kernelI13__nv_bfloat16Li2ELi16EEviiPfPT_S3_S3_S3_S3_S3_S3_S1_S1_ --------------------------
	.section	.nv.constant0._Z33rwkv7_state_clampw_forward_kernelI13__nv_bfloat16Li2ELi16EEviiPfPT_S3_S3_S3_S3_S3_S3_S1_S1_,"a",@progbits
	.sectionflags	@""
	.align	4
.nv.constant0._Z33rwkv7_state_clampw_forward_kernelI13__nv_bfloat16Li2ELi16EEviiPfPT_S3_S3_S3_S3_S3_S3_S1_S1_:
	.zero		984


//--------------------- .nv.constant0._Z33rwkv7_state_clampw_forward_kernelI6__halfLi64ELi16EEviiPfPT_S3_S3_S3_S3_S3_S3_S1_S1_ --------------------------
	.section	.nv.constant0._Z33rwkv7_state_clampw_forward_kernelI6__halfLi64ELi16EEviiPfPT_S3_S3_S3_S3_S3_S3_S1_S1_,"a",@progbits
	.sectionflags	@""
	.align	4
.nv.constant0._Z33rwkv7_state_clampw_forward_kernelI6__halfLi64ELi16EEviiPfPT_S3_S3_S3_S3_S3_S3_S1_S1_:
	.zero		984


//--------------------- .nv.constant0._Z33rwkv7_state_clampw_forward_kernelI6__halfLi32ELi16EEviiPfPT_S3_S3_S3_S3_S3_S3_S1_S1_ --------------------------
	.section	.nv.constant0._Z33rwkv7_state_clampw_forward_kernelI6__halfLi32ELi16EEviiPfPT_S3_S3_S3_S3_S3_S3_S1_S1_,"a",@progbits
	.sectionflags	@""
	.align	4
.nv.constant0._Z33rwkv7_state_clampw_forward_kernelI6__halfLi32ELi16EEviiPfPT_S3_S3_S3_S3_S3_S3_S1_S1_:
	.zero		984


//--------------------- .nv.constant0._Z33rwkv7_state_clampw_forward_kernelI6__halfLi16ELi16EEviiPfPT_S3_S3_S3_S3_S3_S3_S1_S1_ --------------------------
	.section	.nv.constant0._Z33rwkv7_state_clampw_forward_kernelI6__halfLi16ELi16EEviiPfPT_S3_S3_S3_S3_S3_S3_S1_S1_,"a",@progbits
	.sectionflags	@""
	.align	4
.nv.constant0._Z33rwkv7_state_clampw_forward_kernelI6__halfLi16ELi16EEviiPfPT_S3_S3_S3_S3_S3_S3_S1_S1_:
	.zero		984


//--------------------- .nv.constant0._Z33rwkv7_state_clampw_forward_kernelI6__halfLi8ELi16EEviiPfPT_S3_S3_S3_S3_S3_S3_S1_S1_ --------------------------
	.section	.nv.constant0._Z33rwkv7_state_clampw_forward_kernelI6__halfLi8ELi16EEviiPfPT_S3_S3_S3_S3_S3_S3_S1_S1_,"a",@progbits
	.sectionflags	@""
	.align	4
.nv.constant0._Z33rwkv7_state_clampw_forward_kernelI6__halfLi8ELi16EEviiPfPT_S3_S3_S3_S3_S3_S3_S1_S1_:
	.zero		984


//--------------------- .nv.constant0._Z33rwkv7_state_clampw_forward_kernelI6__halfLi4ELi16EEviiPfPT_S3_S3_S3_S3_S3_S3_S1_S1_ --------------------------
	.section	.nv.constant0._Z33rwkv7_state_clampw_forward_kernelI6__halfLi4ELi16EEviiPfPT_S3_S3_S3_S3_S3_S3_S1_S1_,"a",@progbits
	.sectionflags	@""
	.align	4
.nv.constant0._Z33rwkv7_state_clampw_forward_kernelI6__halfLi4ELi16EEviiPfPT_S3_S3_S3_S3_S3_S3_S1_S1_:
	.zero		984


//--------------------- .nv.constant0._Z33rwkv7_state_clampw_forward_kernelI6__halfLi2ELi16EEviiPfPT_S3_S3_S3_S3_S3_S3_S1_S1_ --------------------------
	.section	.nv.constant0._Z33rwkv7_state_clampw_forward_kernelI6__halfLi2ELi16EEviiPfPT_S3_S3_S3_S3_S3_S3_S1_S1_,"a",@progbits
	.sectionflags	@""
	.align	4
.nv.constant0._Z33rwkv7_state_clampw_forward_kernelI6__halfLi2ELi16EEviiPfPT_S3_S3_S3_S3_S3_S3_S1_S1_:
	.zero		984


//--------------------- .nv.constant0._Z33rwkv7_state_clampw_forward_kernelIfLi64ELi16EEviiPfPT_S2_S2_S2_S2_S2_S2_S0_S0_ --------------------------
	.section	.nv.constant0._Z33rwkv7_state_clampw_forward_kernelIfLi64ELi16EEviiPfPT_S2_S2_S2_S2_S2_S2_S0_S0_,"a",@progbits
	.sectionflags	@""
	.align	4
.nv.constant0._Z33rwkv7_state_clampw_forward_kernelIfLi64ELi16EEviiPfPT_S2_S2_S2_S2_S2_S2_S0_S0_:
	.zero		984


//--------------------- .nv.constant0._Z33rwkv7_state_clampw_forward_kernelIfLi32ELi16EEviiPfPT_S2_S2_S2_S2_S2_S2_S0_S0_ --------------------------
	.section	.nv.constant0._Z33rwkv7_state_clampw_forward_kernelIfLi32ELi16EEviiPfPT_S2_S2_S2_S2_S2_S2_S0_S0_,"a",@progbits
	.sectionflags	@""
	.align	4
.nv.constant0._Z33rwkv7_state_clampw_forward_kernelIfLi32ELi16EEviiPfPT_S2_S2_S2_S2_S2_S2_S0_S0_:
	.zero		984


//--------------------- .nv.constant0._Z33rwkv7_state_clampw_forward_kernelIfLi16ELi16EEviiPfPT_S2_S2_S2_S2_S2_S2_S0_S0_ --------------------------
	.section	.nv.constant0._Z33rwkv7_state_clampw_forward_kernelIfLi16ELi16EEviiPfPT_S2_S2_S2_S2_S2_S2_S0_S0_,"a",@progbits
	.sectionflags	@""
	.align	4
.nv.constant0._Z33rwkv7_state_clampw_forward_kernelIfLi16ELi16EEviiPfPT_S2_S2_S2_S2_S2_S2_S0_S0_:
	.zero		984


//--------------------- .nv.constant0._Z33rwkv7_state_clampw_forward_kernelIfLi8ELi16EEviiPfPT_S2_S2_S2_S2_S2_S2_S0_S0_ --------------------------
	.section	.nv.constant0._Z33rwkv7_state_clampw_forward_kernelIfLi8ELi16EEviiPfPT_S2_S2_S2_S2_S2_S2_S0_S0_,"a",@progbits
	.sectionflags	@""
	.align	4
.nv.constant0._Z33rwkv7_state_clampw_forward_kernelIfLi8ELi16EEviiPfPT_S2_S2_S2_S2_S2_S2_S0_S0_:
	.zero		984


//--------------------- .nv.constant0._Z33rwkv7_state_clampw_forward_kernelIfLi4ELi16EEviiPfPT_S2_S2_S2_S2_S2_S2_S0_S0_ --------------------------
	.section	.nv.constant0._Z33rwkv7_state_clampw_forward_kernelIfLi4ELi16EEviiPfPT_S2_S2_S2_S2_S2_S2_S0_S0_,"a",@progbits
	.sectionflags	@""
	.align	4
.nv.constant0._Z33rwkv7_state_clampw_forward_kernelIfLi4ELi16EEviiPfPT_S2_S2_S2_S2_S2_S2_S0_S0_:
	.zero		984


//--------------------- .nv.constant0._Z33rwkv7_state_clampw_forward_kernelIfLi2ELi16EEviiPfPT_S2_S2_S2_S2_S2_S2_S0_S0_ --------------------------
	.section	.nv.constant0._Z33rwkv7_state_clampw_forward_kernelIfLi2ELi16EEviiPfPT_S2_S2_S2_S2_S2_S2_S0_S0_,"a",@progbits
	.sectionflags	@""
	.align	4
.nv.constant0._Z33rwkv7_state_clampw_forward_kernelIfLi2ELi16EEviiPfPT_S2_S2_S2_S2_S2_S2_S0_S0_:
	.zero		984


//--------------------- SYMBOLS --------------------------

	.type		.nv.reservedSmem.offset0,@object
	.size		.nv.reservedSmem.offset0,0x4
	.type		.nv.reservedSmem.cap,@object
	.size		.nv.reservedSmem.cap,0x4
